	.target	sm_90a

	.elftype	@"ET_EXEC"


//--------------------- .note.nv.tkinfo           --------------------------
	.section	.note.nv.tkinfo,"",@"SHT_NOTE"
	.sectionflags	@"SHF_NOTE_NV_TKINFO"
	.tkinfo
        /*0018*/ 	.word	0x00000002
        /*0030*/ 	.string	""
        /*0030*/ 	.string	"ptxas"
        /*0030*/ 	.string	"Cuda compilation tools, release 13.0, V13.0.88"
        /*0030*/ 	.string	"Build cuda_13.0.r13.0/compiler.36424714_0"
        /*0030*/ 	.string	"-arch sm_90a -m 64 "



//--------------------- .note.nv.cuinfo           --------------------------
	.section	.note.nv.cuinfo,"",@"SHT_NOTE"
	.sectionflags	@"SHF_NOTE_NV_CUINFO"
        /*0018*/ 	.short	0x0002
        /*001a*/ 	.short	0x005a
        /*001c*/ 	.short	0x0082
	.zero		2


//--------------------- .nv.info                  --------------------------
	.section	.nv.info,"",@"SHT_CUDA_INFO"
	.align	4


	//----- nvinfo : EIATTR_REGCOUNT
	.align		4
        /*0000*/ 	.byte	0x04, 0x2f
        /*0002*/ 	.short	(.L_18 - .L_17)
	.align		4
.L_17:
        /*0004*/ 	.word	index@(_ZN7cutlass13device_kernelINS_4gemm6kernel13GemmUniversalIN4cute5tupleIJiiiiEEENS1_10collective13CollectiveMmaINS1_34MainloopSm90TmaGmmaWarpSpecializedILi4ENS5_IJNS4_1CILi1EEESB_SB_EEENS1_35KernelTmaWarpSpecializedCooperativeEEENS5_IJNSA_ILi128EEENSA_ILi256EEENSA_ILi64EEEEEENS_10bfloat16_tENS5_IJlSB_lEEESJ_SK_NS4_8TiledMMAINS4_8MMA_AtomIJNS4_4SM904GMMA28MMA_64x256x16_F32BF16BF16_SSILNSO_5MajorE0ELSQ_0ELNSO_7ScaleInE1ELSR_1EEEEEENS4_6LayoutINS5_IJNSA_ILi2EEESB_SB_EEENS5_IJSB_NSA_ILi0EEESX_EEEEENS5_IJNS4_10UnderscoreES10_S10_EEEEENS4_13SM90_TMA_LOADENS4_14ComposedLayoutINS4_7SwizzleILi3ELi4ELi3EEENS4_18smem_ptr_flag_bitsILi16EEENSU_INS5_IJNSA_ILi8EEESH_EEENS5_IJSH_SB_EEEEEEEvNS4_8identityES13_S1D_vS1E_EENS_8epilogue10collective18CollectiveEpilogueINS1G_22Sm90TmaWarpSpecializedILi4ELi2ELi16ELb1ELb0EEEJSI_NS5_IJSF_NSA_ILi32EEEEEESJ_SK_SJ_SK_NS1G_6fusion15FusionCallbacksIS1K_NS1N_13LinCombEltActINS1G_6thread4GELUESJ_fSJ_fLNS_15FloatRoundStyleE2EEESI_S1M_JEEES13_NS14_INS15_ILi2ELi4ELi3EEES18_NSU_INS5_IJS19_S1L_EEENS5_IJS1L_SB_EEEEEEENS4_17SM75_U32x4_LDSM_NENS4_14SM90_TMA_STOREES1Z_NS4_17SM90_U32x4_STSM_NENS4_9Copy_AtomIJS22_NS_6half_tEEEEvEEEvvEEEEvNT_6ParamsE)
        /*0008*/ 	.word	0x000000a8


	//----- nvinfo : EIATTR_FRAME_SIZE
	.align		4
.L_18:
        /*000c*/ 	.byte	0x04, 0x11
        /*000e*/ 	.short	(.L_20 - .L_19)
	.align		4
.L_19:
        /*0010*/ 	.word	index@(_ZN7cutlass13device_kernelINS_4gemm6kernel13GemmUniversalIN4cute5tupleIJiiiiEEENS1_10collective13CollectiveMmaINS1_34MainloopSm90TmaGmmaWarpSpecializedILi4ENS5_IJNS4_1CILi1EEESB_SB_EEENS1_35KernelTmaWarpSpecializedCooperativeEEENS5_IJNSA_ILi128EEENSA_ILi256EEENSA_ILi64EEEEEENS_10bfloat16_tENS5_IJlSB_lEEESJ_SK_NS4_8TiledMMAINS4_8MMA_AtomIJNS4_4SM904GMMA28MMA_64x256x16_F32BF16BF16_SSILNSO_5MajorE0ELSQ_0ELNSO_7ScaleInE1ELSR_1EEEEEENS4_6LayoutINS5_IJNSA_ILi2EEESB_SB_EEENS5_IJSB_NSA_ILi0EEESX_EEEEENS5_IJNS4_10UnderscoreES10_S10_EEEEENS4_13SM90_TMA_LOADENS4_14ComposedLayoutINS4_7SwizzleILi3ELi4ELi3EEENS4_18smem_ptr_flag_bitsILi16EEENSU_INS5_IJNSA_ILi8EEESH_EEENS5_IJSH_SB_EEEEEEEvNS4_8identityES13_S1D_vS1E_EENS_8epilogue10collective18CollectiveEpilogueINS1G_22Sm90TmaWarpSpecializedILi4ELi2ELi16ELb1ELb0EEEJSI_NS5_IJSF_NSA_ILi32EEEEEESJ_SK_SJ_SK_NS1G_6fusion15FusionCallbacksIS1K_NS1N_13LinCombEltActINS1G_6thread4GELUESJ_fSJ_fLNS_15FloatRoundStyleE2EEESI_S1M_JEEES13_NS14_INS15_ILi2ELi4ELi3EEES18_NSU_INS5_IJS19_S1L_EEENS5_IJS1L_SB_EEEEEEENS4_17SM75_U32x4_LDSM_NENS4_14SM90_TMA_STOREES1Z_NS4_17SM90_U32x4_STSM_NENS4_9Copy_AtomIJS22_NS_6half_tEEEEvEEEvvEEEEvNT_6ParamsE)
        /*0014*/ 	.word	0x00000000


	//----- nvinfo : EIATTR_MIN_STACK_SIZE
	.align		4
.L_20:
        /*0018*/ 	.byte	0x04, 0x12
        /*001a*/ 	.short	(.L_22 - .L_21)
	.align		4
.L_21:
        /*001c*/ 	.word	index@(_ZN7cutlass13device_kernelINS_4gemm6kernel13GemmUniversalIN4cute5tupleIJiiiiEEENS1_10collective13CollectiveMmaINS1_34MainloopSm90TmaGmmaWarpSpecializedILi4ENS5_IJNS4_1CILi1EEESB_SB_EEENS1_35KernelTmaWarpSpecializedCooperativeEEENS5_IJNSA_ILi128EEENSA_ILi256EEENSA_ILi64EEEEEENS_10bfloat16_tENS5_IJlSB_lEEESJ_SK_NS4_8TiledMMAINS4_8MMA_AtomIJNS4_4SM904GMMA28MMA_64x256x16_F32BF16BF16_SSILNSO_5MajorE0ELSQ_0ELNSO_7ScaleInE1ELSR_1EEEEEENS4_6LayoutINS5_IJNSA_ILi2EEESB_SB_EEENS5_IJSB_NSA_ILi0EEESX_EEEEENS5_IJNS4_10UnderscoreES10_S10_EEEEENS4_13SM90_TMA_LOADENS4_14ComposedLayoutINS4_7SwizzleILi3ELi4ELi3EEENS4_18smem_ptr_flag_bitsILi16EEENSU_INS5_IJNSA_ILi8EEESH_EEENS5_IJSH_SB_EEEEEEEvNS4_8identityES13_S1D_vS1E_EENS_8epilogue10collective18CollectiveEpilogueINS1G_22Sm90TmaWarpSpecializedILi4ELi2ELi16ELb1ELb0EEEJSI_NS5_IJSF_NSA_ILi32EEEEEESJ_SK_SJ_SK_NS1G_6fusion15FusionCallbacksIS1K_NS1N_13LinCombEltActINS1G_6thread4GELUESJ_fSJ_fLNS_15FloatRoundStyleE2EEESI_S1M_JEEES13_NS14_INS15_ILi2ELi4ELi3EEES18_NSU_INS5_IJS19_S1L_EEENS5_IJS1L_SB_EEEEEEENS4_17SM75_U32x4_LDSM_NENS4_14SM90_TMA_STOREES1Z_NS4_17SM90_U32x4_STSM_NENS4_9Copy_AtomIJS22_NS_6half_tEEEEvEEEvvEEEEvNT_6ParamsE)
        /*0020*/ 	.word	0x00000000
.L_22:


//--------------------- .nv.compat                --------------------------
	.section	.nv.compat,"",@"SHT_CUDA_COMPAT_INFO"
	.align	4
        /*0000*/ 	.byte	0x02, 0x09, 0x01, 0x00, 0x02, 0x02, 0x04, 0x00, 0x02, 0x05, 0x05, 0x00, 0x03, 0x07, 0x01, 0x01
        /*0010*/ 	.byte	0x02, 0x03, 0x01, 0x00, 0x02, 0x06, 0x01, 0x00, 0x04, 0x0b, 0x08, 0x00, 0x00, 0x00, 0x00, 0x00
        /*0020*/ 	.byte	0x00, 0x00, 0x00, 0x00


//--------------------- .nv.info._ZN7cutlass13device_kernelINS_4gemm6kernel13GemmUniversalIN4cute5tupleIJiiiiEEENS1_10collective13CollectiveMmaINS1_34MainloopSm90TmaGmmaWarpSpecializedILi4ENS5_IJNS4_1CILi1EEESB_SB_EEENS1_35KernelTmaWarpSpecializedCooperativeEEENS5_IJNSA_ILi128EEENSA_ILi256EEENSA_ILi64EEEEEENS_10bfloat16_tENS5_IJlSB_lEEESJ_SK_NS4_8TiledMMAINS4_8MMA_AtomIJNS4_4SM904GMMA28MMA_64x256x16_F32BF16BF16_SSILNSO_5MajorE0ELSQ_0ELNSO_7ScaleInE1ELSR_1EEEEEENS4_6LayoutINS5_IJNSA_ILi2EEESB_SB_EEENS5_IJSB_NSA_ILi0EEESX_EEEEENS5_IJNS4_10UnderscoreES10_S10_EEEEENS4_13SM90_TMA_LOADENS4_14ComposedLayoutINS4_7SwizzleILi3ELi4ELi3EEENS4_18smem_ptr_flag_bitsILi16EEENSU_INS5_IJNSA_ILi8EEESH_EEENS5_IJSH_SB_EEEEEEEvNS4_8identityES13_S1D_vS1E_EENS_8epilogue10collective18CollectiveEpilogueINS1G_22Sm90TmaWarpSpecializedILi4ELi2ELi16ELb1ELb0EEEJSI_NS5_IJSF_NSA_ILi32EEEEEESJ_SK_SJ_SK_NS1G_6fusion15FusionCallbacksIS1K_NS1N_13LinCombEltActINS1G_6thread4GELUESJ_fSJ_fLNS_15FloatRoundStyleE2EEESI_S1M_JEEES13_NS14_INS15_ILi2ELi4ELi3EEES18_NSU_INS5_IJS19_S1L_EEENS5_IJS1L_SB_EEEEEEENS4_17SM75_U32x4_LDSM_NENS4_14SM90_TMA_STOREES1Z_NS4_17SM90_U32x4_STSM_NENS4_9Copy_AtomIJS22_NS_6half_tEEEEvEEEvvEEEEvNT_6ParamsE --------------------------
	.section	.nv.info._ZN7cutlass13device_kernelINS_4gemm6kernel13GemmUniversalIN4cute5tupleIJiiiiEEENS1_10collective13CollectiveMmaINS1_34MainloopSm90TmaGmmaWarpSpecializedILi4ENS5_IJNS4_1CILi1EEESB_SB_EEENS1_35KernelTmaWarpSpecializedCooperativeEEENS5_IJNSA_ILi128EEENSA_ILi256EEENSA_ILi64EEEEEENS_10bfloat16_tENS5_IJlSB_lEEESJ_SK_NS4_8TiledMMAINS4_8MMA_AtomIJNS4_4SM904GMMA28MMA_64x256x16_F32BF16BF16_SSILNSO_5MajorE0ELSQ_0ELNSO_7ScaleInE1ELSR_1EEEEEENS4_6LayoutINS5_IJNSA_ILi2EEESB_SB_EEENS5_IJSB_NSA_ILi0EEESX_EEEEENS5_IJNS4_10UnderscoreES10_S10_EEEEENS4_13SM90_TMA_LOADENS4_14ComposedLayoutINS4_7SwizzleILi3ELi4ELi3EEENS4_18smem_ptr_flag_bitsILi16EEENSU_INS5_IJNSA_ILi8EEESH_EEENS5_IJSH_SB_EEEEEEEvNS4_8identityES13_S1D_vS1E_EENS_8epilogue10collective18CollectiveEpilogueINS1G_22Sm90TmaWarpSpecializedILi4ELi2ELi16ELb1ELb0EEEJSI_NS5_IJSF_NSA_ILi32EEEEEESJ_SK_SJ_SK_NS1G_6fusion15FusionCallbacksIS1K_NS1N_13LinCombEltActINS1G_6thread4GELUESJ_fSJ_fLNS_15FloatRoundStyleE2EEESI_S1M_JEEES13_NS14_INS15_ILi2ELi4ELi3EEES18_NSU_INS5_IJS19_S1L_EEENS5_IJS1L_SB_EEEEEEENS4_17SM75_U32x4_LDSM_NENS4_14SM90_TMA_STOREES1Z_NS4_17SM90_U32x4_STSM_NENS4_9Copy_AtomIJS22_NS_6half_tEEEEvEEEvvEEEEvNT_6ParamsE,"",@"SHT_CUDA_INFO"
	.sectionflags	@""
	.align	4


	//----- nvinfo : EIATTR_CUDA_API_VERSION
	.align		4
        /*0000*/ 	.byte	0x04, 0x37
        /*0002*/ 	.short	(.L_24 - .L_23)
.L_23:
        /*0004*/ 	.word	0x00000082


	//----- nvinfo : EIATTR_KPARAM_INFO
	.align		4
.L_24:
        /*0008*/ 	.byte	0x04, 0x17
        /*000a*/ 	.short	(.L_26 - .L_25)
.L_25:
        /*000c*/ 	.word	0x00000000
        /*0010*/ 	.short	0x0000
        /*0012*/ 	.short	0x0070
        /*0014*/ 	.byte	0x00, 0xf0, 0x01, 0x1c


	//----- nvinfo : EIATTR_SPARSE_MMA_MASK
	.align		4
.L_26:
        /*0018*/ 	.byte	0x03, 0x50
        /*001a*/ 	.short	0x0000


	//----- nvinfo : EIATTR_MAXREG_COUNT
	.align		4
        /*001c*/ 	.byte	0x03, 0x1b
        /*001e*/ 	.short	0x00a8


	//----- nvinfo : EIATTR_NUM_BARRIERS
	.align		4
        /*0020*/ 	.byte	0x02, 0x4c
        /*0022*/ 	.byte	0x02
	.zero		1


	//----- nvinfo : EIATTR_EXTERNS
	.align		4
        /*0024*/ 	.byte	0x04, 0x0f
        /*0026*/ 	.short	(.L_28 - .L_27)


	//   ....[0]....
	.align		4
.L_27:
        /*0028*/ 	.word	index@(__assertfail)


	//----- nvinfo : EIATTR_MERCURY_ISA_VERSION
	.align		4
.L_28:
        /*002c*/ 	.byte	0x03, 0x5f
        /*002e*/ 	.short	0x0101


	//----- nvinfo : EIATTR_INT_WARP_WIDE_INSTR_OFFSETS
	.align		4
        /*0030*/ 	.byte	0x04, 0x31
        /*0032*/ 	.short	(.L_30 - .L_29)


	//   ....[0]....
.L_29:
        /*0034*/ 	.word	0x00000990


	//   ....[1]....
        /*0038*/ 	.word	0x000009a0


	//   ....[2]....
        /*003c*/ 	.word	0x000009b0


	//----- nvinfo : EIATTR_COOP_GROUP_MASK_REGIDS
	.align		4
.L_30:
        /*0040*/ 	.byte	0x04, 0x29
        /*0042*/ 	.short	(.L_32 - .L_31)


	//   ....[0]....
.L_31:
        /*0044*/ 	.word	0xffffffff


	//   ....[1]....
        /*0048*/ 	.word	0xffffffff


	//   ....[2]....
        /*004c*/ 	.word	0xffffffff


	//   ....[3]....
        /*0050*/ 	.word	0xffffffff


	//   ....[4]....
        /*0054*/ 	.word	0xffffffff


	//   ....[5]....
        /*0058*/ 	.word	0xffffffff


	//----- nvinfo : EIATTR_COOP_GROUP_INSTR_OFFSETS
	.align		4
.L_32:
        /*005c*/ 	.byte	0x04, 0x28
        /*005e*/ 	.short	(.L_34 - .L_33)


	//   ....[0]....
.L_33:
        /*0060*/ 	.word	0x00000050


	//   ....[1]....
        /*0064*/ 	.word	0x00000080


	//   ....[2]....
        /*0068*/ 	.word	0x000004d0


	//   ....[3]....
        /*006c*/ 	.word	0x000006c0


	//   ....[4]....
        /*0070*/ 	.word	0x00000870


	//   ....[5]....
        /*0074*/ 	.word	0x00001570


	//----- nvinfo : EIATTR_REG_RECONFIG
	.align		4
.L_34:
        /*0078*/ 	.byte	0x01, 0x54
	.zero		2


	//----- nvinfo : EIATTR_SYSCALL_OFFSETS
	.align		4
        /*007c*/ 	.byte	0x04, 0x46
        /*007e*/ 	.short	(.L_36 - .L_35)


	//   ....[0]....
.L_35:
        /*0080*/ 	.word	0x00001740


	//   ....[1]....
        /*0084*/ 	.word	0x000021c0


	//   ....[2]....
        /*0088*/ 	.word	0x000022b0


	//----- nvinfo : EIATTR_MBARRIER_INSTR_OFFSETS
	.align		4
.L_36:
        /*008c*/ 	.byte	0x04, 0x39
        /*008e*/ 	.short	(.L_38 - .L_37)


	//   ....[0]....
.L_37:
        /*0090*/ 	.word	0x00000630
        /*0094*/ 	.word	0x000000ff
        /*0098*/ 	.word	0x00000000
        /*009c*/ 	.short	0x0100
        /*009e*/ 	.byte	0x08
	.zero		1


	//   ....[1]....
        /*00a0*/ 	.word	0x00000640
        /*00a4*/ 	.word	0x000000ff
        /*00a8*/ 	.word	0x00000020
        /*00ac*/ 	.short	0x0100
        /*00ae*/ 	.byte	0x08
	.zero		1


	//   ....[2]....
        /*00b0*/ 	.word	0x00000650
        /*00b4*/ 	.word	0x000000ff
        /*00b8*/ 	.word	0x00000008
        /*00bc*/ 	.short	0x0100
        /*00be*/ 	.byte	0x08
	.zero		1


	//   ....[3]....
        /*00c0*/ 	.word	0x00000660
        /*00c4*/ 	.word	0x000000ff
        /*00c8*/ 	.word	0x00000028
        /*00cc*/ 	.short	0x0100
        /*00ce*/ 	.byte	0x08
	.zero		1


	//   ....[4]....
        /*00d0*/ 	.word	0x00000670
        /*00d4*/ 	.word	0x000000ff
        /*00d8*/ 	.word	0x00000010
        /*00dc*/ 	.short	0x0100
        /*00de*/ 	.byte	0x08
	.zero		1


	//   ....[5]....
        /*00e0*/ 	.word	0x00000680
        /*00e4*/ 	.word	0x000000ff
        /*00e8*/ 	.word	0x00000030
        /*00ec*/ 	.short	0x0100
        /*00ee*/ 	.byte	0x08
	.zero		1


	//   ....[6]....
        /*00f0*/ 	.word	0x00000690
        /*00f4*/ 	.word	0x000000ff
        /*00f8*/ 	.word	0x00000018
        /*00fc*/ 	.short	0x0100
        /*00fe*/ 	.byte	0x08
	.zero		1


	//   ....[7]....
        /*0100*/ 	.word	0x000006a0
        /*0104*/ 	.word	0x000000ff
        /*0108*/ 	.word	0x00000038
        /*010c*/ 	.short	0x0100
        /*010e*/ 	.byte	0x08
	.zero		1


	//   ....[8]....
        /*0110*/ 	.word	0x000007e0
        /*0114*/ 	.word	0x000000ff
        /*0118*/ 	.word	0x00000040
        /*011c*/ 	.short	0x0100
        /*011e*/ 	.byte	0x08
	.zero		1


	//   ....[9]....
        /*0120*/ 	.word	0x000007f0
        /*0124*/ 	.word	0x000000ff
        /*0128*/ 	.word	0x00000060
        /*012c*/ 	.short	0x0100
        /*012e*/ 	.byte	0x08
	.zero		1


	//   ....[10]....
        /*0130*/ 	.word	0x00000800
        /*0134*/ 	.word	0x000000ff
        /*0138*/ 	.word	0x00000048
        /*013c*/ 	.short	0x0100
        /*013e*/ 	.byte	0x08
	.zero		1


	//   ....[11]....
        /*0140*/ 	.word	0x00000810
        /*0144*/ 	.word	0x000000ff
        /*0148*/ 	.word	0x00000068
        /*014c*/ 	.short	0x0100
        /*014e*/ 	.byte	0x08
	.zero		1


	//   ....[12]....
        /*0150*/ 	.word	0x00000820
        /*0154*/ 	.word	0x000000ff
        /*0158*/ 	.word	0x00000050
        /*015c*/ 	.short	0x0100
        /*015e*/ 	.byte	0x08
	.zero		1


	//   ....[13]....
        /*0160*/ 	.word	0x00000830
        /*0164*/ 	.word	0x000000ff
        /*0168*/ 	.word	0x00000070
        /*016c*/ 	.short	0x0100
        /*016e*/ 	.byte	0x08
	.zero		1


	//   ....[14]....
        /*0170*/ 	.word	0x00000840
        /*0174*/ 	.word	0x000000ff
        /*0178*/ 	.word	0x00000058
        /*017c*/ 	.short	0x0100
        /*017e*/ 	.byte	0x08
	.zero		1


	//   ....[15]....
        /*0180*/ 	.word	0x00000850
        /*0184*/ 	.word	0x000000ff
        /*0188*/ 	.word	0x00000078
        /*018c*/ 	.short	0x0100
        /*018e*/ 	.byte	0x08
	.zero		1


	//   ....[16]....
        /*0190*/ 	.word	0x00000ae0
        /*0194*/ 	.word	0x000000ff
        /*0198*/ 	.word	0x00000080
        /*019c*/ 	.short	0x0100
        /*019e*/ 	.byte	0x08
	.zero		1


	//   ....[17]....
        /*01a0*/ 	.word	0x00000b20
        /*01a4*/ 	.word	0x000000ff
        /*01a8*/ 	.word	0x00000088
        /*01ac*/ 	.short	0x0100
        /*01ae*/ 	.byte	0x08
	.zero		1


	//   ....[18]....
        /*01b0*/ 	.word	0x000017c0
        /*01b4*/ 	.word	0x00000003
        /*01b8*/ 	.word	0x00000000
        /*01bc*/ 	.short	0x010a
        /*01be*/ 	.byte	0x3f
	.zero		1


	//   ....[19]....
        /*01c0*/ 	.word	0x00001800
        /*01c4*/ 	.word	0x00000003
        /*01c8*/ 	.word	0x00000000
        /*01cc*/ 	.short	0x010a
        /*01ce*/ 	.byte	0x3f
	.zero		1


	//   ....[20]....
        /*01d0*/ 	.word	0x00001b80
        /*01d4*/ 	.word	0x000000ff
        /*01d8*/ 	.word	0x00000000
        /*01dc*/ 	.short	0x010a
        /*01de*/ 	.byte	0x04
	.zero		1


	//   ....[21]....
        /*01e0*/ 	.word	0x00001bc0
        /*01e4*/ 	.word	0x000000ff
        /*01e8*/ 	.word	0x00000000
        /*01ec*/ 	.short	0x010a
        /*01ee*/ 	.byte	0x04
	.zero		1


	//   ....[22]....
        /*01f0*/ 	.word	0x00001e60
        /*01f4*/ 	.word	0x000000ff
        /*01f8*/ 	.word	0x00000000
        /*01fc*/ 	.short	0x0101
        /*01fe*/ 	.byte	0x04
	.zero		1


	//   ....[23]....
        /*0200*/ 	.word	0x00002020
        /*0204*/ 	.word	0x000000ff
        /*0208*/ 	.word	0x00000000
        /*020c*/ 	.short	0x0101
        /*020e*/ 	.byte	0x04
	.zero		1


	//   ....[24]....
        /*0210*/ 	.word	0x00002780
        /*0214*/ 	.word	0x000000ff
        /*0218*/ 	.word	0x00000040
        /*021c*/ 	.short	0x010a
        /*021e*/ 	.byte	0x34
	.zero		1


	//   ....[25]....
        /*0220*/ 	.word	0x000049d0
        /*0224*/ 	.word	0x000000ff
        /*0228*/ 	.word	0x00000000
        /*022c*/ 	.short	0x0101
        /*022e*/ 	.byte	0x04
	.zero		1


	//   ....[26]....
        /*0230*/ 	.word	0x00004ab0
        /*0234*/ 	.word	0x00000004
        /*0238*/ 	.word	0x00000040
        /*023c*/ 	.short	0x010a
        /*023e*/ 	.byte	0x3f
	.zero		1


	//   ....[27]....
        /*0240*/ 	.word	0x00006a00
        /*0244*/ 	.word	0x000000ff
        /*0248*/ 	.word	0x00000000
        /*024c*/ 	.short	0x0101
        /*024e*/ 	.byte	0x04
	.zero		1


	//   ....[28]....
        /*0250*/ 	.word	0x00006b00
        /*0254*/ 	.word	0x00000004
        /*0258*/ 	.word	0x00000040
        /*025c*/ 	.short	0x010a
        /*025e*/ 	.byte	0x3f
	.zero		1


	//   ....[29]....
        /*0260*/ 	.word	0x00008a70
        /*0264*/ 	.word	0x000000ff
        /*0268*/ 	.word	0x00000000
        /*026c*/ 	.short	0x0101
        /*026e*/ 	.byte	0x04
	.zero		1


	//   ....[30]....
        /*0270*/ 	.word	0x00008b60
        /*0274*/ 	.word	0x00000005
        /*0278*/ 	.word	0x00000040
        /*027c*/ 	.short	0x010a
        /*027e*/ 	.byte	0x3f
	.zero		1


	//   ....[31]....
        /*0280*/ 	.word	0x0000aae0
        /*0284*/ 	.word	0x000000ff
        /*0288*/ 	.word	0x00000000
        /*028c*/ 	.short	0x0101
        /*028e*/ 	.byte	0x04
	.zero		1


	//   ....[32]....
        /*0290*/ 	.word	0x0000abd0
        /*0294*/ 	.word	0x00000004
        /*0298*/ 	.word	0x00000040
        /*029c*/ 	.short	0x010a
        /*029e*/ 	.byte	0x3f
	.zero		1


	//   ....[33]....
        /*02a0*/ 	.word	0x0000cb30
        /*02a4*/ 	.word	0x000000ff
        /*02a8*/ 	.word	0x00000000
        /*02ac*/ 	.short	0x0101
        /*02ae*/ 	.byte	0x04
	.zero		1


	//   ....[34]....
        /*02b0*/ 	.word	0x0000cc20
        /*02b4*/ 	.word	0x00000004
        /*02b8*/ 	.word	0x00000040
        /*02bc*/ 	.short	0x010a
        /*02be*/ 	.byte	0x3f
	.zero		1


	//   ....[35]....
        /*02c0*/ 	.word	0x0000eb80
        /*02c4*/ 	.word	0x000000ff
        /*02c8*/ 	.word	0x00000000
        /*02cc*/ 	.short	0x0101
        /*02ce*/ 	.byte	0x04
	.zero		1


	//   ....[36]....
        /*02d0*/ 	.word	0x0000ec70
        /*02d4*/ 	.word	0x00000004
        /*02d8*/ 	.word	0x00000040
        /*02dc*/ 	.short	0x010a
        /*02de*/ 	.byte	0x3f
	.zero		1


	//   ....[37]....
        /*02e0*/ 	.word	0x00010bd0
        /*02e4*/ 	.word	0x000000ff
        /*02e8*/ 	.word	0x00000000
        /*02ec*/ 	.short	0x0101
        /*02ee*/ 	.byte	0x04
	.zero		1


	//   ....[38]....
        /*02f0*/ 	.word	0x00010cb0
        /*02f4*/ 	.word	0x00000004
        /*02f8*/ 	.word	0x00000040
        /*02fc*/ 	.short	0x010a
        /*02fe*/ 	.byte	0x3f
	.zero		1


	//   ....[39]....
        /*0300*/ 	.word	0x00012bd0
        /*0304*/ 	.word	0x000000ff
        /*0308*/ 	.word	0x00000000
        /*030c*/ 	.short	0x0101
        /*030e*/ 	.byte	0x04
	.zero		1


	//   ....[40]....
        /*0310*/ 	.word	0x00013510
        /*0314*/ 	.word	0x000000ff
        /*0318*/ 	.word	0x00000000
        /*031c*/ 	.short	0x0101
        /*031e*/ 	.byte	0x04
	.zero		1


	//   ....[41]....
        /*0320*/ 	.word	0x00013c40
        /*0324*/ 	.word	0x000000ff
        /*0328*/ 	.word	0x00000088
        /*032c*/ 	.short	0x010a
        /*032e*/ 	.byte	0x04
	.zero		1


	//   ....[42]....
        /*0330*/ 	.word	0x00014080
        /*0334*/ 	.word	0x000000ff
        /*0338*/ 	.word	0x00000060
        /*033c*/ 	.short	0x010a
        /*033e*/ 	.byte	0x15
	.zero		1


	//   ....[43]....
        /*0340*/ 	.word	0x00014170
        /*0344*/ 	.word	0x000000ff
        /*0348*/ 	.word	0x00000040
        /*034c*/ 	.short	0x010b
        /*034e*/ 	.byte	0x15
	.zero		1


	//   ....[44]....
        /*0350*/ 	.word	0x000141d0
        /*0354*/ 	.word	0x000000ff
        /*0358*/ 	.word	0x00000000
        /*035c*/ 	.short	0x0101
        /*035e*/ 	.byte	0x10
	.zero		1


	//   ....[45]....
        /*0360*/ 	.word	0x00014200
        /*0364*/ 	.word	0x000000ff
        /*0368*/ 	.word	0x00000068
        /*036c*/ 	.short	0x010a
        /*036e*/ 	.byte	0x15
	.zero		1


	//   ....[46]....
        /*0370*/ 	.word	0x00014310
        /*0374*/ 	.word	0x000000ff
        /*0378*/ 	.word	0x00000048
        /*037c*/ 	.short	0x010b
        /*037e*/ 	.byte	0x15
	.zero		1


	//   ....[47]....
        /*0380*/ 	.word	0x00014370
        /*0384*/ 	.word	0x000000ff
        /*0388*/ 	.word	0x00000000
        /*038c*/ 	.short	0x0101
        /*038e*/ 	.byte	0x12
	.zero		1


	//   ....[48]....
        /*0390*/ 	.word	0x000143a0
        /*0394*/ 	.word	0x000000ff
        /*0398*/ 	.word	0x00000070
        /*039c*/ 	.short	0x010a
        /*039e*/ 	.byte	0x15
	.zero		1


	//   ....[49]....
        /*03a0*/ 	.word	0x000144b0
        /*03a4*/ 	.word	0x000000ff
        /*03a8*/ 	.word	0x00000050
        /*03ac*/ 	.short	0x010b
        /*03ae*/ 	.byte	0x15
	.zero		1


	//   ....[50]....
        /*03b0*/ 	.word	0x00014510
        /*03b4*/ 	.word	0x000000ff
        /*03b8*/ 	.word	0x00000000
        /*03bc*/ 	.short	0x0101
        /*03be*/ 	.byte	0x1d
	.zero		1


	//   ....[51]....
        /*03c0*/ 	.word	0x00014540
        /*03c4*/ 	.word	0x000000ff
        /*03c8*/ 	.word	0x00000078
        /*03cc*/ 	.short	0x010a
        /*03ce*/ 	.byte	0x15
	.zero		1


	//   ....[52]....
        /*03d0*/ 	.word	0x00014650
        /*03d4*/ 	.word	0x000000ff
        /*03d8*/ 	.word	0x00000058
        /*03dc*/ 	.short	0x010b
        /*03de*/ 	.byte	0x15
	.zero		1


	//   ....[53]....
        /*03e0*/ 	.word	0x000146b0
        /*03e4*/ 	.word	0x000000ff
        /*03e8*/ 	.word	0x00000000
        /*03ec*/ 	.short	0x0101
        /*03ee*/ 	.byte	0x1e
	.zero		1


	//   ....[54]....
        /*03f0*/ 	.word	0x000146f0
        /*03f4*/ 	.word	0x000000ff
        /*03f8*/ 	.word	0x00000060
        /*03fc*/ 	.short	0x010a
        /*03fe*/ 	.byte	0x15
	.zero		1


	//   ....[55]....
        /*0400*/ 	.word	0x000147f0
        /*0404*/ 	.word	0x000000ff
        /*0408*/ 	.word	0x00000040
        /*040c*/ 	.short	0x010b
        /*040e*/ 	.byte	0x15
	.zero		1


	//   ....[56]....
        /*0410*/ 	.word	0x00014830
        /*0414*/ 	.word	0x000000ff
        /*0418*/ 	.word	0x00000000
        /*041c*/ 	.short	0x0101
        /*041e*/ 	.byte	0x10
	.zero		1


	//   ....[57]....
        /*0420*/ 	.word	0x00014860
        /*0424*/ 	.word	0x000000ff
        /*0428*/ 	.word	0x00000068
        /*042c*/ 	.short	0x010a
        /*042e*/ 	.byte	0x15
	.zero		1


	//   ....[58]....
        /*0430*/ 	.word	0x00014960
        /*0434*/ 	.word	0x000000ff
        /*0438*/ 	.word	0x00000048
        /*043c*/ 	.short	0x010b
        /*043e*/ 	.byte	0x15
	.zero		1


	//   ....[59]....
        /*0440*/ 	.word	0x000149a0
        /*0444*/ 	.word	0x000000ff
        /*0448*/ 	.word	0x00000000
        /*044c*/ 	.short	0x0101
        /*044e*/ 	.byte	0x12
	.zero		1


	//   ....[60]....
        /*0450*/ 	.word	0x000149d0
        /*0454*/ 	.word	0x000000ff
        /*0458*/ 	.word	0x00000070
        /*045c*/ 	.short	0x010a
        /*045e*/ 	.byte	0x15
	.zero		1


	//   ....[61]....
        /*0460*/ 	.word	0x00014ad0
        /*0464*/ 	.word	0x000000ff
        /*0468*/ 	.word	0x00000050
        /*046c*/ 	.short	0x010b
        /*046e*/ 	.byte	0x15
	.zero		1


	//   ....[62]....
        /*0470*/ 	.word	0x00014b10
        /*0474*/ 	.word	0x000000ff
        /*0478*/ 	.word	0x00000000
        /*047c*/ 	.short	0x0101
        /*047e*/ 	.byte	0x1d
	.zero		1


	//   ....[63]....
        /*0480*/ 	.word	0x00014b40
        /*0484*/ 	.word	0x000000ff
        /*0488*/ 	.word	0x00000078
        /*048c*/ 	.short	0x010a
        /*048e*/ 	.byte	0x15
	.zero		1


	//   ....[64]....
        /*0490*/ 	.word	0x00014c40
        /*0494*/ 	.word	0x000000ff
        /*0498*/ 	.word	0x00000058
        /*049c*/ 	.short	0x010b
        /*049e*/ 	.byte	0x15
	.zero		1


	//   ....[65]....
        /*04a0*/ 	.word	0x00014c90
        /*04a4*/ 	.word	0x000000ff
        /*04a8*/ 	.word	0x00000000
        /*04ac*/ 	.short	0x0101
        /*04ae*/ 	.byte	0x1e
	.zero		1


	//   ....[66]....
        /*04b0*/ 	.word	0x00015340
        /*04b4*/ 	.word	0x00000000
        /*04b8*/ 	.word	0x00000060
        /*04bc*/ 	.short	0x010a
        /*04be*/ 	.byte	0x3f
	.zero		1


	//   ....[67]....
        /*04c0*/ 	.word	0x00015380
        /*04c4*/ 	.word	0x00000000
        /*04c8*/ 	.word	0x00000068
        /*04cc*/ 	.short	0x010a
        /*04ce*/ 	.byte	0x3f
	.zero		1


	//   ....[68]....
        /*04d0*/ 	.word	0x000153c0
        /*04d4*/ 	.word	0x00000000
        /*04d8*/ 	.word	0x00000070
        /*04dc*/ 	.short	0x010a
        /*04de*/ 	.byte	0x3f
	.zero		1


	//   ....[69]....
        /*04e0*/ 	.word	0x00015420
        /*04e4*/ 	.word	0x00000000
        /*04e8*/ 	.word	0x00000078
        /*04ec*/ 	.short	0x010a
        /*04ee*/ 	.byte	0x3f
	.zero		1


	//   ....[70]....
        /*04f0*/ 	.word	0x00015750
        /*04f4*/ 	.word	0x0000000f
        /*04f8*/ 	.word	0x00000020
        /*04fc*/ 	.short	0x010a
        /*04fe*/ 	.byte	0x3f
	.zero		1


	//   ....[71]....
        /*0500*/ 	.word	0x00015b20
        /*0504*/ 	.word	0x00000005
        /*0508*/ 	.word	0x00000088
        /*050c*/ 	.short	0x0101
        /*050e*/ 	.byte	0x3f
	.zero		1


	//   ....[72]....
        /*0510*/ 	.word	0x00016230
        /*0514*/ 	.word	0x00000007
        /*0518*/ 	.word	0x00000000
        /*051c*/ 	.short	0x010a
        /*051e*/ 	.byte	0x3f
	.zero		1


	//   ....[73]....
        /*0520*/ 	.word	0x000162b0
        /*0524*/ 	.word	0x00000006
        /*0528*/ 	.word	0x00000000
        /*052c*/ 	.short	0x010a
        /*052e*/ 	.byte	0x3f
	.zero		1


	//   ....[74]....
        /*0530*/ 	.word	0x00016340
        /*0534*/ 	.word	0x00000007
        /*0538*/ 	.word	0x00000000
        /*053c*/ 	.short	0x010a
        /*053e*/ 	.byte	0x3f
	.zero		1


	//   ....[75]....
        /*0540*/ 	.word	0x000163d0
        /*0544*/ 	.word	0x00000005
        /*0548*/ 	.word	0x00000000
        /*054c*/ 	.short	0x010a
        /*054e*/ 	.byte	0x3f
	.zero		1


	//   ....[76]....
        /*0550*/ 	.word	0x00016430
        /*0554*/ 	.word	0x00000003
        /*0558*/ 	.word	0x00000000
        /*055c*/ 	.short	0x010a
        /*055e*/ 	.byte	0x3f
	.zero		1


	//   ....[77]....
        /*0560*/ 	.word	0x00016490
        /*0564*/ 	.word	0x00000004
        /*0568*/ 	.word	0x00000000
        /*056c*/ 	.short	0x010a
        /*056e*/ 	.byte	0x3f
	.zero		1


	//   ....[78]....
        /*0570*/ 	.word	0x000164f0
        /*0574*/ 	.word	0x00000004
        /*0578*/ 	.word	0x00000040
        /*057c*/ 	.short	0x010a
        /*057e*/ 	.byte	0x3f
	.zero		1


	//   ....[79]....
        /*0580*/ 	.word	0x00016540
        /*0584*/ 	.word	0x00000004
        /*0588*/ 	.word	0x00000040
        /*058c*/ 	.short	0x010a
        /*058e*/ 	.byte	0x3f
	.zero		1


	//   ....[80]....
        /*0590*/ 	.word	0x00016590
        /*0594*/ 	.word	0x00000004
        /*0598*/ 	.word	0x00000040
        /*059c*/ 	.short	0x010a
        /*059e*/ 	.byte	0x3f
	.zero		1


	//   ....[81]....
        /*05a0*/ 	.word	0x000165e0
        /*05a4*/ 	.word	0x00000005
        /*05a8*/ 	.word	0x00000040
        /*05ac*/ 	.short	0x010a
        /*05ae*/ 	.byte	0x3f
	.zero		1


	//   ....[82]....
        /*05b0*/ 	.word	0x00016630
        /*05b4*/ 	.word	0x00000004
        /*05b8*/ 	.word	0x00000040
        /*05bc*/ 	.short	0x010a
        /*05be*/ 	.byte	0x3f
	.zero		1


	//   ....[83]....
        /*05c0*/ 	.word	0x00016680
        /*05c4*/ 	.word	0x00000004
        /*05c8*/ 	.word	0x00000040
        /*05cc*/ 	.short	0x010a
        /*05ce*/ 	.byte	0x3f
	.zero		1


	//   ....[84]....
        /*05d0*/ 	.word	0x000166d0
        /*05d4*/ 	.word	0x00000004
        /*05d8*/ 	.word	0x00000040
        /*05dc*/ 	.short	0x010a
        /*05de*/ 	.byte	0x3f
	.zero		1


	//   ....[85]....
        /*05e0*/ 	.word	0x00016720
        /*05e4*/ 	.word	0x00000004
        /*05e8*/ 	.word	0x00000040
        /*05ec*/ 	.short	0x010a
        /*05ee*/ 	.byte	0x3f
	.zero		1


	//   ....[86]....
        /*05f0*/ 	.word	0x00016780
        /*05f4*/ 	.word	0x00000003
        /*05f8*/ 	.word	0x00000088
        /*05fc*/ 	.short	0x010a
        /*05fe*/ 	.byte	0x3f
	.zero		1


	//   ....[87]....
        /*0600*/ 	.word	0x000167e0
        /*0604*/ 	.word	0x00000005
        /*0608*/ 	.word	0x00000060
        /*060c*/ 	.short	0x010a
        /*060e*/ 	.byte	0x3f
	.zero		1


	//   ....[88]....
        /*0610*/ 	.word	0x00016840
        /*0614*/ 	.word	0x00000005
        /*0618*/ 	.word	0x00000068
        /*061c*/ 	.short	0x010a
        /*061e*/ 	.byte	0x3f
	.zero		1


	//   ....[89]....
        /*0620*/ 	.word	0x000168a0
        /*0624*/ 	.word	0x00000005
        /*0628*/ 	.word	0x00000070
        /*062c*/ 	.short	0x010a
        /*062e*/ 	.byte	0x3f
	.zero		1


	//   ....[90]....
        /*0630*/ 	.word	0x00016900
        /*0634*/ 	.word	0x00000005
        /*0638*/ 	.word	0x00000078
        /*063c*/ 	.short	0x010a
        /*063e*/ 	.byte	0x3f
	.zero		1


	//   ....[91]....
        /*0640*/ 	.word	0x00016960
        /*0644*/ 	.word	0x00000005
        /*0648*/ 	.word	0x00000060
        /*064c*/ 	.short	0x010a
        /*064e*/ 	.byte	0x3f
	.zero		1


	//   ....[92]....
        /*0650*/ 	.word	0x000169c0
        /*0654*/ 	.word	0x00000005
        /*0658*/ 	.word	0x00000068
        /*065c*/ 	.short	0x010a
        /*065e*/ 	.byte	0x3f
	.zero		1


	//   ....[93]....
        /*0660*/ 	.word	0x00016a20
        /*0664*/ 	.word	0x00000005
        /*0668*/ 	.word	0x00000070
        /*066c*/ 	.short	0x010a
        /*066e*/ 	.byte	0x3f
	.zero		1


	//   ....[94]....
        /*0670*/ 	.word	0x00016a80
        /*0674*/ 	.word	0x00000005
        /*0678*/ 	.word	0x00000078
        /*067c*/ 	.short	0x010a
        /*067e*/ 	.byte	0x3f
	.zero		1


	//   ....[95]....
        /*0680*/ 	.word	0x00016ad0
        /*0684*/ 	.word	0x00000000
        /*0688*/ 	.word	0x00000060
        /*068c*/ 	.short	0x010a
        /*068e*/ 	.byte	0x3f
	.zero		1


	//   ....[96]....
        /*0690*/ 	.word	0x00016b20
        /*0694*/ 	.word	0x00000000
        /*0698*/ 	.word	0x00000068
        /*069c*/ 	.short	0x010a
        /*069e*/ 	.byte	0x3f
	.zero		1


	//   ....[97]....
        /*06a0*/ 	.word	0x00016b70
        /*06a4*/ 	.word	0x00000000
        /*06a8*/ 	.word	0x00000070
        /*06ac*/ 	.short	0x010a
        /*06ae*/ 	.byte	0x3f
	.zero		1


	//   ....[98]....
        /*06b0*/ 	.word	0x00016c40
        /*06b4*/ 	.word	0x0000000f
        /*06b8*/ 	.word	0x00000020
        /*06bc*/ 	.short	0x010a
        /*06be*/ 	.byte	0x3f
	.zero		1


	//   ....[99]....
        /*06c0*/ 	.word	0x00016d10
        /*06c4*/ 	.word	0x00000007
        /*06c8*/ 	.word	0x00000000
        /*06cc*/ 	.short	0x010a
        /*06ce*/ 	.byte	0x3f
	.zero		1


	//   ....[100]....
        /*06d0*/ 	.word	0x00016d60
        /*06d4*/ 	.word	0x00000006
        /*06d8*/ 	.word	0x00000000
        /*06dc*/ 	.short	0x010a
        /*06de*/ 	.byte	0x3f
	.zero		1


	//   ....[101]....
        /*06e0*/ 	.word	0x00016db0
        /*06e4*/ 	.word	0x00000007
        /*06e8*/ 	.word	0x00000000
        /*06ec*/ 	.short	0x010a
        /*06ee*/ 	.byte	0x3f
	.zero		1


	//----- nvinfo : EIATTR_NUM_MBARRIERS
	.align		4
.L_38:
        /*06f0*/ 	.byte	0x03, 0x38
        /*06f2*/ 	.short	0x0012


	//----- nvinfo : EIATTR_EXIT_INSTR_OFFSETS
	.align		4
        /*06f4*/ 	.byte	0x04, 0x1c
        /*06f6*/ 	.short	(.L_40 - .L_39)


	//   ....[0]....
.L_39:
        /*06f8*/ 	.word	0x00016420


	//----- nvinfo : EIATTR_MAX_THREADS
	.align		4
.L_40:
        /*06fc*/ 	.byte	0x04, 0x05
        /*06fe*/ 	.short	(.L_42 - .L_41)
.L_41:
        /*0700*/ 	.word	0x00000180
        /*0704*/ 	.word	0x00000001
        /*0708*/ 	.word	0x00000001


	//----- nvinfo : EIATTR_CRS_STACK_SIZE
	.align		4
.L_42:
        /*070c*/ 	.byte	0x04, 0x1e
        /*070e*/ 	.short	(.L_44 - .L_43)
.L_43:
        /*0710*/ 	.word	0x00000000


	//----- nvinfo : EIATTR_CBANK_PARAM_SIZE
	.align		4
.L_44:
        /*0714*/ 	.byte	0x03, 0x19
        /*0716*/ 	.short	0x0770


	//----- nvinfo : EIATTR_PARAM_CBANK
	.align		4
        /*0718*/ 	.byte	0x04, 0x0a
        /*071a*/ 	.short	(.L_46 - .L_45)
	.align		4
.L_45:
        /*071c*/ 	.word	index@(.nv.constant0._ZN7cutlass13device_kernelINS_4gemm6kernel13GemmUniversalIN4cute5tupleIJiiiiEEENS1_10collective13CollectiveMmaINS1_34MainloopSm90TmaGmmaWarpSpecializedILi4ENS5_IJNS4_1CILi1EEESB_SB_EEENS1_35KernelTmaWarpSpecializedCooperativeEEENS5_IJNSA_ILi128EEENSA_ILi256EEENSA_ILi64EEEEEENS_10bfloat16_tENS5_IJlSB_lEEESJ_SK_NS4_8TiledMMAINS4_8MMA_AtomIJNS4_4SM904GMMA28MMA_64x256x16_F32BF16BF16_SSILNSO_5MajorE0ELSQ_0ELNSO_7ScaleInE1ELSR_1EEEEEENS4_6LayoutINS5_IJNSA_ILi2EEESB_SB_EEENS5_IJSB_NSA_ILi0EEESX_EEEEENS5_IJNS4_10UnderscoreES10_S10_EEEEENS4_13SM90_TMA_LOADENS4_14ComposedLayoutINS4_7SwizzleILi3ELi4ELi3EEENS4_18smem_ptr_flag_bitsILi16EEENSU_INS5_IJNSA_ILi8EEESH_EEENS5_IJSH_SB_EEEEEEEvNS4_8identityES13_S1D_vS1E_EENS_8epilogue10collective18CollectiveEpilogueINS1G_22Sm90TmaWarpSpecializedILi4ELi2ELi16ELb1ELb0EEEJSI_NS5_IJSF_NSA_ILi32EEEEEESJ_SK_SJ_SK_NS1G_6fusion15FusionCallbacksIS1K_NS1N_13LinCombEltActINS1G_6thread4GELUESJ_fSJ_fLNS_15FloatRoundStyleE2EEESI_S1M_JEEES13_NS14_INS15_ILi2ELi4ELi3EEES18_NSU_INS5_IJS19_S1L_EEENS5_IJS1L_SB_EEEEEEENS4_17SM75_U32x4_LDSM_NENS4_14SM90_TMA_STOREES1Z_NS4_17SM90_U32x4_STSM_NENS4_9Copy_AtomIJS22_NS_6half_tEEEEvEEEvvEEEEvNT_6ParamsE)
        /*0720*/ 	.short	0x0210
        /*0722*/ 	.short	0x0770


	//----- nvinfo : EIATTR_SW_WAR
	.align		4
.L_46:
        /*0724*/ 	.byte	0x04, 0x36
        /*0726*/ 	.short	(.L_48 - .L_47)
.L_47:
        /*0728*/ 	.word	0x00000008
.L_48:


//--------------------- .nv.callgraph             --------------------------
	.section	.nv.callgraph,"",@"SHT_CUDA_CALLGRAPH"
	.align	4
	.sectionentsize	8
	.align		4
        /*0000*/ 	.word	0x00000000
	.align		4
        /*0004*/ 	.word	0xffffffff
	.align		4
        /*0008*/ 	.word	index@(_ZN7cutlass13device_kernelINS_4gemm6kernel13GemmUniversalIN4cute5tupleIJiiiiEEENS1_10collective13CollectiveMmaINS1_34MainloopSm90TmaGmmaWarpSpecializedILi4ENS5_IJNS4_1CILi1EEESB_SB_EEENS1_35KernelTmaWarpSpecializedCooperativeEEENS5_IJNSA_ILi128EEENSA_ILi256EEENSA_ILi64EEEEEENS_10bfloat16_tENS5_IJlSB_lEEESJ_SK_NS4_8TiledMMAINS4_8MMA_AtomIJNS4_4SM904GMMA28MMA_64x256x16_F32BF16BF16_SSILNSO_5MajorE0ELSQ_0ELNSO_7ScaleInE1ELSR_1EEEEEENS4_6LayoutINS5_IJNSA_ILi2EEESB_SB_EEENS5_IJSB_NSA_ILi0EEESX_EEEEENS5_IJNS4_10UnderscoreES10_S10_EEEEENS4_13SM90_TMA_LOADENS4_14ComposedLayoutINS4_7SwizzleILi3ELi4ELi3EEENS4_18smem_ptr_flag_bitsILi16EEENSU_INS5_IJNSA_ILi8EEESH_EEENS5_IJSH_SB_EEEEEEEvNS4_8identityES13_S1D_vS1E_EENS_8epilogue10collective18CollectiveEpilogueINS1G_22Sm90TmaWarpSpecializedILi4ELi2ELi16ELb1ELb0EEEJSI_NS5_IJSF_NSA_ILi32EEEEEESJ_SK_SJ_SK_NS1G_6fusion15FusionCallbacksIS1K_NS1N_13LinCombEltActINS1G_6thread4GELUESJ_fSJ_fLNS_15FloatRoundStyleE2EEESI_S1M_JEEES13_NS14_INS15_ILi2ELi4ELi3EEES18_NSU_INS5_IJS19_S1L_EEENS5_IJS1L_SB_EEEEEEENS4_17SM75_U32x4_LDSM_NENS4_14SM90_TMA_STOREES1Z_NS4_17SM90_U32x4_STSM_NENS4_9Copy_AtomIJS22_NS_6half_tEEEEvEEEvvEEEEvNT_6ParamsE)
	.align		4
        /*000c*/ 	.word	index@(__assertfail)
	.align		4
        /*0010*/ 	.word	0x00000000
	.align		4
        /*0014*/ 	.word	0xfffffffe
	.align		4
        /*0018*/ 	.word	0x00000000
	.align		4
        /*001c*/ 	.word	0xfffffffd
	.align		4
        /*0020*/ 	.word	0x00000000
	.align		4
        /*0024*/ 	.word	0xfffffffc


//--------------------- .nv.constant4             --------------------------
	.section	.nv.constant4,"a",@progbits
	.align	8
	.align		8
.nv.constant4:
        /*0000*/ 	.dword	__assertfail
	.align		8
        /*0008*/ 	.dword	__unnamed_1
	.align		8
        /*0010*/ 	.dword	__unnamed_2
	.align		8
        /*0018*/ 	.dword	_ZN39_INTERNAL_1062943f_4_k_cu_4a227d68_28054cuda3std3__45__cpo5beginE
	.align		8
        /*0020*/ 	.dword	_ZN39_INTERNAL_1062943f_4_k_cu_4a227d68_28054cuda3std3__45__cpo3endE
	.align		8
        /*0028*/ 	.dword	_ZN39_INTERNAL_1062943f_4_k_cu_4a227d68_28054cuda3std3__45__cpo6cbeginE
	.align		8
        /*0030*/ 	.dword	_ZN39_INTERNAL_1062943f_4_k_cu_4a227d68_28054cuda3std3__45__cpo4cendE
	.align		8
        /*0038*/ 	.dword	_ZN39_INTERNAL_1062943f_4_k_cu_4a227d68_28054cuda3std3__441_GLOBAL__N__1062943f_4_k_cu_4a227d68_28056ignoreE
	.align		8
        /*0040*/ 	.dword	_ZN39_INTERNAL_1062943f_4_k_cu_4a227d68_28054cuda3std3__419piecewise_constructE
	.align		8
        /*0048*/ 	.dword	_ZN39_INTERNAL_1062943f_4_k_cu_4a227d68_28054cuda3std3__48in_placeE
	.align		8
        /*0050*/ 	.dword	_ZN39_INTERNAL_1062943f_4_k_cu_4a227d68_28054cuda3std6ranges3__45__cpo4swapE
	.align		8
        /*0058*/ 	.dword	_ZN39_INTERNAL_1062943f_4_k_cu_4a227d68_28054cuda3std6ranges3__45__cpo9iter_moveE
	.align		8
        /*0060*/ 	.dword	_ZN39_INTERNAL_1062943f_4_k_cu_4a227d68_28054cute7productE
	.align		8
        /*0068*/ 	.dword	_ZN39_INTERNAL_1062943f_4_k_cu_4a227d68_28054cute1_E
	.align		8
        /*0070*/ 	.dword	$str$22
	.align		8
        /*0078*/ 	.dword	$str$23
	.align		8
        /*0080*/ 	.dword	$str$26
	.align		8
        /*0088*/ 	.dword	$str$27


//--------------------- .text._ZN7cutlass13device_kernelINS_4gemm6kernel13GemmUniversalIN4cute5tupleIJiiiiEEENS1_10collective13CollectiveMmaINS1_34MainloopSm90TmaGmmaWarpSpecializedILi4ENS5_IJNS4_1CILi1EEESB_SB_EEENS1_35KernelTmaWarpSpecializedCooperativeEEENS5_IJNSA_ILi128EEENSA_ILi256EEENSA_ILi64EEEEEENS_10bfloat16_tENS5_IJlSB_lEEESJ_SK_NS4_8TiledMMAINS4_8MMA_AtomIJNS4_4SM904GMMA28MMA_64x256x16_F32BF16BF16_SSILNSO_5MajorE0ELSQ_0ELNSO_7ScaleInE1ELSR_1EEEEEENS4_6LayoutINS5_IJNSA_ILi2EEESB_SB_EEENS5_IJSB_NSA_ILi0EEESX_EEEEENS5_IJNS4_10UnderscoreES10_S10_EEEEENS4_13SM90_TMA_LOADENS4_14ComposedLayoutINS4_7SwizzleILi3ELi4ELi3EEENS4_18smem_ptr_flag_bitsILi16EEENSU_INS5_IJNSA_ILi8EEESH_EEENS5_IJSH_SB_EEEEEEEvNS4_8identityES13_S1D_vS1E_EENS_8epilogue10collective18CollectiveEpilogueINS1G_22Sm90TmaWarpSpecializedILi4ELi2ELi16ELb1ELb0EEEJSI_NS5_IJSF_NSA_ILi32EEEEEESJ_SK_SJ_SK_NS1G_6fusion15FusionCallbacksIS1K_NS1N_13LinCombEltActINS1G_6thread4GELUESJ_fSJ_fLNS_15FloatRoundStyleE2EEESI_S1M_JEEES13_NS14_INS15_ILi2ELi4ELi3EEES18_NSU_INS5_IJS19_S1L_EEENS5_IJS1L_SB_EEEEEEENS4_17SM75_U32x4_LDSM_NENS4_14SM90_TMA_STOREES1Z_NS4_17SM90_U32x4_STSM_NENS4_9Copy_AtomIJS22_NS_6half_tEEEEvEEEvvEEEEvNT_6ParamsE --------------------------
	.section	.text._ZN7cutlass13device_kernelINS_4gemm6kernel13GemmUniversalIN4cute5tupleIJiiiiEEENS1_10collective13CollectiveMmaINS1_34MainloopSm90TmaGmmaWarpSpecializedILi4ENS5_IJNS4_1CILi1EEESB_SB_EEENS1_35KernelTmaWarpSpecializedCooperativeEEENS5_IJNSA_ILi128EEENSA_ILi256EEENSA_ILi64EEEEEENS_10bfloat16_tENS5_IJlSB_lEEESJ_SK_NS4_8TiledMMAINS4_8MMA_AtomIJNS4_4SM904GMMA28MMA_64x256x16_F32BF16BF16_SSILNSO_5MajorE0ELSQ_0ELNSO_7ScaleInE1ELSR_1EEEEEENS4_6LayoutINS5_IJNSA_ILi2EEESB_SB_EEENS5_IJSB_NSA_ILi0EEESX_EEEEENS5_IJNS4_10UnderscoreES10_S10_EEEEENS4_13SM90_TMA_LOADENS4_14ComposedLayoutINS4_7SwizzleILi3ELi4ELi3EEENS4_18smem_ptr_flag_bitsILi16EEENSU_INS5_IJNSA_ILi8EEESH_EEENS5_IJSH_SB_EEEEEEEvNS4_8identityES13_S1D_vS1E_EENS_8epilogue10collective18CollectiveEpilogueINS1G_22Sm90TmaWarpSpecializedILi4ELi2ELi16ELb1ELb0EEEJSI_NS5_IJSF_NSA_ILi32EEEEEESJ_SK_SJ_SK_NS1G_6fusion15FusionCallbacksIS1K_NS1N_13LinCombEltActINS1G_6thread4GELUESJ_fSJ_fLNS_15FloatRoundStyleE2EEESI_S1M_JEEES13_NS14_INS15_ILi2ELi4ELi3EEES18_NSU_INS5_IJS19_S1L_EEENS5_IJS1L_SB_EEEEEEENS4_17SM75_U32x4_LDSM_NENS4_14SM90_TMA_STOREES1Z_NS4_17SM90_U32x4_STSM_NENS4_9Copy_AtomIJS22_NS_6half_tEEEEvEEEvvEEEEvNT_6ParamsE,"ax",@progbits
	.align	128
.text._ZN7cutlass13device_kernelINS_4gemm6kernel13GemmUniversalIN4cute5tupleIJiiiiEEENS1_10collective13CollectiveMmaINS1_34MainloopSm90TmaGmmaWarpSpecializedILi4ENS5_IJNS4_1CILi1EEESB_SB_EEENS1_35KernelTmaWarpSpecializedCooperativeEEENS5_IJNSA_ILi128EEENSA_ILi256EEENSA_ILi64EEEEEENS_10bfloat16_tENS5_IJlSB_lEEESJ_SK_NS4_8TiledMMAINS4_8MMA_AtomIJNS4_4SM904GMMA28MMA_64x256x16_F32BF16BF16_SSILNSO_5MajorE0ELSQ_0ELNSO_7ScaleInE1ELSR_1EEEEEENS4_6LayoutINS5_IJNSA_ILi2EEESB_SB_EEENS5_IJSB_NSA_ILi0EEESX_EEEEENS5_IJNS4_10UnderscoreES10_S10_EEEEENS4_13SM90_TMA_LOADENS4_14ComposedLayoutINS4_7SwizzleILi3ELi4ELi3EEENS4_18smem_ptr_flag_bitsILi16EEENSU_INS5_IJNSA_ILi8EEESH_EEENS5_IJSH_SB_EEEEEEEvNS4_8identityES13_S1D_vS1E_EENS_8epilogue10collective18CollectiveEpilogueINS1G_22Sm90TmaWarpSpecializedILi4ELi2ELi16ELb1ELb0EEEJSI_NS5_IJSF_NSA_ILi32EEEEEESJ_SK_SJ_SK_NS1G_6fusion15FusionCallbacksIS1K_NS1N_13LinCombEltActINS1G_6thread4GELUESJ_fSJ_fLNS_15FloatRoundStyleE2EEESI_S1M_JEEES13_NS14_INS15_ILi2ELi4ELi3EEES18_NSU_INS5_IJS19_S1L_EEENS5_IJS1L_SB_EEEEEEENS4_17SM75_U32x4_LDSM_NENS4_14SM90_TMA_STOREES1Z_NS4_17SM90_U32x4_STSM_NENS4_9Copy_AtomIJS22_NS_6half_tEEEEvEEEvvEEEEvNT_6ParamsE:
        .type           _ZN7cutlass13device_kernelINS_4gemm6kernel13GemmUniversalIN4cute5tupleIJiiiiEEENS1_10collective13CollectiveMmaINS1_34MainloopSm90TmaGmmaWarpSpecializedILi4ENS5_IJNS4_1CILi1EEESB_SB_EEENS1_35KernelTmaWarpSpecializedCooperativeEEENS5_IJNSA_ILi128EEENSA_ILi256EEENSA_ILi64EEEEEENS_10bfloat16_tENS5_IJlSB_lEEESJ_SK_NS4_8TiledMMAINS4_8MMA_AtomIJNS4_4SM904GMMA28MMA_64x256x16_F32BF16BF16_SSILNSO_5MajorE0ELSQ_0ELNSO_7ScaleInE1ELSR_1EEEEEENS4_6LayoutINS5_IJNSA_ILi2EEESB_SB_EEENS5_IJSB_NSA_ILi0EEESX_EEEEENS5_IJNS4_10UnderscoreES10_S10_EEEEENS4_13SM90_TMA_LOADENS4_14ComposedLayoutINS4_7SwizzleILi3ELi4ELi3EEENS4_18smem_ptr_flag_bitsILi16EEENSU_INS5_IJNSA_ILi8EEESH_EEENS5_IJSH_SB_EEEEEEEvNS4_8identityES13_S1D_vS1E_EENS_8epilogue10collective18CollectiveEpilogueINS1G_22Sm90TmaWarpSpecializedILi4ELi2ELi16ELb1ELb0EEEJSI_NS5_IJSF_NSA_ILi32EEEEEESJ_SK_SJ_SK_NS1G_6fusion15FusionCallbacksIS1K_NS1N_13LinCombEltActINS1G_6thread4GELUESJ_fSJ_fLNS_15FloatRoundStyleE2EEESI_S1M_JEEES13_NS14_INS15_ILi2ELi4ELi3EEES18_NSU_INS5_IJS19_S1L_EEENS5_IJS1L_SB_EEEEEEENS4_17SM75_U32x4_LDSM_NENS4_14SM90_TMA_STOREES1Z_NS4_17SM90_U32x4_STSM_NENS4_9Copy_AtomIJS22_NS_6half_tEEEEvEEEvvEEEEvNT_6ParamsE,@function
        .size           _ZN7cutlass13device_kernelINS_4gemm6kernel13GemmUniversalIN4cute5tupleIJiiiiEEENS1_10collective13CollectiveMmaINS1_34MainloopSm90TmaGmmaWarpSpecializedILi4ENS5_IJNS4_1CILi1EEESB_SB_EEENS1_35KernelTmaWarpSpecializedCooperativeEEENS5_IJNSA_ILi128EEENSA_ILi256EEENSA_ILi64EEEEEENS_10bfloat16_tENS5_IJlSB_lEEESJ_SK_NS4_8TiledMMAINS4_8MMA_AtomIJNS4_4SM904GMMA28MMA_64x256x16_F32BF16BF16_SSILNSO_5MajorE0ELSQ_0ELNSO_7ScaleInE1ELSR_1EEEEEENS4_6LayoutINS5_IJNSA_ILi2EEESB_SB_EEENS5_IJSB_NSA_ILi0EEESX_EEEEENS5_IJNS4_10UnderscoreES10_S10_EEEEENS4_13SM90_TMA_LOADENS4_14ComposedLayoutINS4_7SwizzleILi3ELi4ELi3EEENS4_18smem_ptr_flag_bitsILi16EEENSU_INS5_IJNSA_ILi8EEESH_EEENS5_IJSH_SB_EEEEEEEvNS4_8identityES13_S1D_vS1E_EENS_8epilogue10collective18CollectiveEpilogueINS1G_22Sm90TmaWarpSpecializedILi4ELi2ELi16ELb1ELb0EEEJSI_NS5_IJSF_NSA_ILi32EEEEEESJ_SK_SJ_SK_NS1G_6fusion15FusionCallbacksIS1K_NS1N_13LinCombEltActINS1G_6thread4GELUESJ_fSJ_fLNS_15FloatRoundStyleE2EEESI_S1M_JEEES13_NS14_INS15_ILi2ELi4ELi3EEES18_NSU_INS5_IJS19_S1L_EEENS5_IJS1L_SB_EEEEEEENS4_17SM75_U32x4_LDSM_NENS4_14SM90_TMA_STOREES1Z_NS4_17SM90_U32x4_STSM_NENS4_9Copy_AtomIJS22_NS_6half_tEEEEvEEEvvEEEEvNT_6ParamsE,(.L_x_263 - _ZN7cutlass13device_kernelINS_4gemm6kernel13GemmUniversalIN4cute5tupleIJiiiiEEENS1_10collective13CollectiveMmaINS1_34MainloopSm90TmaGmmaWarpSpecializedILi4ENS5_IJNS4_1CILi1EEESB_SB_EEENS1_35KernelTmaWarpSpecializedCooperativeEEENS5_IJNSA_ILi128EEENSA_ILi256EEENSA_ILi64EEEEEENS_10bfloat16_tENS5_IJlSB_lEEESJ_SK_NS4_8TiledMMAINS4_8MMA_AtomIJNS4_4SM904GMMA28MMA_64x256x16_F32BF16BF16_SSILNSO_5MajorE0ELSQ_0ELNSO_7ScaleInE1ELSR_1EEEEEENS4_6LayoutINS5_IJNSA_ILi2EEESB_SB_EEENS5_IJSB_NSA_ILi0EEESX_EEEEENS5_IJNS4_10UnderscoreES10_S10_EEEEENS4_13SM90_TMA_LOADENS4_14ComposedLayoutINS4_7SwizzleILi3ELi4ELi3EEENS4_18smem_ptr_flag_bitsILi16EEENSU_INS5_IJNSA_ILi8EEESH_EEENS5_IJSH_SB_EEEEEEEvNS4_8identityES13_S1D_vS1E_EENS_8epilogue10collective18CollectiveEpilogueINS1G_22Sm90TmaWarpSpecializedILi4ELi2ELi16ELb1ELb0EEEJSI_NS5_IJSF_NSA_ILi32EEEEEESJ_SK_SJ_SK_NS1G_6fusion15FusionCallbacksIS1K_NS1N_13LinCombEltActINS1G_6thread4GELUESJ_fSJ_fLNS_15FloatRoundStyleE2EEESI_S1M_JEEES13_NS14_INS15_ILi2ELi4ELi3EEES18_NSU_INS5_IJS19_S1L_EEENS5_IJS1L_SB_EEEEEEENS4_17SM75_U32x4_LDSM_NENS4_14SM90_TMA_STOREES1Z_NS4_17SM90_U32x4_STSM_NENS4_9Copy_AtomIJS22_NS_6half_tEEEEvEEEvvEEEEvNT_6ParamsE)
        .other          _ZN7cutlass13device_kernelINS_4gemm6kernel13GemmUniversalIN4cute5tupleIJiiiiEEENS1_10collective13CollectiveMmaINS1_34MainloopSm90TmaGmmaWarpSpecializedILi4ENS5_IJNS4_1CILi1EEESB_SB_EEENS1_35KernelTmaWarpSpecializedCooperativeEEENS5_IJNSA_ILi128EEENSA_ILi256EEENSA_ILi64EEEEEENS_10bfloat16_tENS5_IJlSB_lEEESJ_SK_NS4_8TiledMMAINS4_8MMA_AtomIJNS4_4SM904GMMA28MMA_64x256x16_F32BF16BF16_SSILNSO_5MajorE0ELSQ_0ELNSO_7ScaleInE1ELSR_1EEEEEENS4_6LayoutINS5_IJNSA_ILi2EEESB_SB_EEENS5_IJSB_NSA_ILi0EEESX_EEEEENS5_IJNS4_10UnderscoreES10_S10_EEEEENS4_13SM90_TMA_LOADENS4_14ComposedLayoutINS4_7SwizzleILi3ELi4ELi3EEENS4_18smem_ptr_flag_bitsILi16EEENSU_INS5_IJNSA_ILi8EEESH_EEENS5_IJSH_SB_EEEEEEEvNS4_8identityES13_S1D_vS1E_EENS_8epilogue10collective18CollectiveEpilogueINS1G_22Sm90TmaWarpSpecializedILi4ELi2ELi16ELb1ELb0EEEJSI_NS5_IJSF_NSA_ILi32EEEEEESJ_SK_SJ_SK_NS1G_6fusion15FusionCallbacksIS1K_NS1N_13LinCombEltActINS1G_6thread4GELUESJ_fSJ_fLNS_15FloatRoundStyleE2EEESI_S1M_JEEES13_NS14_INS15_ILi2ELi4ELi3EEES18_NSU_INS5_IJS19_S1L_EEENS5_IJS1L_SB_EEEEEEENS4_17SM75_U32x4_LDSM_NENS4_14SM90_TMA_STOREES1Z_NS4_17SM90_U32x4_STSM_NENS4_9Copy_AtomIJS22_NS_6half_tEEEEvEEEvvEEEEvNT_6ParamsE,@"STO_CUDA_ENTRY STV_DEFAULT"
_ZN7cutlass13device_kernelINS_4gemm6kernel13GemmUniversalIN4cute5tupleIJiiiiEEENS1_10collective13CollectiveMmaINS1_34MainloopSm90TmaGmmaWarpSpecializedILi4ENS5_IJNS4_1CILi1EEESB_SB_EEENS1_35KernelTmaWarpSpecializedCooperativeEEENS5_IJNSA_ILi128EEENSA_ILi256EEENSA_ILi64EEEEEENS_10bfloat16_tENS5_IJlSB_lEEESJ_SK_NS4_8TiledMMAINS4_8MMA_AtomIJNS4_4SM904GMMA28MMA_64x256x16_F32BF16BF16_SSILNSO_5MajorE0ELSQ_0ELNSO_7ScaleInE1ELSR_1EEEEEENS4_6LayoutINS5_IJNSA_ILi2EEESB_SB_EEENS5_IJSB_NSA_ILi0EEESX_EEEEENS5_IJNS4_10UnderscoreES10_S10_EEEEENS4_13SM90_TMA_LOADENS4_14ComposedLayoutINS4_7SwizzleILi3ELi4ELi3EEENS4_18smem_ptr_flag_bitsILi16EEENSU_INS5_IJNSA_ILi8EEESH_EEENS5_IJSH_SB_EEEEEEEvNS4_8identityES13_S1D_vS1E_EENS_8epilogue10collective18CollectiveEpilogueINS1G_22Sm90TmaWarpSpecializedILi4ELi2ELi16ELb1ELb0EEEJSI_NS5_IJSF_NSA_ILi32EEEEEESJ_SK_SJ_SK_NS1G_6fusion15FusionCallbacksIS1K_NS1N_13LinCombEltActINS1G_6thread4GELUESJ_fSJ_fLNS_15FloatRoundStyleE2EEESI_S1M_JEEES13_NS14_INS15_ILi2ELi4ELi3EEES18_NSU_INS5_IJS19_S1L_EEENS5_IJS1L_SB_EEEEEEENS4_17SM75_U32x4_LDSM_NENS4_14SM90_TMA_STOREES1Z_NS4_17SM90_U32x4_STSM_NENS4_9Copy_AtomIJS22_NS_6half_tEEEEvEEEvvEEEEvNT_6ParamsE:
[----:B------:R-:W1:Y:S01]  /*0000*/  LDC R1, c[0x0][0x28] ;  /* 0x00000a00ff017b82 */ /* 0x000e620000000800 */
[----:B------:R-:W2:Y:S01]  /*0010*/  S2R R18, SR_TID.X ;  /* 0x0000000000127919 */ /* 0x000ea20000002100 */
[----:B------:R-:W-:Y:S01]  /*0020*/  ELECT P0, URZ, PT ;  /* 0x00000000003f782f */ /* 0x000fe20003800000 */
[----:B------:R-:W-:Y:S01]  /*0030*/  BSSY B0, `(.L_x_0) ;  /* 0x000001a000007945 */ /* 0x000fe20003800000 */
[----:B--2---:R-:W-:-:S05]  /*0040*/  SHF.R.U32.HI R0, RZ, 0x5, R18 ;  /* 0x00000005ff007819 */ /* 0x004fca0000011612 */
[----:B------:R-:W2:Y:S02]  /*0050*/  SHFL.IDX PT, R2, R0, RZ, 0x1f ;  /* 0x00001fff00027589 */ /* 0x000ea400000e0000 */
[----:B--2---:R-:W-:Y:S02]  /*0060*/  R2UR UR55, R2 ;  /* 0x00000000023772ca */ /* 0x004fe400000e0000 */
[----:B------:R-:W-:-:S06]  /*0070*/  SHF.R.U32.HI R2, RZ, 0x7, R18 ;  /* 0x00000007ff027819 */ /* 0x000fcc0000011612 */
[----:B------:R-:W2:Y:S05]  /*0080*/  SHFL.IDX PT, R2, R2, RZ, 0x1f ;  /* 0x00001fff02027589 */ /* 0x000eaa00000e0000 */
[----:B------:R-:W-:Y:S02]  /*0090*/  USHF.R.S32.HI UR4, URZ, 0x1f, UR55 ;  /* 0x0000001f3f047899 */ /* 0x000fe40008011437 */
[----:B------:R-:W-:Y:S02]  /*00a0*/  ISETP.NE.OR P0, PT, RZ, UR55, !P0 ;  /* 0x00000037ff007c0c */ /* 0x000fe4000c705670 */
[----:B------:R-:W-:-:S04]  /*00b0*/  ULEA.HI UR4, UR4, UR55, URZ, 0x2 ;  /* 0x0000003704047291 */ /* 0x000fc8000f8f103f */
[----:B------:R-:W-:-:S04]  /*00c0*/  ULOP3.LUT UR4, UR4, 0xfffffffc, URZ, 0xc0, !UPT ;  /* 0xfffffffc04047892 */ /* 0x000fc8000f8ec03f */
[----:B------:R-:W-:-:S03]  /*00d0*/  UIADD3 UR55, UR55, -UR4, URZ ;  /* 0x8000000437377290 */ /* 0x000fc6000fffe03f */
[----:B-1----:R-:W-:Y:S09]  /*00e0*/  @P0 BRA `(.L_x_1) ;  /* 0x0000000000380947 */ /* 0x002ff20003800000 */
[----:B------:R-:W-:Y:S02]  /*00f0*/  ULDC.64 UR4, c[0x0][0x198] ;  /* 0x0000660000047ab9 */ /* 0x000fe40000000a00 */
[----:B------:R-:W-:Y:S02]  /*0100*/  UIADD3 UR6, UP0, UR4, 0xf0, URZ ;  /* 0x000000f004067890 */ /* 0x000fe4000ff1e03f */
[----:B------:R-:W-:Y:S02]  /*0110*/  UIADD3 UR8, UP1, UR4, 0x1f0, URZ ;  /* 0x000001f004087890 */ /* 0x000fe4000ff3e03f */
[----:B------:R-:W-:Y:S02]  /*0120*/  UIADD3 UR10, UP2, UR4, 0x3f0, URZ ;  /* 0x000003f0040a7890 */ /* 0x000fe4000ff5e03f */
[----:B------:R-:W-:Y:S02]  /*0130*/  UIADD3 UR4, UP3, UR4, 0x4f0, URZ ;  /* 0x000004f004047890 */ /* 0x000fe4000ff7e03f */
[----:B------:R-:W-:-:S02]  /*0140*/  UIADD3.X UR7, URZ, UR5, URZ, UP0, !UPT ;  /* 0x000000053f077290 */ /* 0x000fc400087fe43f */
[----:B------:R-:W-:Y:S02]  /*0150*/  UIADD3.X UR9, URZ, UR5, URZ, UP1, !UPT ;  /* 0x000000053f097290 */ /* 0x000fe40008ffe43f */
[----:B------:R-:W-:Y:S02]  /*0160*/  UIADD3.X UR11, URZ, UR5, URZ, UP2, !UPT ;  /* 0x000000053f0b7290 */ /* 0x000fe400097fe43f */
[----:B------:R-:W-:-:S03]  /*0170*/  UIADD3.X UR5, URZ, UR5, URZ, UP3, !UPT ;  /* 0x000000053f057290 */ /* 0x000fc60009ffe43f */
[----:B------:R1:W-:Y:S02]  /*0180*/  UTMACCTL.PF [UR6] ;  /* 0x00000000060079b9 */ /* 0x0003e40008040000 */
[----:B------:R1:W-:Y:S02]  /*0190*/  UTMACCTL.PF [UR8] ;  /* 0x00000000080079b9 */ /* 0x0003e40008040000 */
[----:B------:R1:W-:Y:S02]  /*01a0*/  UTMACCTL.PF [UR10] ;  /* 0x000000000a0079b9 */ /* 0x0003e40008040000 */
[----:B------:R1:W-:Y:S02]  /*01b0*/  UTMACCTL.PF [UR4] ;  /* 0x00000000040079b9 */ /* 0x0003e40008040000 */
[----:B-1----:R-:W-:Y:S01]  /*01c0*/  NOP ;  /* 0x0000000000007918 */ /* 0x002fe20000000000 */
.L_x_1:
[----:B------:R-:W-:Y:S05]  /*01d0*/  BSYNC B0 ;  /* 0x0000000000007941 */ /* 0x000fea0003800000 */
.L_x_0:
[----:B------:R-:W-:Y:S01]  /*01e0*/  ULDC.64 UR8, c[0x0][0x590] ;  /* 0x0001640000087ab9 */ /* 0x000fe20000000a00 */
[----:B--2---:R-:W-:Y:S01]  /*01f0*/  R2UR UR6, R2 ;  /* 0x00000000020672ca */ /* 0x004fe200000e0000 */
[----:B------:R-:W-:Y:S01]  /*0200*/  ULDC.64 UR4, c[0x0][0x588] ;  /* 0x0001620000047ab9 */ /* 0x000fe20000000a00 */
[----:B------:R-:W-:Y:S01]  /*0210*/  ISETP.NE.U32.AND P2, PT, RZ, UR8, PT ;  /* 0x00000008ff007c0c */ /* 0x000fe2000bf45070 */
[----:B------:R-:W-:Y:S01]  /*0220*/  ULDC.64 UR56, c[0x0][0x208] ;  /* 0x0000820000387ab9 */ /* 0x000fe20000000a00 */
[----:B------:R-:W-:Y:S02]  /*0230*/  PRMT R4, RZ, 0x7610, R4 ;  /* 0x00007610ff047816 */ /* 0x000fe40000000004 */
[----:B------:R-:W-:-:S13]  /*0240*/  ISETP.NE.AND.EX P1, PT, RZ, UR9, PT, P2 ;  /* 0x00000009ff007c0c */ /* 0x000fda000bf25320 */
[----:B------:R-:W-:Y:S05]  /*0250*/  @P1 BRA `(.L_x_2) ;  /* 0x0000000000441947 */ /* 0x000fea0003800000 */
[----:B------:R-:W-:Y:S02]  /*0260*/  ULDC.64 UR10, c[0x0][0x588] ;  /* 0x00016200000a7ab9 */ /* 0x000fe40000000a00 */
[----:B------:R-:W-:-:S04]  /*0270*/  ISETP.NE.U32.AND P0, PT, RZ, UR10, PT ;  /* 0x0000000aff007c0c */ /* 0x000fc8000bf05070 */
[----:B------:R-:W-:-:S13]  /*0280*/  ISETP.NE.AND.EX P0, PT, RZ, UR11, PT, P0 ;  /* 0x0000000bff007c0c */ /* 0x000fda000bf05300 */
[----:B------:R-:W-:Y:S05]  /*0290*/  @!P0 BRA `(.L_x_3) ;  /* 0x00000000001c8947 */ /* 0x000fea0003800000 */
[----:B------:R-:W-:Y:S01]  /*02a0*/  MOV R2, UR4 ;  /* 0x0000000400027c02 */ /* 0x000fe20008000f00 */
[----:B------:R-:W-:-:S05]  /*02b0*/  IMAD.U32 R3, RZ, RZ, UR5 ;  /* 0x00000005ff037e24 */ /* 0x000fca000f8e00ff */
[----:B------:R-:W2:Y:S01]  /*02c0*/  LDG.E R2, desc[UR56][R2.64] ;  /* 0x0000003802027981 */ /* 0x000ea2000c1e1900 */
[----:B------:R-:W-:Y:S02]  /*02d0*/  MOV R4, 0x1 ;  /* 0x0000000100047802 */ /* 0x000fe40000000f00 */
[----:B--2---:R-:W-:-:S13]  /*02e0*/  FSETP.NEU.AND P0, PT, R2, RZ, PT ;  /* 0x000000ff0200720b */ /* 0x004fda0003f0d000 */
[----:B------:R-:W-:Y:S01]  /*02f0*/  VOTEU.ANY UP0, P0 ;  /* 0x00000000003f7886 */ /* 0x000fe20000000100 */
[----:B------:R-:W-:Y:S05]  /*0300*/  BRA `(.L_x_2) ;  /* 0x0000000000187947 */ /* 0x000fea0003800000 */
.L_x_3:
[----:B------:R-:W-:Y:S01]  /*0310*/  ULDC UR4, c[0x0][0x580] ;  /* 0x0001600000047ab9 */ /* 0x000fe20000000800 */
[----:B------:R-:W-:Y:S01]  /*0320*/  IMAD.MOV.U32 R4, RZ, RZ, 0x1 ;  /* 0x00000001ff047424 */ /* 0x000fe200078e00ff */
[----:B------:R-:W-:Y:S01]  /*0330*/  FSETP.NEU.AND P0, PT, RZ, UR4, PT ;  /* 0x00000004ff007c0b */ /* 0x000fe2000bf0d000 */
[----:B------:R-:W-:Y:S01]  /*0340*/  UMOV UR4, URZ ;  /* 0x0000003f00047c82 */ /* 0x000fe20008000000 */
[----:B------:R-:W-:-:S11]  /*0350*/  UMOV UR5, URZ ;  /* 0x0000003f00057c82 */ /* 0x000fd60008000000 */
[----:B------:R-:W-:-:S05]  /*0360*/  VOTEU.ANY UP0, P0 ;  /* 0x00000000003f7886 */ /* 0x000fca0000000100 */
.L_x_2:
[----:B------:R-:W-:Y:S01]  /*0370*/  ISETP.NE.U32.AND P0, PT, RZ, UR4, PT ;  /* 0x00000004ff007c0c */ /* 0x000fe2000bf05070 */
[----:B------:R-:W-:Y:S01]  /*0380*/  UPLOP3.LUT UP1, UPT, UPT, UPT, UPT, 0x40, 0x0 ;  /* 0x000000000000789c */ /* 0x000fe20003f2e870 */
[----:B------:R-:W-:Y:S02]  /*0390*/  ISETP.NE.AND.EX P2, PT, RZ, UR9, PT, P2 ;  /* 0x00000009ff007c0c */ /* 0x000fe4000bf45320 */
[----:B------:R-:W-:Y:S01]  /*03a0*/  ISETP.NE.AND.EX P0, PT, RZ, UR5, PT, P0 ;  /* 0x00000005ff007c0c */ /* 0x000fe2000bf05300 */
[----:B------:R-:W-:-:S12]  /*03b0*/  UP2UR UR59, UPR, URZ, 0x2 ;  /* 0x000000023f3b7883 */ /* 0x000fd80008000000 */
[----:B------:R-:W-:Y:S05]  /*03c0*/  @P0 BRA P2, `(.L_x_4) ;  /* 0x0000000000400947 */ /* 0x000fea0001000000 */
[----:B------:R-:W-:-:S04]  /*03d0*/  ISETP.NE.U32.AND P0, PT, RZ, UR8, PT ;  /* 0x00000008ff007c0c */ /* 0x000fc8000bf05070 */
[----:B------:R-:W-:-:S13]  /*03e0*/  ISETP.NE.AND.EX P0, PT, RZ, UR9, PT, P0 ;  /* 0x00000009ff007c0c */ /* 0x000fda000bf05300 */
[----:B------:R-:W-:Y:S05]  /*03f0*/  @!P0 BRA `(.L_x_5) ;  /* 0x00000000002c8947 */ /* 0x000fea0003800000 */
[----:B------:R-:W-:Y:S01]  /*0400*/  PRMT R2, R4, 0x9910, RZ ;  /* 0x0000991004027816 */ /* 0x000fe200000000ff */
[----:B------:R-:W-:Y:S02]  /*0410*/  UISETP.NE.U32.AND UP1, UPT, UR4, URZ, UPT ;  /* 0x0000003f0400728c */ /* 0x000fe4000bf25070 */
[----:B------:R-:W-:Y:S01]  /*0420*/  USEL UR4, URZ, 0xffffffff, UP0 ;  /* 0xffffffff3f047887 */ /* 0x000fe20008000000 */
[----:B------:R-:W-:Y:S01]  /*0430*/  R2UR UR7, R2 ;  /* 0x00000000020772ca */ /* 0x000fe200000e0000 */
[----:B------:R-:W-:-:S12]  /*0440*/  UISETP.NE.AND.EX UP0, UPT, UR5, URZ, UPT, UP1 ;  /* 0x0000003f0500728c */ /* 0x000fd8000bf05310 */
[----:B------:R-:W-:-:S11]  /*0450*/  UISETP.NE.AND UP2, UPT, UR7, URZ, UPT ;  /* 0x0000003f0700728c */ /* 0x000fd6000bf45270 */
[----:B------:R-:W-:-:S04]  /*0460*/  @!UP2 USEL UR4, URZ, 0xffffffff, UP0 ;  /* 0xffffffff3f04a887 */ /* 0x000fc80008000000 */
[----:B------:R-:W-:-:S04]  /*0470*/  ULOP3.LUT UR4, UR4, 0x1, URZ, 0xc0, !UPT ;  /* 0x0000000104047892 */ /* 0x000fc8000f8ec03f */
[----:B------:R-:W-:-:S04]  /*0480*/  UISETP.EQ.U32.AND UP0, UPT, UR4, 0x1, UPT ;  /* 0x000000010400788c */ /* 0x000fc8000bf02070 */
[----:B------:R-:W-:Y:S01]  /*0490*/  UP2UR UR59, UPR, URZ, 0x1 ;  /* 0x000000013f3b7883 */ /* 0x000fe20008000000 */
[----:B------:R-:W-:Y:S11]  /*04a0*/  BRA `(.L_x_4) ;  /* 0x0000000000087947 */ /* 0x000ff60003800000 */
.L_x_5:
[----:B------:R-:W-:-:S04]  /*04b0*/  UPLOP3.LUT UP0, UPT, UPT, UPT, UP0, 0x40, 0x0 ;  /* 0x000000000000789c */ /* 0x000fc80003f0e800 */
[----:B------:R-:W-:-:S12]  /*04c0*/  UP2UR UR59, UPR, URZ, 0x1 ;  /* 0x000000013f3b7883 */ /* 0x000fd80008000000 */
.L_x_4:
[----:B------:R-:W1:Y:S01]  /*04d0*/  SHFL.IDX PT, R2, R0, RZ, 0x1f ;  /* 0x00001fff00027589 */ /* 0x000e6200000e0000 */
[----:B------:R-:W-:Y:S02]  /*04e0*/  UISETP.NE.AND UP0, UPT, UR55, URZ, UPT ;  /* 0x0000003f3700728c */ /* 0x000fe4000bf05270 */
[----:B------:R-:W-:Y:S02]  /*04f0*/  UISETP.NE.AND UP1, UPT, UR6, URZ, UPT ;  /* 0x0000003f0600728c */ /* 0x000fe4000bf25270 */
[----:B------:R-:W-:Y:S02]  /*0500*/  UP2UR UR60, UPR, URZ, 0x1 ;  /* 0x000000013f3c7883 */ /* 0x000fe40008000000 */
[----:B------:R-:W-:Y:S02]  /*0510*/  UISETP.EQ.OR UP0, UPT, UR55, 0x3, !UP0 ;  /* 0x000000033700788c */ /* 0x000fe4000c702670 */
[----:B------:R-:W-:Y:S02]  /*0520*/  UIADD3 UR9, UR6, -0x1, URZ ;  /* 0xffffffff06097890 */ /* 0x000fe4000fffe03f */
[----:B------:R-:W-:Y:S01]  /*0530*/  UISETP.EQ.AND UP0, UPT, UR6, URZ, UP0 ;  /* 0x0000003f0600728c */ /* 0x000fe20008702270 */
[----:B-1----:R-:W-:-:S13]  /*0540*/  ISETP.NE.AND P0, PT, R2, RZ, PT ;  /* 0x000000ff0200720c */ /* 0x002fda0003f05270 */
[----:B------:R-:W-:Y:S05]  /*0550*/  @P0 BRA `(.L_x_6) ;  /* 0x0000000000580947 */ /* 0x000fea0003800000 */
[----:B------:R-:W1:Y:S01]  /*0560*/  S2UR UR8, SR_CgaCtaId ;  /* 0x00000000000879c3 */ /* 0x000e620000008800 */
[----:B------:R-:W-:Y:S01]  /*0570*/  UMOV UR4, 0x400 ;  /* 0x0000040000047882 */ /* 0x000fe20000000000 */
[----:B------:R-:W-:Y:S01]  /*0580*/  UMOV UR5, 0x1 ;  /* 0x0000000100057882 */ /* 0x000fe20000000000 */
[----:B------:R-:W-:Y:S01]  /*0590*/  UMOV UR6, 0x100 ;  /* 0x0000010000067882 */ /* 0x000fe20000000000 */
[----:B------:R-:W-:Y:S01]  /*05a0*/  ELECT P0, URZ, PT ;  /* 0x00000000003f782f */ /* 0x000fe20003800000 */
[----:B------:R-:W-:-:S04]  /*05b0*/  UIADD3 UR6, -UR6, 0x100000, URZ ;  /* 0x0010000006067890 */ /* 0x000fc8000fffe13f */
[----:B------:R-:W-:Y:S02]  /*05c0*/  USHF.L.U32 UR7, UR6, 0xb, URZ ;  /* 0x0000000b06077899 */ /* 0x000fe4000800063f */
[----:B------:R-:W-:Y:S02]  /*05d0*/  USHF.L.U32 UR6, UR6, 0x1, URZ ;  /* 0x0000000106067899 */ /* 0x000fe4000800063f */
[----:B-1----:R-:W-:Y:S02]  /*05e0*/  ULEA UR8, UR8, UR4, 0x18 ;  /* 0x0000000408087291 */ /* 0x002fe4000f8ec03f */
[----:B------:R-:W-:-:S04]  /*05f0*/  UIADD3 UR4, -UR5, 0x100000, URZ ;  /* 0x0010000005047890 */ /* 0x000fc8000fffe13f */
[----:B------:R-:W-:Y:S02]  /*0600*/  USHF.L.U32 UR5, UR4, 0xb, URZ ;  /* 0x0000000b04057899 */ /* 0x000fe4000800063f */
[----:B------:R-:W-:Y:S01]  /*0610*/  USHF.L.U32 UR4, UR4, 0x1, URZ ;  /* 0x0000000104047899 */ /* 0x000fe2000800063f */
[----:B------:R-:W1:Y:S11]  /*0620*/  FENCE.VIEW.ASYNC.S ;  /* 0x00000000000073c6 */ /* 0x000e760000000000 */
[----:B-1----:R1:W2:Y:S01]  /*0630*/  SYNCS.EXCH.64 URZ, [UR8], UR4 ;  /* 0x00000004083f75b2 */ /* 0x0022a20008000100 */
[----:B------:R1:W3:Y:S01]  /*0640*/  SYNCS.EXCH.64 URZ, [UR8+0x20], UR6 ;  /* 0x00002006083f75b2 */ /* 0x0002e20008000100 */
[----:B------:R1:W4:Y:S01]  /*0650*/  SYNCS.EXCH.64 URZ, [UR8+0x8], UR4 ;  /* 0x00000804083f75b2 */ /* 0x0003220008000100 */
[----:B------:R1:W1:Y:S01]  /*0660*/  SYNCS.EXCH.64 URZ, [UR8+0x28], UR6 ;  /* 0x00002806083f75b2 */ /* 0x0002620008000100 */
[----:B------:R1:W1:Y:S01]  /*0670*/  SYNCS.EXCH.64 URZ, [UR8+0x10], UR4 ;  /* 0x00001004083f75b2 */ /* 0x0002620008000100 */
[----:B------:R1:W1:Y:S01]  /*0680*/  SYNCS.EXCH.64 URZ, [UR8+0x30], UR6 ;  /* 0x00003006083f75b2 */ /* 0x0002620008000100 */
[----:B------:R1:W1:Y:S01]  /*0690*/  SYNCS.EXCH.64 URZ, [UR8+0x18], UR4 ;  /* 0x00001804083f75b2 */ /* 0x0002620008000100 */
[----:B------:R1:W1:Y:S01]  /*06a0*/  SYNCS.EXCH.64 URZ, [UR8+0x38], UR6 ;  /* 0x00003806083f75b2 */ /* 0x0002620008000100 */
[----:B------:R-:W-:Y:S01]  /*06b0*/  NOP ;  /* 0x0000000000007918 */ /* 0x000fe20000000000 */
.L_x_6:
[----:B------:R-:W5:Y:S01]  /*06c0*/  SHFL.IDX PT, R3, R0, RZ, 0x1f ;  /* 0x00001fff00037589 */ /* 0x000f6200000e0000 */
[----:B------:R-:W1:Y:S01]  /*06d0*/  LDC R2, c[0x0][0x904] ;  /* 0x00024100ff027b82 */ /* 0x000e620000000800 */
[----:B------:R-:W-:Y:S01]  /*06e0*/  NOP ;  /* 0x0000000000007918 */ /* 0x000fe20000000000 */
[----:B-----5:R-:W-:-:S13]  /*06f0*/  ISETP.NE.AND P0, PT, R3, RZ, PT ;  /* 0x000000ff0300720c */ /* 0x020fda0003f05270 */
[----:B------:R-:W-:Y:S05]  /*0700*/  @P0 BRA `(.L_x_7) ;  /* 0x0000000000580947 */ /* 0x000fea0003800000 */
[----:B-1----:R-:W1:Y:S01]  /*0710*/  S2UR UR5, SR_CgaCtaId ;  /* 0x00000000000579c3 */ /* 0x002e620000008800 */
[----:B------:R-:W-:Y:S01]  /*0720*/  UMOV UR4, 0x400 ;  /* 0x0000040000047882 */ /* 0x000fe20000000000 */
[----:B------:R-:W-:Y:S01]  /*0730*/  UMOV UR6, 0x20 ;  /* 0x0000002000067882 */ /* 0x000fe20000000000 */
[----:B------:R-:W-:Y:S01]  /*0740*/  UMOV UR7, 0x100 ;  /* 0x0000010000077882 */ /* 0x000fe20000000000 */
[----:B------:R-:W-:Y:S01]  /*0750*/  ELECT P0, URZ, PT ;  /* 0x00000000003f782f */ /* 0x000fe20003800000 */
[----:B-1----:R-:W-:Y:S02]  /*0760*/  ULEA UR8, UR5, UR4, 0x18 ;  /* 0x0000000405087291 */ /* 0x002fe4000f8ec03f */
[----:B------:R-:W-:-:S04]  /*0770*/  UIADD3 UR4, -UR6, 0x100000, URZ ;  /* 0x0010000006047890 */ /* 0x000fc8000fffe13f */
[----:B------:R-:W-:Y:S02]  /*0780*/  USHF.L.U32 UR5, UR4, 0xb, URZ ;  /* 0x0000000b04057899 */ /* 0x000fe4000800063f */
[----:B------:R-:W-:Y:S02]  /*0790*/  USHF.L.U32 UR4, UR4, 0x1, URZ ;  /* 0x0000000104047899 */ /* 0x000fe4000800063f */
[----:B------:R-:W-:-:S04]  /*07a0*/  UIADD3 UR6, -UR7, 0x100000, URZ ;  /* 0x0010000007067890 */ /* 0x000fc8000fffe13f */
[----:B------:R-:W-:Y:S02]  /*07b0*/  USHF.L.U32 UR7, UR6, 0xb, URZ ;  /* 0x0000000b06077899 */ /* 0x000fe4000800063f */
[----:B------:R-:W-:Y:S01]  /*07c0*/  USHF.L.U32 UR6, UR6, 0x1, URZ ;  /* 0x0000000106067899 */ /* 0x000fe2000800063f */
[----:B------:R-:W1:Y:S03]  /*07d0*/  FENCE.VIEW.ASYNC.S ;  /* 0x00000000000073c6 */ /* 0x000e660000000000 */
[----:B-1----:R1:W1:Y:S08]  /*07e0*/  SYNCS.EXCH.64 URZ, [UR8+0x40], UR4 ;  /* 0x00004004083f75b2 */ /* 0x0022700008000100 */
[----:B------:R1:W1:Y:S01]  /*07f0*/  SYNCS.EXCH.64 URZ, [UR8+0x60], UR6 ;  /* 0x00006006083f75b2 */ /* 0x0002620008000100 */
[----:B------:R1:W1:Y:S01]  /*0800*/  SYNCS.EXCH.64 URZ, [UR8+0x48], UR4 ;  /* 0x00004804083f75b2 */ /* 0x0002620008000100 */
[----:B------:R1:W1:Y:S01]  /*0810*/  SYNCS.EXCH.64 URZ, [UR8+0x68], UR6 ;  /* 0x00006806083f75b2 */ /* 0x0002620008000100 */
[----:B------:R1:W1:Y:S01]  /*0820*/  SYNCS.EXCH.64 URZ, [UR8+0x50], UR4 ;  /* 0x00005004083f75b2 */ /* 0x0002620008000100 */
[----:B------:R1:W1:Y:S01]  /*0830*/  SYNCS.EXCH.64 URZ, [UR8+0x70], UR6 ;  /* 0x00007006083f75b2 */ /* 0x0002620008000100 */
[----:B------:R1:W1:Y:S01]  /*0840*/  SYNCS.EXCH.64 URZ, [UR8+0x58], UR4 ;  /* 0x00005804083f75b2 */ /* 0x0002620008000100 */
[----:B------:R1:W1:Y:S01]  /*0850*/  SYNCS.EXCH.64 URZ, [UR8+0x78], UR6 ;  /* 0x00007806083f75b2 */ /* 0x0002620008000100 */
[----:B------:R-:W-:Y:S01]  /*0860*/  NOP ;  /* 0x0000000000007918 */ /* 0x000fe20000000000 */
.L_x_7:
[----:B------:R-:W5:Y:S01]  /*0870*/  SHFL.IDX PT, R0, R0, RZ, 0x1f ;  /* 0x00001fff00007589 */ /* 0x000f6200000e0000 */
[----:B------:R-:W2:Y:S01]  /*0880*/  S2UR UR38, SR_CgaCtaId ;  /* 0x00000000002679c3 */ /* 0x000ea20000008800 */
[----:B------:R-:W-:Y:S02]  /*0890*/  ELECT P0, URZ, PT ;  /* 0x00000000003f782f */ /* 0x000fe40003800000 */
[----:B-1----:R-:W-:Y:S01]  /*08a0*/  ISETP.NE.AND P2, PT, R2, 0x1, PT ;  /* 0x000000010200780c */ /* 0x002fe20003f45270 */
[----:B------:R-:W1:Y:S01]  /*08b0*/  S2R R5, SR_CTAID.Y ;  /* 0x0000000000057919 */ /* 0x000e620000002600 */
[----:B------:R-:W-:Y:S01]  /*08c0*/  UMOV UR4, 0x20 ;  /* 0x0000002000047882 */ /* 0x000fe20000000000 */
[----:B------:R-:W-:Y:S01]  /*08d0*/  UISETP.EQ.AND UP2, UPT, UR55, 0x2, !UP1 ;  /* 0x000000023700788c */ /* 0x000fe2000cf42270 */
[----:B------:R-:W-:Y:S01]  /*08e0*/  P2R R3, PR, RZ, 0x4 ;  /* 0x00000004ff037803 */ /* 0x000fe20000000000 */
[----:B------:R-:W3:Y:S01]  /*08f0*/  S2R R4, SR_CTAID.X ;  /* 0x0000000000047919 */ /* 0x000ee20000002500 */
[----:B------:R-:W-:Y:S01]  /*0900*/  USEL UR37, URZ, 0x1, !UP0 ;  /* 0x000000013f257887 */ /* 0x000fe2000c000000 */
[----:B------:R-:W-:Y:S01]  /*0910*/  NOP ;  /* 0x0000000000007918 */ /* 0x000fe20000000000 */
[----:B------:R-:W-:Y:S01]  /*0920*/  USEL UR58, URZ, 0x1, !UP2 ;  /* 0x000000013f3a7887 */ /* 0x000fe2000d000000 */
[----:B------:R-:W-:Y:S04]  /*0930*/  BSSY B6, `(.L_x_8) ;  /* 0x00015ae000067945 */ /* 0x000fe80003800000 */
[----:B------:R-:W3:Y:S01]  /*0940*/  @P2 LDC R17, c[0x0][0x10] ;  /* 0x00000400ff112b82 */ /* 0x000ee20000000800 */
[----:B------:R-:W-:-:S02]  /*0950*/  @P2 MOV R7, RZ ;  /* 0x000000ff00072202 */ /* 0x000fc40000000f00 */
[----:B-----5:R-:W-:-:S05]  /*0960*/  ISETP.NE.OR P0, PT, R0, RZ, !P0 ;  /* 0x000000ff0000720c */ /* 0x020fca0004705670 */
[----:B------:R-:W5:Y:S01]  /*0970*/  @!P2 LDC R3, c[0x0][0xc] ;  /* 0x00000300ff03ab82 */ /* 0x000f620000000800 */
[----:B-1----:R-:W-:-:S07]  /*0980*/  @P2 MOV R0, R5 ;  /* 0x0000000500002202 */ /* 0x002fce0000000f00 */
[----:B------:R-:W-:Y:S01]  /*0990*/  VOTEU.ALL UP3, P0 ;  /* 0x00000000003f7886 */ /* 0x000fe20000060000 */
[----:B------:R-:W-:Y:S01]  /*09a0*/  VOTEU.ALL UP0, P0 ;  /* 0x00000000003f7886 */ /* 0x000fe20000000000 */
[----:B------:R-:W-:Y:S01]  /*09b0*/  VOTEU.ALL UP2, P0 ;  /* 0x00000000003f7886 */ /* 0x000fe20000040000 */
[----:B------:R-:W-:Y:S01]  /*09c0*/  PLOP3.LUT P0, PT, PT, PT, UP1, 0x80, 0x0 ;  /* 0x000000000000781c */ /* 0x000fe20003f0f018 */
[----:B------:R-:W-:Y:S01]  /*09d0*/  @P2 IMAD.MOV.U32 R6, RZ, RZ, R0 ;  /* 0x000000ffff062224 */ /* 0x000fe200078e0000 */
[----:B------:R-:W-:Y:S01]  /*09e0*/  @!UP3 UMOV UR6, 0x400 ;  /* 0x000004000006b882 */ /* 0x000fe20000000000 */
[----:B------:R-:W-:-:S04]  /*09f0*/  @!UP3 UIADD3 UR4, -UR4, 0x100000, URZ ;  /* 0x001000000404b890 */ /* 0x000fc8000fffe13f */
[----:B------:R-:W-:Y:S02]  /*0a00*/  @!UP3 USHF.L.U32 UR5, UR4, 0xb, URZ ;  /* 0x0000000b0405b899 */ /* 0x000fe4000800063f */
[----:B------:R-:W-:Y:S01]  /*0a10*/  @!UP3 USHF.L.U32 UR4, UR4, 0x1, URZ ;  /* 0x000000010404b899 */ /* 0x000fe2000800063f */
[----:B------:R-:W-:Y:S01]  /*0a20*/  @!P2 IMAD.MOV.U32 R0, RZ, RZ, R5 ;  /* 0x000000ffff00a224 */ /* 0x000fe200078e0005 */
[----:B--2---:R-:W-:Y:S01]  /*0a30*/  @!UP3 ULEA UR8, UR38, UR6, 0x18 ;  /* 0x000000062608b291 */ /* 0x004fe2000f8ec03f */
[----:B------:R-:W-:Y:S01]  /*0a40*/  MOV R5, RZ ;  /* 0x000000ff00057202 */ /* 0x000fe20000000f00 */
[----:B---3--:R-:W-:Y:S01]  /*0a50*/  @P2 IMAD.WIDE.U32 R16, R4, R17, R6 ;  /* 0x0000001104102225 */ /* 0x008fe200078e0006 */
[----:B------:R-:W-:Y:S01]  /*0a60*/  ULDC UR6, c[0x0][0xc] ;  /* 0x0000030000067ab9 */ /* 0x000fe20000000800 */
[----:B------:R-:W-:Y:S01]  /*0a70*/  ULDC UR7, c[0x0][0x10] ;  /* 0x0000040000077ab9 */ /* 0x000fe20000000800 */
[----:B------:R-:W-:Y:S01]  /*0a80*/  UISETP.GE.U32.AND UP3, UPT, UR9, 0x2, UPT ;  /* 0x000000020900788c */ /* 0x000fe2000bf66070 */
[----:B-----5:R-:W-:-:S03]  /*0a90*/  @!P2 IMAD.WIDE.U32 R6, R3, R0, R4 ;  /* 0x000000000306a225 */ /* 0x020fc600078e0004 */
[----:B------:R-:W-:Y:S01]  /*0aa0*/  USEL UR58, UR58, 0x2, UP3 ;  /* 0x000000023a3a7887 */ /* 0x000fe20009800000 */
[----:B------:R-:W-:Y:S01]  /*0ab0*/  @P2 IMAD.MOV.U32 R3, RZ, RZ, RZ ;  /* 0x000000ffff032224 */ /* 0x000fe200078e00ff */
[----:B------:R-:W-:Y:S01]  /*0ac0*/  USEL UR37, UR37, 0x2, UP3 ;  /* 0x0000000225257887 */ /* 0x000fe20009800000 */
[----:B------:R-:W1:Y:S02]  /*0ad0*/  FENCE.VIEW.ASYNC.S ;  /* 0x00000000000073c6 */ /* 0x000e640000000000 */
[----:B-1----:R-:W4:Y:S01]  /*0ae0*/  @!UP0 SYNCS.EXCH.64 URZ, [UR8+0x80], UR4 ;  /* 0x00008004083f85b2 */ /* 0x002f220008000100 */
[----:B------:R-:W-:Y:S01]  /*0af0*/  @!P2 IMAD.MOV.U32 R16, RZ, RZ, R6 ;  /* 0x000000ffff10a224 */ /* 0x000fe200078e0006 */
[----:B------:R-:W-:Y:S02]  /*0b00*/  @P2 IADD3 R17, R17, R3, RZ ;  /* 0x0000000311112210 */ /* 0x000fe40007ffe0ff */
[----:B------:R-:W-:Y:S01]  /*0b10*/  @!P2 MOV R17, R7 ;  /* 0x000000070011a202 */ /* 0x000fe20000000f00 */
[----:B------:R1:W4:Y:S01]  /*0b20*/  @!UP2 SYNCS.EXCH.64 URZ, [UR8+0x88], UR4 ;  /* 0x00008804083fa5b2 */ /* 0x0003220008000100 */
[----:B------:R-:W-:Y:S01]  /*0b30*/  NOP ;  /* 0x0000000000007918 */ /* 0x000fe20000000000 */
[----:B-1----:R-:W-:-:S03]  /*0b40*/  UIMAD.WIDE.U32 UR4, UR6, UR7, URZ ;  /* 0x00000007060472a5 */ /* 0x002fc6000f8e003f */
[----:B------:R-:W-:Y:S02]  /*0b50*/  ULDC UR6, c[0x0][0x14] ;  /* 0x0000050000067ab9 */ /* 0x000fe40000000800 */
[----:B------:R-:W-:Y:S02]  /*0b60*/  UIMAD.WIDE.U32 UR46, UR4, UR6, URZ ;  /* 0x00000006042e72a5 */ /* 0x000fe4000f8e003f */
[----:B------:R-:W-:-:S04]  /*0b70*/  UIMAD UR39, UR5, UR6, URZ ;  /* 0x00000006052772a4 */ /* 0x000fc8000f8e023f */
[----:B------:R-:W-:Y:S01]  /*0b80*/  UIADD3 UR39, UR47, UR39, URZ ;  /* 0x000000272f277290 */ /* 0x000fe2000fffe03f */
[----:B----4-:R-:W-:Y:S06]  /*0b90*/  BAR.SYNC.DEFER_BLOCKING 0x0 ;  /* 0x0000000000007b1d */ /* 0x010fec0000010000 */
[----:B------:R-:W-:Y:S05]  /*0ba0*/  @!P0 BRA `(.L_x_9) ;  /* 0x0000012800608947 */ /* 0x000fea0003800000 */
[----:B------:R-:W-:-:S06]  /*0bb0*/  UISETP.GT.U32.AND UP0, UPT, UR9, 0x1, UPT ;  /* 0x000000010900788c */ /* 0x000fcc000bf04070 */
[----:B------:R-:W-:-:S13]  /*0bc0*/  PLOP3.LUT P0, PT, PT, PT, UP0, 0x80, 0x0 ;  /* 0x000000000000781c */ /* 0x000fda0003f0f008 */
[----:B------:R-:W-:Y:S05]  /*0bd0*/  @P0 BRA `(.L_x_10) ;  /* 0x00000158000c0947 */ /* 0x000fea0003800000 */
[----:B------:R-:W-:Y:S01]  /*0be0*/  ULDC.64 UR4, c[0x0][0x8f8] ;  /* 0x00023e0000047ab9 */ /* 0x000fe20000000a00 */
[----:B------:R-:W-:Y:S01]  /*0bf0*/  UMOV UR51, 0xffffffff ;  /* 0xffffffff00337882 */ /* 0x000fe20000000000 */
[----:B------:R-:W-:Y:S01]  /*0c00*/  ISETP.GE.U32.AND P0, PT, R16, UR4, PT ;  /* 0x0000000410007c0c */ /* 0x000fe2000bf06070 */
[----:B------:R-:W-:Y:S01]  /*0c10*/  IMAD.MOV.U32 R19, RZ, RZ, -0x1 ;  /* 0xffffffffff137424 */ /* 0x000fe200078e00ff */
[----:B------:R-:W-:Y:S02]  /*0c20*/  PRMT R22, RZ, 0x7610, R22 ;  /* 0x00007610ff167816 */ /* 0x000fe40000000016 */
[----:B------:R-:W-:Y:S02]  /*0c30*/  ISETP.GE.U32.AND.EX P0, PT, R17, UR5, PT, P0 ;  /* 0x0000000511007c0c */ /* 0x000fe4000bf06100 */
[----:B------:R-:W-:Y:S02]  /*0c40*/  MOV R155, 0xffffffff ;  /* 0xffffffff009b7802 */ /* 0x000fe40000000f00 */
[----:B------:R-:W-:-:S09]  /*0c50*/  PRMT R3, RZ, 0x7610, R3 ;  /* 0x00007610ff037816 */ /* 0x000fd20000000003 */
[----:B------:R-:W-:Y:S05]  /*0c60*/  @P0 BRA `(.L_x_11) ;  /* 0x00000004005c0947 */ /* 0x000fea0003800000 */
[----:B------:R-:W1:Y:S01]  /*0c70*/  LDC.64 R14, c[0x0][0x8d0] ;  /* 0x00023400ff0e7b82 */ /* 0x000e620000000a00 */
[----:B------:R-:W-:Y:S01]  /*0c80*/  IMAD.MOV.U32 R6, RZ, RZ, R16 ;  /* 0x000000ffff067224 */ /* 0x000fe200078e0010 */
[----:B------:R-:W-:-:S06]  /*0c90*/  MOV R7, R17 ;  /* 0x0000001100077202 */ /* 0x000fcc0000000f00 */
[----:B------:R-:W2:Y:S08]  /*0ca0*/  LDC R12, c[0x0][0x8d8] ;  /* 0x00023600ff0c7b82 */ /* 0x000eb00000000800 */
[----:B------:R-:W3:Y:S01]  /*0cb0*/  LDC.64 R20, c[0x0][0x8c8] ;  /* 0x00023200ff147b82 */ /* 0x000ee20000000a00 */
[----:B-1----:R-:W-:-:S04]  /*0cc0*/  ISETP.NE.U32.AND P0, PT, R14, RZ, PT ;  /* 0x000000ff0e00720c */ /* 0x002fc80003f05070 */
[----:B------:R-:W-:-:S13]  /*0cd0*/  ISETP.NE.AND.EX P0, PT, R15, RZ, PT, P0 ;  /* 0x000000ff0f00720c */ /* 0x000fda0003f05300 */
[----:B--23--:R-:W-:Y:S05]  /*0ce0*/  @!P0 BRA `(.L_x_12) ;  /* 0x0000000000288947 */ /* 0x00cfea0003800000 */
[----:B------:R-:W1:Y:S02]  /*0cf0*/  LDC R3, c[0x0][0x8dc] ;  /* 0x00023700ff037b82 */ /* 0x000e640000000800 */
[----:B-1----:R-:W-:-:S05]  /*0d00*/  IADD3 R3, P0, R16, R3, RZ ;  /* 0x0000000310037210 */ /* 0x002fca0007f1e0ff */
[----:B------:R-:W-:-:S04]  /*0d10*/  IMAD.X R13, RZ, RZ, R17, P0 ;  /* 0x000000ffff0d7224 */ /* 0x000fc800000e0611 */
[----:B------:R-:W-:-:S04]  /*0d20*/  IMAD.WIDE.U32 R6, R13, R14, RZ ;  /* 0x0000000e0d067225 */ /* 0x000fc800078e00ff */
[----:B------:R-:W-:-:S04]  /*0d30*/  IMAD.WIDE.U32 R8, P0, R3, R15, R6 ;  /* 0x0000000f03087225 */ /* 0x000fc80007800006 */
[----:B------:R-:W-:Y:S01]  /*0d40*/  IMAD.WIDE.U32 R6, R3, R14, RZ ;  /* 0x0000000e03067225 */ /* 0x000fe200078e00ff */
[----:B------:R-:W-:-:S03]  /*0d50*/  IADD3.X R11, RZ, RZ, RZ, P0, !PT ;  /* 0x000000ffff0b7210 */ /* 0x000fc600007fe4ff */
[----:B------:R-:W-:Y:S01]  /*0d60*/  IMAD.MOV.U32 R10, RZ, RZ, R9 ;  /* 0x000000ffff0a7224 */ /* 0x000fe200078e0009 */
[----:B------:R-:W-:-:S05]  /*0d70*/  IADD3 RZ, P0, R7, R8, RZ ;  /* 0x0000000807ff7210 */ /* 0x000fca0007f1e0ff */
[----:B------:R-:W-:-:S08]  /*0d80*/  IMAD.WIDE.U32.X R6, R13, R15, R10, P0 ;  /* 0x0000000f0d067225 */ /* 0x000fd000000e040a */
.L_x_12:
[--C-:B------:R-:W-:Y:S01]  /*0d90*/  SHF.R.U64 R27, R6, R12, R7.reuse ;  /* 0x0000000c061b7219 */ /* 0x100fe20000001207 */
[----:B------:R-:W1:Y:S01]  /*0da0*/  LDC R10, c[0x0][0x8c0] ;  /* 0x00023000ff0a7b82 */ /* 0x000e620000000800 */
[----:B------:R-:W-:Y:S01]  /*0db0*/  I2FP.F32.U32 R3, R4 ;  /* 0x0000000400037245 */ /* 0x000fe20000201000 */
[----:B------:R-:W-:Y:S01]  /*0dc0*/  ULDC UR4, c[0x0][0x150] ;  /* 0x0000540000047ab9 */ /* 0x000fe20000000800 */
[----:B------:R-:W-:Y:S02]  /*0dd0*/  SHF.R.U32.HI R5, RZ, R12, R7 ;  /* 0x0000000cff057219 */ /* 0x000fe40000011607 */
[----:B------:R-:W-:Y:S01]  /*0de0*/  IADD3 R9, P0, RZ, -R27, RZ ;  /* 0x8000001bff097210 */ /* 0x000fe20007f1e0ff */
[----:B------:R-:W-:Y:S01]  /*0df0*/  FMUL R3, R3, UR4 ;  /* 0x0000000403037c20 */ /* 0x000fe20008400000 */
[----:B------:R-:W-:Y:S01]  /*0e00*/  ULDC UR4, c[0x0][0x154] ;  /* 0x0000550000047ab9 */ /* 0x000fe20000000800 */
[----:B------:R-:W2:Y:S01]  /*0e10*/  LDC.64 R24, c[0x0][0x8e8] ;  /* 0x00023a00ff187b82 */ /* 0x000ea20000000a00 */
[----:B------:R-:W-:Y:S01]  /*0e20*/  IADD3.X R11, RZ, ~R5, RZ, P0, !PT ;  /* 0x80000005ff0b7210 */ /* 0x000fe200007fe4ff */
[----:B------:R-:W-:-:S02]  /*0e30*/  IMAD.WIDE.U32 R6, R9, R20, R16 ;  /* 0x0000001409067225 */ /* 0x000fc400078e0010 */
[----:B------:R-:W3:Y:S02]  /*0e40*/  F2I.U32.TRUNC.NTZ R3, R3 ;  /* 0x0000000300037305 */ /* 0x000ee4000020f000 */
[----:B------:R-:W-:Y:S02]  /*0e50*/  IMAD R8, R11, R20, RZ ;  /* 0x000000140b087224 */ /* 0x000fe400078e02ff */
[----:B------:R-:W4:Y:S02]  /*0e60*/  LDC R5, c[0x0][0x144] ;  /* 0x00005100ff057b82 */ /* 0x000f240000000800 */
[----:B------:R-:W-:-:S04]  /*0e70*/  IMAD R9, R9, R21, R8 ;  /* 0x0000001509097224 */ /* 0x000fc800078e0208 */
[----:B------:R-:W-:Y:S01]  /*0e80*/  IMAD.IADD R7, R7, 0x1, R9 ;  /* 0x0000000107077824 */ /* 0x000fe200078e0209 */
[----:B------:R-:W-:Y:S01]  /*0e90*/  MOV R9, 0x1 ;  /* 0x0000000100097802 */ /* 0x000fe20000000f00 */
[----:B------:R-:W5:Y:S03]  /*0ea0*/  LDC R12, c[0x0][0x8b0] ;  /* 0x00022c00ff0c7b82 */ /* 0x000f660000000800 */
[--C-:B-1----:R-:W-:Y:S02]  /*0eb0*/  SHF.R.U64 R14, R6, R10, R7.reuse ;  /* 0x0000000a060e7219 */ /* 0x102fe40000001207 */
[----:B------:R-:W-:Y:S02]  /*0ec0*/  I2FP.F32.U32 R6, R0 ;  /* 0x0000000000067245 */ /* 0x000fe40000201000 */
[----:B---3--:R-:W-:Y:S01]  /*0ed0*/  IADD3 R8, -R3, RZ, RZ ;  /* 0x000000ff03087210 */ /* 0x008fe20007ffe1ff */
[----:B------:R-:W1:Y:S01]  /*0ee0*/  LDC R20, c[0x0][0x900] ;  /* 0x00024000ff147b82 */ /* 0x000e620000000800 */
[----:B--2---:R-:W-:Y:S01]  /*0ef0*/  ISETP.NE.U32.AND P0, PT, R24, RZ, PT ;  /* 0x000000ff1800720c */ /* 0x004fe20003f05070 */
[----:B------:R-:W-:Y:S01]  /*0f00*/  FMUL R6, R6, UR4 ;  /* 0x0000000406067c20 */ /* 0x000fe20008400000 */
[----:B------:R-:W-:-:S02]  /*0f10*/  SHF.R.U32.HI R7, RZ, R10, R7 ;  /* 0x0000000aff077219 */ /* 0x000fc40000011607 */
[----:B------:R-:W-:-:S03]  /*0f20*/  ISETP.NE.AND.EX P0, PT, R25, RZ, PT, P0 ;  /* 0x000000ff1900720c */ /* 0x000fc60003f05300 */
[----:B------:R-:W2:Y:S01]  /*0f30*/  LDC R13, c[0x0][0x148] ;  /* 0x00005200ff0d7b82 */ /* 0x000ea20000000800 */
[----:B----4-:R-:W-:-:S07]  /*0f40*/  IMAD R3, R5, R8, R4 ;  /* 0x0000000805037224 */ /* 0x010fce00078e0204 */
[----:B------:R-:W3:Y:S01]  /*0f50*/  LDC R19, c[0x0][0x8a8] ;  /* 0x00022a00ff137b82 */ /* 0x000ee20000000800 */
[-CC-:B-----5:R-:W-:Y:S02]  /*0f60*/  SHF.R.U64 R28, R14, R12.reuse, R7.reuse ;  /* 0x0000000c0e1c7219 */ /* 0x1a0fe40000001207 */
[----:B------:R-:W-:Y:S01]  /*0f70*/  SHF.R.U32.HI R5, RZ, R12, R7 ;  /* 0x0000000cff057219 */ /* 0x000fe20000011607 */
[----:B------:R-:W-:Y:S01]  /*0f80*/  IMAD.MOV.U32 R7, RZ, RZ, -0x1 ;  /* 0xffffffffff077424 */ /* 0x000fe200078e00ff */
[----:B------:R4:W1:Y:S03]  /*0f90*/  F2I.U32.TRUNC.NTZ R12, R6 ;  /* 0x00000006000c7305 */ /* 0x000866000020f000 */
[----:B------:R-:W2:Y:S01]  /*0fa0*/  LDC R21, c[0x0][0x8f0] ;  /* 0x00023c00ff157b82 */ /* 0x000ea20000000800 */
[-C--:B-1----:R-:W-:Y:S02]  /*0fb0*/  SHF.L.U32 R4, R7, R20.reuse, RZ ;  /* 0x0000001407047219 */ /* 0x082fe400000006ff */
[----:B------:R-:W-:-:S02]  /*0fc0*/  SHF.R.U64 R30, R28, R20, R5 ;  /* 0x000000141c1e7219 */ /* 0x000fc40000001205 */
[----:B------:R-:W-:Y:S02]  /*0fd0*/  LOP3.LUT R11, RZ, R4, RZ, 0x33, !PT ;  /* 0x00000004ff0b7212 */ /* 0x000fe400078e33ff */
[-C--:B------:R-:W-:Y:S01]  /*0fe0*/  SHF.R.U32.HI R5, RZ, R20.reuse, R5 ;  /* 0x00000014ff057219 */ /* 0x080fe20000011605 */
[----:B------:R-:W1:Y:S01]  /*0ff0*/  LDC R23, c[0x0][0x8e0] ;  /* 0x00023800ff177b82 */ /* 0x000e620000000800 */
[----:B------:R-:W-:Y:S01]  /*1000*/  SHF.L.U32 R10, R9, R20, RZ ;  /* 0x00000014090a7219 */ /* 0x000fe200000006ff */
[----:B------:R-:W-:-:S06]  /*1010*/  IMAD.MOV.U32 R4, RZ, RZ, R30 ;  /* 0x000000ffff047224 */ /* 0x000fcc00078e001e */
[----:B------:R-:W1:Y:S01]  /*1020*/  LDC R26, c[0x0][0x8b8] ;  /* 0x00022e00ff1a7b82 */ /* 0x000e620000000800 */
[----:B----4-:R-:W-:Y:S05]  /*1030*/  @!P0 BRA `(.L_x_13) ;  /* 0x0000000000288947 */ /* 0x010fea0003800000 */
[----:B------:R-:W4:Y:S02]  /*1040*/  LDC R9, c[0x0][0x8f4] ;  /* 0x00023d00ff097b82 */ /* 0x000f240000000800 */
[----:B----4-:R-:W-:-:S04]  /*1050*/  IADD3 R9, P0, R30, R9, RZ ;  /* 0x000000091e097210 */ /* 0x010fc80007f1e0ff */
[----:B------:R-:W-:-:S05]  /*1060*/  IADD3.X R15, RZ, R5, RZ, P0, !PT ;  /* 0x00000005ff0f7210 */ /* 0x000fca00007fe4ff */
[----:B------:R-:W-:-:S04]  /*1070*/  IMAD.WIDE.U32 R4, R15, R24, RZ ;  /* 0x000000180f047225 */ /* 0x000fc800078e00ff */
[----:B------:R-:W-:-:S04]  /*1080*/  IMAD.WIDE.U32 R6, P0, R9, R25, R4 ;  /* 0x0000001909067225 */ /* 0x000fc80007800004 */
[----:B------:R-:W-:Y:S01]  /*1090*/  IMAD.WIDE.U32 R4, R9, R24, RZ ;  /* 0x0000001809047225 */ /* 0x000fe200078e00ff */
[----:B------:R-:W-:-:S03]  /*10a0*/  MOV R8, R7 ;  /* 0x0000000700087202 */ /* 0x000fc60000000f00 */
[----:B------:R-:W-:Y:S01]  /*10b0*/  IMAD.X R9, RZ, RZ, RZ, P0 ;  /* 0x000000ffff097224 */ /* 0x000fe200000e06ff */
[----:B------:R-:W-:-:S05]  /*10c0*/  IADD3 RZ, P0, R5, R6, RZ ;  /* 0x0000000605ff7210 */ /* 0x000fca0007f1e0ff */
[----:B------:R-:W-:-:S08]  /*10d0*/  IMAD.WIDE.U32.X R4, R15, R25, R8, P0 ;  /* 0x000000190f047225 */ /* 0x000fd000000e0408 */
.L_x_13:
[----:B--2---:R-:W-:Y:S01]  /*10e0*/  SHF.R.U64 R4, R4, R21, R5 ;  /* 0x0000001504047219 */ /* 0x004fe20000001205 */
[----:B------:R-:W-:Y:S01]  /*10f0*/  IMAD.MOV R12, RZ, RZ, -R12 ;  /* 0x000000ffff0c7224 */ /* 0x000fe200078e0a0c */
[----:B------:R-:W-:Y:S02]  /*1100*/  LOP3.LUT R11, R28, R11, RZ, 0xc0, !PT ;  /* 0x0000000b1c0b7212 */ /* 0x000fe400078ec0ff */
[----:B---3--:R-:W-:Y:S01]  /*1110*/  IADD3 R5, R19, -0x1, RZ ;  /* 0xffffffff13057810 */ /* 0x008fe20007ffe0ff */
[----:B------:R-:W-:Y:S01]  /*1120*/  IMAD.MOV R6, RZ, RZ, -R4 ;  /* 0x000000ffff067224 */ /* 0x000fe200078e0a04 */
[----:B------:R-:W-:Y:S01]  /*1130*/  R2UR UR51, R27 ;  /* 0x000000001b3372ca */ /* 0x000fe200000e0000 */
[----:B------:R-:W-:Y:S01]  /*1140*/  @P2 IMAD R3, R13, R12, R0 ;  /* 0x0000000c0d032224 */ /* 0x000fe200078e0200 */
[----:B------:R-:W-:Y:S01]  /*1150*/  LOP3.LUT R5, R14, R5, RZ, 0xc0, !PT ;  /* 0x000000050e057212 */ /* 0x000fe200078ec0ff */
[----:B------:R-:W-:Y:S01]  /*1160*/  IMAD R10, R10, R4, R11 ;  /* 0x000000040a0a7224 */ /* 0x000fe200078e020b */
[----:B------:R-:W-:Y:S01]  /*1170*/  MOV R4, 0x1 ;  /* 0x0000000100047802 */ /* 0x000fe20000000f00 */
[----:B-1----:R-:W-:-:S02]  /*1180*/  IMAD R0, R6, R23, R30 ;  /* 0x0000001706007224 */ /* 0x002fc400078e021e */
[----:B------:R-:W-:Y:S02]  /*1190*/  IMAD R3, R10, R26, R3 ;  /* 0x0000001a0a037224 */ /* 0x000fe400078e0203 */
[----:B------:R-:W-:-:S05]  /*11a0*/  IMAD R0, R0, R19, R5 ;  /* 0x0000001300007224 */ /* 0x000fca00078e0205 */
[----:B------:R-:W-:Y:S02]  /*11b0*/  SEL R155, R0, R3, !P2 ;  /* 0x00000003009b7207 */ /* 0x000fe40005000000 */
[----:B------:R-:W-:Y:S02]  /*11c0*/  SEL R19, R3, R0, !P2 ;  /* 0x0000000003137207 */ /* 0x000fe40005000000 */
[----:B------:R-:W-:-:S07]  /*11d0*/  PRMT R3, R4, 0x7610, R3 ;  /* 0x0000761004037816 */ /* 0x000fce0000000003 */
.L_x_11:
[----:B------:R-:W-:-:S08]  /*11e0*/  NOP ;  /* 0x0000000000007918 */ /* 0x000fd00000000000 */
[----:B------:R-:W1:Y:S02]  /*11f0*/  USETMAXREG.TRY_ALLOC.CTAPOOL UP0, 0xe8 ;  /* 0x000000e8000079c8 */ /* 0x000e640008000600 */
[----:B-1----:R-:W-:-:S13]  /*1200*/  PLOP3.LUT P0, PT, PT, PT, UP0, 0x80, 0x0 ;  /* 0x000000000000781c */ /* 0x002fda0003f0f008 */
[----:B------:R-:W-:Y:S05]  /*1210*/  @!P0 BRA `(.L_x_11) ;  /* 0xfffffffc00f08947 */ /* 0x000fea000383ffff */
[----:B------:R-:W-:Y:S02]  /*1220*/  ULDC.64 UR4, c[0x0][0x590] ;  /* 0x0001640000047ab9 */ /* 0x000fe40000000a00 */
[----:B------:R-:W-:Y:S01]  /*1230*/  IMAD.U32 R163, RZ, RZ, UR4 ;  /* 0x00000004ffa37e24 */ /* 0x000fe2000f8e00ff */
[----:B------:R-:W-:-:S04]  /*1240*/  MOV R165, UR5 ;  /* 0x0000000500a57c02 */ /* 0x000fc80008000f00 */
[----:B------:R-:W-:-:S04]  /*1250*/  ISETP.NE.U32.AND P1, PT, R163, RZ, PT ;  /* 0x000000ffa300720c */ /* 0x000fc80003f25070 */
[----:B------:R-:W-:-:S13]  /*1260*/  ISETP.NE.AND.EX P0, PT, R165, RZ, PT, P1 ;  /* 0x000000ffa500720c */ /* 0x000fda0003f05310 */
[----:B------:R-:W-:Y:S05]  /*1270*/  @P0 BRA `(.L_x_14) ;  /* 0x00000000002c0947 */ /* 0x000fea0003800000 */
[----:B------:R-:W-:Y:S02]  /*1280*/  ULDC.64 UR4, c[0x0][0x588] ;  /* 0x0001620000047ab9 */ /* 0x000fe40000000a00 */
[----:B------:R-:W-:-:S04]  /*1290*/  ISETP.NE.U32.AND P0, PT, RZ, UR4, PT ;  /* 0x00000004ff007c0c */ /* 0x000fc8000bf05070 */
[----:B------:R-:W-:-:S13]  /*12a0*/  ISETP.NE.AND.EX P0, PT, RZ, UR5, PT, P0 ;  /* 0x00000005ff007c0c */ /* 0x000fda000bf05300 */
[----:B------:R-:W-:Y:S05]  /*12b0*/  @!P0 BRA `(.L_x_15) ;  /* 0x0000000000108947 */ /* 0x000fea0003800000 */
[----:B------:R-:W1:Y:S02]  /*12c0*/  LDC.64 R4, c[0x0][0x588] ;  /* 0x00016200ff047b82 */ /* 0x000e640000000a00 */
[----:B-1----:R1:W5:Y:S01]  /*12d0*/  LDG.E R154, desc[UR56][R4.64] ;  /* 0x00000038049a7981 */ /* 0x002362000c1e1900 */
[----:B------:R-:W-:Y:S01]  /*12e0*/  IMAD.MOV.U32 R22, RZ, RZ, 0x1 ;  /* 0x00000001ff167424 */ /* 0x000fe200078e00ff */
[----:B------:R-:W-:Y:S06]  /*12f0*/  BRA `(.L_x_14) ;  /* 0x00000000000c7947 */ /* 0x000fec0003800000 */
.L_x_15:
[----:B------:R-:W-:Y:S01]  /*1300*/  ULDC UR4, c[0x0][0x580] ;  /* 0x0001600000047ab9 */ /* 0x000fe20000000800 */
[----:B------:R-:W-:Y:S01]  /*1310*/  MOV R22, 0x1 ;  /* 0x0000000100167802 */ /* 0x000fe20000000f00 */
[----:B------:R-:W-:-:S07]  /*1320*/  IMAD.U32 R154, RZ, RZ, UR4 ;  /* 0x00000004ff9a7e24 */ /* 0x000fce000f8e00ff */
.L_x_14:
[----:B------:R-:W-:Y:S02]  /*1330*/  ULDC.64 UR4, c[0x0][0x5b0] ;  /* 0x00016c0000047ab9 */ /* 0x000fe40000000a00 */
[----:B------:R-:W-:-:S04]  /*1340*/  ISETP.NE.U32.AND P0, PT, RZ, UR4, PT ;  /* 0x00000004ff007c0c */ /* 0x000fc8000bf05070 */
[----:B------:R-:W-:-:S13]  /*1350*/  ISETP.NE.AND.EX P0, PT, RZ, UR5, PT, P0 ;  /* 0x00000005ff007c0c */ /* 0x000fda000bf05300 */
[----:B------:R-:W-:Y:S05]  /*1360*/  @P0 BRA `(.L_x_16) ;  /* 0x0000000000240947 */ /* 0x000fea0003800000 */
[----:B------:R-:W-:Y:S02]  /*1370*/  ULDC.64 UR4, c[0x0][0x5a8] ;  /* 0x00016a0000047ab9 */ /* 0x000fe40000000a00 */
[----:B------:R-:W-:-:S04]  /*1380*/  ISETP.NE.U32.AND P0, PT, RZ, UR4, PT ;  /* 0x00000004ff007c0c */ /* 0x000fc8000bf05070 */
[----:B------:R-:W-:-:S13]  /*1390*/  ISETP.NE.AND.EX P0, PT, RZ, UR5, PT, P0 ;  /* 0x00000005ff007c0c */ /* 0x000fda000bf05300 */
[----:B------:R-:W-:Y:S05]  /*13a0*/  @!P0 BRA `(.L_x_17) ;  /* 0x00000000000c8947 */ /* 0x000fea0003800000 */
[----:B-1----:R-:W1:Y:S02]  /*13b0*/  LDC.64 R4, c[0x0][0x5a8] ;  /* 0x00016a00ff047b82 */ /* 0x002e640000000a00 */
[----:B-1----:R2:W5:Y:S01]  /*13c0*/  LDG.E R153, desc[UR56][R4.64] ;  /* 0x0000003804997981 */ /* 0x002562000c1e1900 */
[----:B------:R-:W-:Y:S05]  /*13d0*/  BRA `(.L_x_16) ;  /* 0x0000000000087947 */ /* 0x000fea0003800000 */
.L_x_17:
[----:B------:R-:W-:Y:S02]  /*13e0*/  ULDC UR4, c[0x0][0x5a0] ;  /* 0x0001680000047ab9 */ /* 0x000fe40000000800 */
[----:B------:R-:W-:-:S07]  /*13f0*/  MOV R153, UR4 ;  /* 0x0000000400997c02 */ /* 0x000fce0008000f00 */
.L_x_16:
[----:B------:R-:W-:Y:S01]  /*1400*/  LOP3.LUT P2, RZ, R3, 0xff, RZ, 0xc0, !PT ;  /* 0x000000ff03ff7812 */ /* 0x000fe2000784c0ff */
[----:B------:R-:W-:Y:S01]  /*1410*/  UMOV UR36, URZ ;  /* 0x0000003f00247c82 */ /* 0x000fe20008000000 */
[----:B------:R-:W-:-:S11]  /*1420*/  PLOP3.LUT P0, PT, PT, PT, PT, 0x80, 0x0 ;  /* 0x000000000000781c */ /* 0x000fd60003f0f070 */
[----:B------:R-:W-:Y:S05]  /*1430*/  @!P2 BRA `(.L_x_18) ;  /* 0x0000011c00a0a947 */ /* 0x000fea0003800000 */
[----:B------:R-:W-:Y:S01]  /*1440*/  ULDC UR4, c[0x0][0x28c] ;  /* 0x0000a30000047ab9 */ /* 0x000fe20000000800 */
[----:B------:R-:W-:Y:S01]  /*1450*/  IMAD.MOV.U32 R23, RZ, RZ, 0x10 ;  /* 0x00000010ff177424 */ /* 0x000fe200078e00ff */
[----:B------:R-:W-:Y:S01]  /*1460*/  UIADD3 UR4, UR4, 0x3f, URZ ;  /* 0x0000003f04047890 */ /* 0x000fe2000fffe03f */
[----:B------:R-:W-:Y:S01]  /*1470*/  LOP3.LUT P0, RZ, R18, 0x4, RZ, 0xc0, !PT ;  /* 0x0000000412ff7812 */ /* 0x000fe2000780c0ff */
[----:B------:R-:W-:Y:S01]  /*1480*/  ULOP3.LUT UR54, UR37, 0x1, URZ, 0xfc, !UPT ;  /* 0x0000000125367892 */ /* 0x000fe2000f8efc3f */
[----:B------:R-:W-:Y:S01]  /*1490*/  MOV R152, RZ ;  /* 0x000000ff00987202 */ /* 0x000fe20000000f00 */
[----:B------:R-:W-:Y:S01]  /*14a0*/  USHF.R.S32.HI UR5, URZ, 0x1f, UR4 ;  /* 0x0000001f3f057899 */ /* 0x000fe20008011404 */
[----:B------:R-:W-:Y:S01]  /*14b0*/  SEL R23, R23, 0xfffffff0, !P0 ;  /* 0xfffffff017177807 */ /* 0x000fe20004000000 */
[----:B------:R-:W-:Y:S02]  /*14c0*/  ULOP3.LUT UR44, UR58, 0x1, URZ, 0xfc, !UPT ;  /* 0x000000013a2c7892 */ /* 0x000fe4000f8efc3f */
[----:B------:R-:W-:Y:S01]  /*14d0*/  ULEA.HI UR5, UR5, UR4, URZ, 0x6 ;  /* 0x0000000405057291 */ /* 0x000fe2000f8f303f */
[----:B------:R-:W-:Y:S01]  /*14e0*/  ULDC.64 UR40, c[0x0][0x198] ;  /* 0x0000660000287ab9 */ /* 0x000fe20000000a00 */
[----:B------:R-:W-:-:S02]  /*14f0*/  UMOV UR42, URZ ;  /* 0x0000003f002a7c82 */ /* 0x000fc40008000000 */
[----:B------:R-:W-:Y:S01]  /*1500*/  USHF.R.S32.HI UR45, URZ, 0x6, UR5 ;  /* 0x000000063f2d7899 */ /* 0x000fe20008011405 */
[----:B------:R-:W-:Y:S01]  /*1510*/  UMOV UR43, URZ ;  /* 0x0000003f002b7c82 */ /* 0x000fe20008000000 */
[----:B------:R-:W-:-:S10]  /*1520*/  UMOV UR36, URZ ;  /* 0x0000003f00247c82 */ /* 0x000fd40008000000 */
.L_x_135:
[----:B------:R-:W-:Y:S01]  /*1530*/  LOP3.LUT R0, R18, 0x80, RZ, 0xc0, !PT ;  /* 0x0000008012007812 */ /* 0x000fe200078ec0ff */
[----:B------:R-:W3:Y:S01]  /*1540*/  S2UR UR53, SR_CgaCtaId ;  /* 0x00000000003579c3 */ /* 0x000ee20000008800 */
[----:B------:R-:W-:Y:S02]  /*1550*/  UMOV UR52, 0x400 ;  /* 0x0000040000347882 */ /* 0x000fe40000000000 */
[----:B------:R-:W-:-:S06]  /*1560*/  SHF.R.U32.HI R0, RZ, 0x7, R0 ;  /* 0x00000007ff007819 */ /* 0x000fcc0000011600 */
[----:B------:R-:W4:Y:S01]  /*1570*/  SHFL.IDX PT, R0, R0, RZ, 0x1f ;  /* 0x00001fff00007589 */ /* 0x000f2200000e0000 */
[----:B---3--:R-:W-:Y:S01]  /*1580*/  ULEA UR52, UR53, UR52, 0x18 ;  /* 0x0000003435347291 */ /* 0x008fe2000f8ec03f */
[----:B----4-:R-:W-:-:S13]  /*1590*/  R2UR UR4, R0 ;  /* 0x00000000000472ca */ /* 0x010fda00000e0000 */
[----:B------:R-:W-:-:S04]  /*15a0*/  ULEA.HI UR5, UR4, UR4, URZ, 0x1 ;  /* 0x0000000404057291 */ /* 0x000fc8000f8f083f */
[----:B------:R-:W-:-:S04]  /*15b0*/  ULOP3.LUT UR5, UR5, 0x7fffe, URZ, 0xc0, !UPT ;  /* 0x0007fffe05057892 */ /* 0x000fc8000f8ec03f */
[----:B------:R-:W-:-:S03]  /*15c0*/  UIADD3 UR5, UR4, -UR5, URZ ;  /* 0x8000000504057290 */ /* 0x000fc6000fffe03f */
[----:B------:R-:W-:Y:S01]  /*15d0*/  ULDC UR4, c[0x0][0x28c] ;  /* 0x0000a30000047ab9 */ /* 0x000fe20000000800 */
[----:B------:R-:W-:Y:S01]  /*15e0*/  ULEA UR5, UR5, UR52, 0xd ;  /* 0x0000003405057291 */ /* 0x000fe2000f8e683f */
[----:B------:R-:W-:-:S03]  /*15f0*/  ISETP.LT.AND P0, PT, RZ, UR4, PT ;  /* 0x00000004ff007c0c */ /* 0x000fc6000bf01270 */
[----:B------:R-:W-:-:S04]  /*1600*/  UIADD3 UR5, UR5, 0x8400, URZ ;  /* 0x0000840005057890 */ /* 0x000fc8000fffe03f */
[----:B------:R-:W-:-:S04]  /*1610*/  USHF.R.U32.HI UR5, URZ, 0x4, UR5 ;  /* 0x000000043f057899 */ /* 0x000fc80008011605 */
[----:B------:R-:W-:-:S04]  /*1620*/  ULOP3.LUT UR5, UR5, 0x3fff, URZ, 0xc0, !UPT ;  /* 0x00003fff05057892 */ /* 0x000fc8000f8ec03f */
[----:B------:R-:W-:Y:S01]  /*1630*/  ULOP3.LUT UR48, UR5, 0x10000, URZ, 0xfc, !UPT ;  /* 0x0001000005307892 */ /* 0x000fe2000f8efc3f */
[----:B-1----:R-:W-:Y:S11]  /*1640*/  @P0 BRA `(.L_x_19) ;  /* 0x0000000000400947 */ /* 0x002ff60003800000 */
[----:B------:R-:W-:Y:S01]  /*1650*/  MOV R0, 0x0 ;  /* 0x0000000000007802 */ /* 0x000fe20000000f00 */
[----:B------:R-:W-:Y:S01]  /*1660*/  ULDC.64 UR4, c[0x4][0x70] ;  /* 0x01001c0000047ab9 */ /* 0x000fe20000000a00 */
[----:B------:R-:W-:Y:S01]  /*1670*/  ULDC.64 UR6, c[0x4][0x8] ;  /* 0x0100020000067ab9 */ /* 0x000fe20000000a00 */
[----:B-12---:R-:W-:Y:S01]  /*1680*/  IMAD.U32 R4, RZ, RZ, UR4 ;  /* 0x00000004ff047e24 */ /* 0x006fe2000f8e00ff */
[----:B------:R1:W2:Y:S01]  /*1690*/  LDC.64 R14, c[0x4][R0] ;  /* 0x01000000000e7b82 */ /* 0x0002a20000000a00 */
[----:B------:R-:W-:Y:S01]  /*16a0*/  MOV R5, UR5 ;  /* 0x0000000500057c02 */ /* 0x000fe20008000f00 */
[----:B------:R-:W-:Y:S01]  /*16b0*/  ULDC.64 UR4, c[0x4][0x78] ;  /* 0x01001e0000047ab9 */ /* 0x000fe20000000a00 */
[----:B------:R-:W-:Y:S01]  /*16c0*/  IMAD.U32 R10, RZ, RZ, UR6 ;  /* 0x00000006ff0a7e24 */ /* 0x000fe2000f8e00ff */
[----:B------:R-:W-:Y:S01]  /*16d0*/  MOV R7, UR5 ;  /* 0x0000000500077c02 */ /* 0x000fe20008000f00 */
[----:B------:R-:W-:Y:S01]  /*16e0*/  IMAD.U32 R6, RZ, RZ, UR4 ;  /* 0x00000004ff067e24 */ /* 0x000fe2000f8e00ff */
[----:B------:R-:W-:Y:S01]  /*16f0*/  MOV R11, UR7 ;  /* 0x00000007000b7c02 */ /* 0x000fe20008000f00 */
[----:B------:R-:W-:Y:S01]  /*1700*/  IMAD.MOV.U32 R8, RZ, RZ, 0x1e1 ;  /* 0x000001e1ff087424 */ /* 0x000fe200078e00ff */
[----:B------:R-:W-:Y:S01]  /*1710*/  MOV R12, 0x1 ;  /* 0x00000001000c7802 */ /* 0x000fe20000000f00 */
[----:B-1----:R-:W-:-:S07]  /*1720*/  IMAD.MOV.U32 R13, RZ, RZ, RZ ;  /* 0x000000ffff0d7224 */ /* 0x002fce00078e00ff */
[----:B------:R-:W-:-:S07]  /*1730*/  LEPC R20, `(.L_x_19) ;  /* 0x000000001014794e */ /* 0x000fce0000000000 */
[----:B--2--5:R-:W-:Y:S05]  /*1740*/  CALL.ABS.NOINC R14 ;  /* 0x000000000e007343 */ /* 0x024fea0003c00000 */
.L_x_19:
[----:B------:R-:W-:-:S04]  /*1750*/  MOV R0, UR54 ;  /* 0x0000003600007c02 */ /* 0x000fc80008000f00 */
[----:B------:R-:W-:-:S13]  /*1760*/  ISETP.NE.AND P0, PT, R0, 0x3, PT ;  /* 0x000000030000780c */ /* 0x000fda0003f05270 */
[----:B------:R-:W-:Y:S05]  /*1770*/  @!P0 BRA `(.L_x_20) ;  /* 0x0000000000048947 */ /* 0x000fea0003800000 */
[----:B------:R-:W-:Y:S01]  /*1780*/  BPT.TRAP 0x1 ;  /* 0x000000040000795c */ /* 0x000fe20000300000 */
.L_x_20:
[----:B------:R-:W-:Y:S01]  /*1790*/  IMAD.U32 R3, RZ, RZ, UR43 ;  /* 0x0000002bff037e24 */ /* 0x000fe2000f8e00ff */
[----:B------:R-:W-:-:S04]  /*17a0*/  SHF.L.U32 R0, R152, 0x1f, RZ ;  /* 0x0000001f98007819 */ /* 0x000fc800000006ff */
[----:B------:R-:W-:-:S04]  /*17b0*/  LEA R3, R3, UR52, 0x3 ;  /* 0x0000003403037c11 */ /* 0x000fc8000f8e18ff */
[----:B------:R3:W4:Y:S01]  /*17c0*/  SYNCS.PHASECHK.TRANS64.TRYWAIT P1, [R3+URZ], R0 ;  /* 0x00000000030075a7 */ /* 0x000722000802017f */
[----:B------:R-:W-:Y:S05]  /*17d0*/  @!P0 BRA `(.L_x_21) ;  /* 0x0000000000048947 */ /* 0x000fea0003800000 */
[----:B------:R-:W-:Y:S01]  /*17e0*/  BPT.TRAP 0x1 ;  /* 0x000000040000795c */ /* 0x000fe20000300000 */
.L_x_21:
[----:B----4-:R-:W-:Y:S05]  /*17f0*/  @P1 BRA `(.L_x_22) ;  /* 0x0000000000081947 */ /* 0x010fea0003800000 */
[----:B------:R-:W4:Y:S02]  /*1800*/  SYNCS.PHASECHK.TRANS64.TRYWAIT P1, [R3+URZ], R0 ;  /* 0x00000000030075a7 */ /* 0x000f24000802017f */
[----:B----4-:R-:W-:Y:S05]  /*1810*/  @!P1 BRA `(.L_x_23) ;  /* 0x0000014c00049947 */ /* 0x010fea0003800000 */
.L_x_22:
[----:B------:R-:W-:-:S04]  /*1820*/  UISETP.LT.AND UP0, UPT, UR45, 0x1, UPT ;  /* 0x000000012d00788c */ /* 0x000fc8000bf01270 */
[----:B------:R-:W-:-:S06]  /*1830*/  USEL UR4, UR45, 0x1, UP0 ;  /* 0x000000012d047887 */ /* 0x000fcc0008000000 */
[----:B---34-:R-:W-:Y:S01]  /*1840*/  MOV R0, UR4 ;  /* 0x0000000400007c02 */ /* 0x018fe20008000f00 */
[----:B------:R-:W-:Y:S05]  /*1850*/  WARPSYNC.ALL ;  /* 0x0000000000007948 */ /* 0x000fea0003800000 */
[----:B------:R-:W-:-:S04]  /*1860*/  IADD3 R0, -R0, UR45, RZ ;  /* 0x0000002d00007c10 */ /* 0x000fc8000fffe1ff */
[----:B------:R-:W-:Y:S01]  /*1870*/  ISETP.GE.AND P1, PT, R0, 0x1, PT ;  /* 0x000000010000780c */ /* 0x000fe20003f26270 */
[----:B------:R-:W-:Y:S01]  /*1880*/  UIADD3 UR4, UR52, 0x18400, URZ ;  /* 0x0001840034047890 */ /* 0x000fe2000fffe03f */
[----:B------:R-:W-:Y:S01]  /*1890*/  WARPGROUP.ARRIVE ;  /* 0x00000000000079c5 */ /* 0x000fe20000000000 */
[----:B------:R-:W-:Y:S02]  /*18a0*/  ULEA UR9, UR43, UR48, 0xa ;  /* 0x000000302b097291 */ /* 0x000fe4000f8e503f */
[----:B------:R-:W-:Y:S01]  /*18b0*/  USHF.R.U32.HI UR4, URZ, 0x4, UR4 ;  /* 0x000000043f047899 */ /* 0x000fe20008011604 */
[----:B------:R-:W-:Y:S01]  /*18c0*/  UMOV UR5, 0x40000040 ;  /* 0x4000004000057882 */ /* 0x000fe20000000000 */
[----:B------:R-:W-:Y:S02]  /*18d0*/  UMOV UR7, 0x40000040 ;  /* 0x4000004000077882 */ /* 0x000fe40000000000 */
[----:B------:R-:W-:-:S04]  /*18e0*/  ULOP3.LUT UR4, UR4, 0x3fff, URZ, 0xc0, !UPT ;  /* 0x00003fff04047892 */ /* 0x000fc8000f8ec03f */
[----:B------:R-:W-:-:S03]  /*18f0*/  ULOP3.LUT UR8, UR4, 0x10000, URZ, 0xfc, !UPT ;  /* 0x0001000004087892 */ /* 0x000fc6000f8efc3f */
[----:B------:R-:W-:Y:S01]  /*1900*/  UMOV UR4, UR9 ;  /* 0x0000000900047c82 */ /* 0x000fe20008000000 */
[----:B------:R-:W-:-:S07]  /*1910*/  ULEA UR10, UR43, UR8, 0xb ;  /* 0x000000082b0a7291 */ /* 0x000fce000f8e583f */
[----:B------:R-:W-:Y:S02]  /*1920*/  UMOV UR6, UR10 ;  /* 0x0000000a00067c82 */ /* 0x000fe40008000000 */
[----:B------:R-:W-:Y:S01]  /*1930*/  HGMMA.64x256x16.F32.BF16 R24, gdesc[UR4], RZ, !UPT, gsb0 ;  /* 0x03e00000041879f0 */ /* 0x000fe2000c0018ff */
[----:B------:R-:W-:Y:S02]  /*1940*/  UIADD3 UR4, UR9, 0x2, URZ ;  /* 0x0000000209047890 */ /* 0x000fe4000fffe03f */
[----:B------:R-:W-:Y:S01]  /*1950*/  UIADD3 UR6, UR10, 0x2, URZ ;  /* 0x000000020a067890 */ /* 0x000fe2000fffe03f */
[----:B------:R-:W-:Y:S01]  /*1960*/  UMOV UR5, 0x40000040 ;  /* 0x4000004000057882 */ /* 0x000fe20000000000 */
[----:B------:R-:W-:Y:S01]  /*1970*/  UMOV UR7, 0x40000040 ;  /* 0x4000004000077882 */ /* 0x000fe20000000000 */
[----:B------:R-:W-:Y:S02]  /*1980*/  WARPGROUP.DEPBAR.LE gsb0, 0x0 ;  /* 0x00008000000079c5 */ /* 0x000fe40000010000 */
[----:B------:R-:W-:-:S15]  /*1990*/  WARPGROUP.ARRIVE ;  /* 0x00000000000079c5 */ /* 0x000fde0000000000 */
[----:B------:R-:W-:-:S05]  /*19a0*/  NOP ;  /* 0x0000000000007918 */ /* 0x000fca0000000000 */
[----:B------:R-:W-:Y:S01]  /*19b0*/  HGMMA.64x256x16.F32.BF16 R24, gdesc[UR4], R24, gsb0 ;  /* 0x03e00000041879f0 */ /* 0x000fe20008001818 */
        /* <DEDUP_REMOVED lines=15> */
[----:B------:R-:W-:Y:S03]  /*1ab0*/  HGMMA.64x256x16.F32.BF16 R24, gdesc[UR4], R24, gsb0 ;  /* 0x03e00000041879f0 */ /* 0x000fe60008001818 */
[----:B------:R-:W-:Y:S02]  /*1ac0*/  WARPGROUP.DEPBAR.LE gsb0, 0x0 ;  /* 0x00008000000079c5 */ /* 0x000fe40000010000 */
[----:B------:R-:W-:Y:S05]  /*1ad0*/  @!P1 BRA `(.L_x_24) ;  /* 0x0000000400189947 */ /* 0x000fea0003800000 */
[----:B------:R-:W-:Y:S02]  /*1ae0*/  UIADD3 UR9, UR43, 0x1, URZ ;  /* 0x000000012b097890 */ /* 0x000fe4000fffe03f */
[----:B------:R-:W-:Y:S02]  /*1af0*/  UMOV UR10, UR43 ;  /* 0x0000002b000a7c82 */ /* 0x000fe40008000000 */
[----:B------:R-:W-:-:S04]  /*1b00*/  UISETP.NE.AND UP0, UPT, UR9, 0x4, UPT ;  /* 0x000000040900788c */ /* 0x000fc8000bf05270 */
[----:B------:R-:W-:Y:S02]  /*1b10*/  USEL UR4, URZ, 0x1, UP0 ;  /* 0x000000013f047887 */ /* 0x000fe40008000000 */
[----:B------:R-:W-:-:S04]  /*1b20*/  USEL UR9, UR9, URZ, UP0 ;  /* 0x0000003f09097287 */ /* 0x000fc80008000000 */
[----:B-12---:R-:W-:-:S08]  /*1b30*/  LOP3.LUT R5, R152, UR4, RZ, 0x3c, !PT ;  /* 0x0000000498057c12 */ /* 0x006fd0000f8e3cff */
.L_x_31:
[----:B-12---:R-:W-:Y:S05]  /*1b40*/  @!P0 BRA `(.L_x_25) ;  /* 0x0000000000048947 */ /* 0x006fea0003800000 */
[----:B------:R-:W-:Y:S01]  /*1b50*/  BPT.TRAP 0x1 ;  /* 0x000000040000795c */ /* 0x000fe20000300000 */
.L_x_25:
[----:B------:R-:W-:Y:S01]  /*1b60*/  ULEA UR4, UR9, UR52, 0x3 ;  /* 0x0000003409047291 */ /* 0x000fe2000f8e183f */
[----:B------:R-:W-:-:S08]  /*1b70*/  SHF.L.U32 R3, R5, 0x1f, RZ ;  /* 0x0000001f05037819 */ /* 0x000fd000000006ff */
[----:B------:R1:W2:Y:S01]  /*1b80*/  SYNCS.PHASECHK.TRANS64.TRYWAIT P1, [UR4], R3 ;  /* 0x00000003ff0075a7 */ /* 0x0002a20008020144 */
[----:B------:R-:W-:Y:S05]  /*1b90*/  @!P0 BRA `(.L_x_26) ;  /* 0x0000000000048947 */ /* 0x000fea0003800000 */
[----:B------:R-:W-:Y:S01]  /*1ba0*/  BPT.TRAP 0x1 ;  /* 0x000000040000795c */ /* 0x000fe20000300000 */
.L_x_26:
[----:B--2---:R-:W-:Y:S05]  /*1bb0*/  @P1 BRA `(.L_x_27) ;  /* 0x0000000000081947 */ /* 0x004fea0003800000 */
[----:B------:R-:W2:Y:S02]  /*1bc0*/  SYNCS.PHASECHK.TRANS64.TRYWAIT P1, [UR4], R3 ;  /* 0x00000003ff0075a7 */ /* 0x000ea40008020144 */
[----:B--2---:R-:W-:Y:S05]  /*1bd0*/  @!P1 BRA `(.L_x_28) ;  /* 0x0000014800289947 */ /* 0x004fea0003800000 */
.L_x_27:
[----:B------:R-:W-:Y:S01]  /*1be0*/  ULEA UR11, UR9, UR48, 0xa ;  /* 0x00000030090b7291 */ /* 0x000fe2000f8e503f */
[----:B------:R-:W-:Y:S01]  /*1bf0*/  WARPGROUP.ARRIVE ;  /* 0x00000000000079c5 */ /* 0x000fe20000000000 */
[----:B------:R-:W-:Y:S01]  /*1c00*/  ULEA UR12, UR9, UR8, 0xb ;  /* 0x00000008090c7291 */ /* 0x000fe2000f8e583f */
[----:B------:R-:W-:Y:S01]  /*1c10*/  UMOV UR5, 0x40000040 ;  /* 0x4000004000057882 */ /* 0x000fe20000000000 */
[----:B------:R-:W-:-:S03]  /*1c20*/  UMOV UR7, 0x40000040 ;  /* 0x4000004000077882 */ /* 0x000fc60000000000 */
[----:B------:R-:W-:Y:S02]  /*1c30*/  UMOV UR4, UR11 ;  /* 0x0000000b00047c82 */ /* 0x000fe40008000000 */
[----:B------:R-:W-:Y:S02]  /*1c40*/  UMOV UR6, UR12 ;  /* 0x0000000c00067c82 */ /* 0x000fe40008000000 */
[----:B------:R-:W-:Y:S01]  /*1c50*/  HGMMA.64x256x16.F32.BF16 R24, gdesc[UR4], R24, gsb0 ;  /* 0x03e00000041879f0 */ /* 0x000fe20008001818 */
[----:B------:R-:W-:Y:S02]  /*1c60*/  UIADD3 UR4, UR11, 0x2, URZ ;  /* 0x000000020b047890 */ /* 0x000fe4000fffe03f */
[----:B------:R-:W-:Y:S01]  /*1c70*/  UIADD3 UR6, UR12, 0x2, URZ ;  /* 0x000000020c067890 */ /* 0x000fe2000fffe03f */
[----:B------:R-:W-:Y:S01]  /*1c80*/  UMOV UR5, 0x40000040 ;  /* 0x4000004000057882 */ /* 0x000fe20000000000 */
[----:B------:R-:W-:Y:S01]  /*1c90*/  UMOV UR7, 0x40000040 ;  /* 0x4000004000077882 */ /* 0x000fe20000000000 */
[----:B------:R-:W-:-:S02]  /*1ca0*/  WARPGROUP.DEPBAR.LE gsb0, 0x0 ;  /* 0x00008000000079c5 */ /* 0x000fc40000010000 */
        /* <DEDUP_REMOVED lines=21> */
[----:B------:R-:W-:Y:S01]  /*1e00*/  BPT.TRAP 0x1 ;  /* 0x000000040000795c */ /* 0x000fe20000300000 */
.L_x_29:
[----:B------:R-:W-:Y:S02]  /*1e10*/  UISETP.GT.U32.AND UP0, UPT, UR37, 0x1, UPT ;  /* 0x000000012500788c */ /* 0x000fe4000bf04070 */
[----:B------:R-:W-:-:S04]  /*1e20*/  ULEA UR4, UR10, UR52, 0x3 ;  /* 0x000000340a047291 */ /* 0x000fc8000f8e183f */
[----:B------:R-:W-:Y:S01]  /*1e30*/  UIADD3 UR4, UR4, 0x20, URZ ;  /* 0x0000002004047890 */ /* 0x000fe2000fffe03f */
[----:B------:R-:W-:-:S03]  /*1e40*/  PLOP3.LUT P1, PT, PT, PT, UP0, 0x80, 0x0 ;  /* 0x000000000000781c */ /* 0x000fc60003f2f008 */
[----:B------:R-:W-:-:S09]  /*1e50*/  UPRMT UR4, URZ, 0x654, UR4 ;  /* 0x000006543f047896 */ /* 0x000fd20008000004 */
[----:B------:R-:W-:Y:S01]  /*1e60*/  SYNCS.ARRIVE.TRANS64.RED.A1T0 RZ, [UR4], RZ ;  /* 0x000000ffffff79a7 */ /* 0x000fe20008100404 */
[----:B------:R-:W-:Y:S05]  /*1e70*/  @P1 BRA `(.L_x_30) ;  /* 0x0000000000041947 */ /* 0x000fea0003800000 */
[----:B------:R-:W-:Y:S01]  /*1e80*/  BPT.TRAP 0x1 ;  /* 0x000000040000795c */ /* 0x000fe20000300000 */
.L_x_30:
[----:B------:R-:W-:Y:S01]  /*1e90*/  UIADD3 UR9, UR9, 0x1, URZ ;  /* 0x0000000109097890 */ /* 0x000fe2000fffe03f */
[C---:B------:R-:W-:Y:S01]  /*1ea0*/  ISETP.GT.AND P1, PT, R0.reuse, 0x1, PT ;  /* 0x000000010000780c */ /* 0x040fe20003f24270 */
[----:B------:R-:W-:Y:S01]  /*1eb0*/  UIADD3 UR10, UR10, 0x1, URZ ;  /* 0x000000010a0a7890 */ /* 0x000fe2000fffe03f */
[----:B------:R-:W-:Y:S01]  /*1ec0*/  VIADD R0, R0, 0xffffffff ;  /* 0xffffffff00007836 */ /* 0x000fe20000000000 */
[----:B------:R-:W-:Y:S02]  /*1ed0*/  UISETP.NE.AND UP0, UPT, UR9, 0x4, UPT ;  /* 0x000000040900788c */ /* 0x000fe4000bf05270 */
[----:B------:R-:W-:Y:S02]  /*1ee0*/  UISETP.NE.AND UP1, UPT, UR10, 0x4, UPT ;  /* 0x000000040a00788c */ /* 0x000fe4000bf25270 */
[----:B------:R-:W-:Y:S02]  /*1ef0*/  USEL UR4, URZ, 0x1, UP0 ;  /* 0x000000013f047887 */ /* 0x000fe40008000000 */
[----:B------:R-:W-:-:S02]  /*1f00*/  USEL UR9, UR9, URZ, UP0 ;  /* 0x0000003f09097287 */ /* 0x000fc40008000000 */
[----:B------:R-:W-:Y:S02]  /*1f10*/  USEL UR10, UR10, URZ, UP1 ;  /* 0x0000003f0a0a7287 */ /* 0x000fe40008800000 */
[----:B------:R-:W-:Y:S01]  /*1f20*/  LOP3.LUT R5, R5, UR4, RZ, 0x3c, !PT ;  /* 0x0000000405057c12 */ /* 0x000fe2000f8e3cff */
[----:B------:R-:W-:Y:S09]  /*1f30*/  @P1 BRA `(.L_x_31) ;  /* 0xfffffffc00001947 */ /* 0x000ff2000383ffff */
.L_x_24:
[----:B------:R-:W3:Y:S02]  /*1f40*/  LDC R0, c[0x0][0x28c] ;  /* 0x0000a300ff007b82 */ /* 0x000ee40000000800 */
[----:B---3--:R-:W-:-:S13]  /*1f50*/  ISETP.GE.AND P1, PT, R0, 0x1, PT ;  /* 0x000000010000780c */ /* 0x008fda0003f26270 */
[----:B------:R-:W-:Y:S05]  /*1f60*/  @!P1 BRA `(.L_x_32) ;  /* 0x0000000000389947 */ /* 0x000fea0003800000 */
[----:B------:R-:W-:Y:S05]  /*1f70*/  @!P0 BRA `(.L_x_33) ;  /* 0x0000000000048947 */ /* 0x000fea0003800000 */
[----:B------:R-:W-:Y:S01]  /*1f80*/  BPT.TRAP 0x1 ;  /* 0x000000040000795c */ /* 0x000fe20000300000 */
.L_x_33:
[----:B------:R-:W-:-:S04]  /*1f90*/  UISETP.LT.AND UP0, UPT, UR45, 0x1, UPT ;  /* 0x000000012d00788c */ /* 0x000fc8000bf01270 */
[----:B------:R-:W-:Y:S02]  /*1fa0*/  USEL UR4, UR45, 0x1, UP0 ;  /* 0x000000012d047887 */ /* 0x000fe40008000000 */
[----:B------:R-:W-:Y:S02]  /*1fb0*/  UISETP.GT.U32.AND UP0, UPT, UR37, 0x1, UPT ;  /* 0x000000012500788c */ /* 0x000fe4000bf04070 */
[----:B------:R-:W-:-:S04]  /*1fc0*/  UIADD3 UR4, UR43, UR45, -UR4 ;  /* 0x0000002d2b047290 */ /* 0x000fc8000fffe804 */
[----:B------:R-:W-:Y:S01]  /*1fd0*/  USHF.L.U32 UR4, UR4, 0x3, URZ ;  /* 0x0000000304047899 */ /* 0x000fe2000800063f */
[----:B------:R-:W-:-:S03]  /*1fe0*/  PLOP3.LUT P0, PT, PT, PT, UP0, 0x80, 0x0 ;  /* 0x000000000000781c */ /* 0x000fc60003f0f008 */
[----:B------:R-:W-:-:S04]  /*1ff0*/  ULOP3.LUT UR4, UR4, 0x18, URZ, 0xc0, !UPT ;  /* 0x0000001804047892 */ /* 0x000fc8000f8ec03f */
[----:B------:R-:W-:-:S04]  /*2000*/  UIADD3 UR4, UR52, 0x20, UR4 ;  /* 0x0000002034047890 */ /* 0x000fc8000fffe004 */
[----:B------:R-:W-:-:S09]  /*2010*/  UPRMT UR4, URZ, 0x654, UR4 ;  /* 0x000006543f047896 */ /* 0x000fd20008000004 */
[----:B------:R-:W-:Y:S01]  /*2020*/  SYNCS.ARRIVE.TRANS64.RED.A1T0 RZ, [UR4], RZ ;  /* 0x000000ffffff79a7 */ /* 0x000fe20008100404 */
[----:B------:R-:W-:Y:S05]  /*2030*/  @P0 BRA `(.L_x_32) ;  /* 0x0000000000040947 */ /* 0x000fea0003800000 */
[----:B------:R-:W-:Y:S01]  /*2040*/  BPT.TRAP 0x1 ;  /* 0x000000040000795c */ /* 0x000fe20000300000 */
.L_x_32:
[----:B------:R-:W-:Y:S01]  /*2050*/  UIADD3 UR4, UR52, 0x200, URZ ;  /* 0x0000020034047890 */ /* 0x000fe2000fffe03f */
[----:B------:R-:W-:Y:S02]  /*2060*/  R2UR UR50, R19 ;  /* 0x00000000133272ca */ /* 0x000fe400000e0000 */
[----:B------:R-:W-:Y:S01]  /*2070*/  R2UR UR49, R155 ;  /* 0x000000009b3172ca */ /* 0x000fe200000e0000 */
[----:B------:R-:W-:-:S06]  /*2080*/  ULOP3.LUT UP0, URZ, UR4, 0x1bf, URZ, 0xc0, !UPT ;  /* 0x000001bf043f7892 */ /* 0x000fcc000f80c03f */
[----:B------:R-:W-:-:S04]  /*2090*/  PLOP3.LUT P0, PT, PT, PT, UP0, 0x80, 0x0 ;  /* 0x000000000000781c */ /* 0x000fc80003f0f008 */
[----:B------:R-:W-:Y:S02]  /*20a0*/  USHF.L.U32 UR50, UR50, 0x7, URZ ;  /* 0x0000000732327899 */ /* 0x000fe4000800063f */
[----:B------:R-:W-:-:S07]  /*20b0*/  USHF.L.U32 UR49, UR49, 0x8, URZ ;  /* 0x0000000831317899 */ /* 0x000fce000800063f */
[----:B------:R-:W-:Y:S05]  /*20c0*/  @!P0 BRA `(.L_x_34) ;  /* 0x00000000007c8947 */ /* 0x000fea0003800000 */
[----:B------:R-:W-:Y:S01]  /*20d0*/  MOV R19, 0x0 ;  /* 0x0000000000137802 */ /* 0x000fe20000000f00 */
[----:B------:R-:W-:Y:S01]  /*20e0*/  ULDC.64 UR4, c[0x4][0x80] ;  /* 0x0100200000047ab9 */ /* 0x000fe20000000a00 */
[----:B------:R-:W-:Y:S01]  /*20f0*/  ULDC.64 UR6, c[0x4][0x10] ;  /* 0x0100040000067ab9 */ /* 0x000fe20000000a00 */
[----:B-12---:R-:W-:Y:S01]  /*2100*/  MOV R4, UR4 ;  /* 0x0000000400047c02 */ /* 0x006fe20008000f00 */
[----:B------:R1:W2:Y:S01]  /*2110*/  LDC.64 R14, c[0x4][R19] ;  /* 0x01000000130e7b82 */ /* 0x0002a20000000a00 */
[----:B------:R-:W-:Y:S01]  /*2120*/  IMAD.U32 R5, RZ, RZ, UR5 ;  /* 0x00000005ff057e24 */ /* 0x000fe2000f8e00ff */
[----:B------:R-:W-:Y:S01]  /*2130*/  ULDC.64 UR4, c[0x4][0x88] ;  /* 0x0100220000047ab9 */ /* 0x000fe20000000a00 */
[----:B------:R-:W-:Y:S01]  /*2140*/  MOV R10, UR6 ;  /* 0x00000006000a7c02 */ /* 0x000fe20008000f00 */
[----:B------:R-:W-:Y:S01]  /*2150*/  IMAD.U32 R7, RZ, RZ, UR5 ;  /* 0x00000005ff077e24 */ /* 0x000fe2000f8e00ff */
[----:B------:R-:W-:Y:S01]  /*2160*/  MOV R6, UR4 ;  /* 0x0000000400067c02 */ /* 0x000fe20008000f00 */
[----:B------:R-:W-:Y:S01]  /*2170*/  IMAD.U32 R11, RZ, RZ, UR7 ;  /* 0x00000007ff0b7e24 */ /* 0x000fe2000f8e00ff */
[----:B------:R-:W-:Y:S01]  /*2180*/  MOV R8, 0x70 ;  /* 0x0000007000087802 */ /* 0x000fe20000000f00 */
[----:B------:R-:W-:Y:S01]  /*2190*/  IMAD.MOV.U32 R12, RZ, RZ, 0x1 ;  /* 0x00000001ff0c7424 */ /* 0x000fe200078e00ff */
[----:B-1----:R-:W-:-:S07]  /*21a0*/  MOV R13, RZ ;  /* 0x000000ff000d7202 */ /* 0x002fce0000000f00 */
[----:B------:R-:W-:-:S07]  /*21b0*/  LEPC R20, `(.L_x_35) ;  /* 0x000000001014794e */ /* 0x000fce0000000000 */
[----:B--2--5:R-:W-:Y:S05]  /*21c0*/  CALL.ABS.NOINC R14 ;  /* 0x000000000e007343 */ /* 0x024fea0003c00000 */
.L_x_35:
[----:B------:R1:W2:Y:S01]  /*21d0*/  LDC.64 R14, c[0x4][R19] ;  /* 0x01000000130e7b82 */ /* 0x0002a20000000a00 */
[----:B------:R-:W-:Y:S01]  /*21e0*/  ULDC.64 UR4, c[0x4][0x80] ;  /* 0x0100200000047ab9 */ /* 0x000fe20000000a00 */
[----:B------:R-:W-:Y:S01]  /*21f0*/  ULDC.64 UR6, c[0x4][0x10] ;  /* 0x0100040000067ab9 */ /* 0x000fe20000000a00 */
[----:B------:R-:W-:Y:S01]  /*2200*/  IMAD.U32 R4, RZ, RZ, UR4 ;  /* 0x00000004ff047e24 */ /* 0x000fe2000f8e00ff */
        /* <DEDUP_REMOVED lines=10> */
[----:B--2---:R-:W-:Y:S05]  /*22b0*/  CALL.ABS.NOINC R14 ;  /* 0x000000000e007343 */ /* 0x004fea0003c00000 */
.L_x_34:
[----:B------:R-:W-:Y:S02]  /*22c0*/  ULDC.64 UR4, c[0x0][0x590] ;  /* 0x0001640000047ab9 */ /* 0x000fe40000000a00 */
[----:B------:R-:W-:Y:S01]  /*22d0*/  MOV R163, UR4 ;  /* 0x0000000400a37c02 */ /* 0x000fe20008000f00 */
[----:B------:R-:W-:-:S03]  /*22e0*/  IMAD.U32 R165, RZ, RZ, UR5 ;  /* 0x00000005ffa57e24 */ /* 0x000fc6000f8e00ff */
[----:B------:R-:W-:-:S04]  /*22f0*/  ISETP.NE.U32.AND P2, PT, R163, RZ, PT ;  /* 0x000000ffa300720c */ /* 0x000fc80003f45070 */
[----:B------:R-:W-:-:S13]  /*2300*/  ISETP.NE.AND.EX P2, PT, R165, RZ, PT, P2 ;  /* 0x000000ffa500720c */ /* 0x000fda0003f45320 */
[----:B------:R-:W-:Y:S05]  /*2310*/  @!P2 BRA `(.L_x_36) ;  /* 0x000000000034a947 */ /* 0x000fea0003800000 */
[----:B------:R-:W-:Y:S02]  /*2320*/  ULDC.64 UR4, c[0x0][0x588] ;  /* 0x0001620000047ab9 */ /* 0x000fe40000000a00 */
[----:B------:R-:W-:-:S04]  /*2330*/  ISETP.NE.U32.AND P0, PT, RZ, UR4, PT ;  /* 0x00000004ff007c0c */ /* 0x000fc8000bf05070 */
[----:B------:R-:W-:-:S13]  /*2340*/  ISETP.NE.AND.EX P0, PT, RZ, UR5, PT, P0 ;  /* 0x00000005ff007c0c */ /* 0x000fda000bf05300 */
[----:B------:R-:W-:Y:S05]  /*2350*/  @!P0 BRA `(.L_x_37) ;  /* 0x0000000000188947 */ /* 0x000fea0003800000 */
[----:B-----5:R-:W3:Y:S01]  /*2360*/  LDC.64 R154, c[0x0][0x588] ;  /* 0x00016200ff9a7b82 */ /* 0x020ee20000000a00 */
[----:B-12---:R-:W-:-:S04]  /*2370*/  IMAD R3, R163, UR51, RZ ;  /* 0x00000033a3037c24 */ /* 0x006fc8000f8e02ff */
[----:B---3--:R-:W-:-:S06]  /*2380*/  IMAD.WIDE R154, R3, 0x4, R154 ;  /* 0x00000004039a7825 */ /* 0x008fcc00078e029a */
[----:B------:R3:W5:Y:S01]  /*2390*/  LDG.E R154, desc[UR56][R154.64] ;  /* 0x000000389a9a7981 */ /* 0x000762000c1e1900 */
[----:B------:R-:W-:Y:S01]  /*23a0*/  MOV R22, 0x1 ;  /* 0x0000000100167802 */ /* 0x000fe20000000f00 */
[----:B------:R-:W-:Y:S06]  /*23b0*/  BRA `(.L_x_36) ;  /* 0x00000000000c7947 */ /* 0x000fec0003800000 */
.L_x_37:
[----:B------:R-:W-:Y:S01]  /*23c0*/  ULDC UR4, c[0x0][0x580] ;  /* 0x0001600000047ab9 */ /* 0x000fe20000000800 */
[----:B------:R-:W-:Y:S01]  /*23d0*/  IMAD.MOV.U32 R22, RZ, RZ, 0x1 ;  /* 0x00000001ff167424 */ /* 0x000fe200078e00ff */
[----:B-----5:R-:W-:-:S07]  /*23e0*/  MOV R154, UR4 ;  /* 0x00000004009a7c02 */ /* 0x020fce0008000f00 */
.L_x_36:
[----:B------:R-:W4:Y:S02]  /*23f0*/  LDC.64 R6, c[0x0][0x5b0] ;  /* 0x00016c00ff067b82 */ /* 0x000f240000000a00 */
[----:B----4-:R-:W-:-:S04]  /*2400*/  ISETP.NE.U32.AND P0, PT, R6, RZ, PT ;  /* 0x000000ff0600720c */ /* 0x010fc80003f05070 */
[----:B------:R-:W-:-:S13]  /*2410*/  ISETP.NE.AND.EX P0, PT, R7, RZ, PT, P0 ;  /* 0x000000ff0700720c */ /* 0x000fda0003f05300 */
[----:B------:R-:W-:Y:S05]  /*2420*/  @!P0 BRA `(.L_x_38) ;  /* 0x00000000002c8947 */ /* 0x000fea0003800000 */
[----:B------:R-:W-:Y:S02]  /*2430*/  ULDC.64 UR4, c[0x0][0x5a8] ;  /* 0x00016a0000047ab9 */ /* 0x000fe40000000a00 */
[----:B------:R-:W-:-:S04]  /*2440*/  ISETP.NE.U32.AND P0, PT, RZ, UR4, PT ;  /* 0x00000004ff007c0c */ /* 0x000fc8000bf05070 */
[----:B------:R-:W-:-:S13]  /*2450*/  ISETP.NE.AND.EX P0, PT, RZ, UR5, PT, P0 ;  /* 0x00000005ff007c0c */ /* 0x000fda000bf05300 */
[----:B------:R-:W-:Y:S05]  /*2460*/  @!P0 BRA `(.L_x_39) ;  /* 0x0000000000148947 */ /* 0x000fea0003800000 */
[----:B-12---:R-:W1:Y:S01]  /*2470*/  LDC.64 R4, c[0x0][0x5a8] ;  /* 0x00016a00ff047b82 */ /* 0x006e620000000a00 */
[----:B------:R-:W-:-:S04]  /*2480*/  IMAD R3, R6, UR51, RZ ;  /* 0x0000003306037c24 */ /* 0x000fc8000f8e02ff */
[----:B-1----:R-:W-:-:S05]  /*2490*/  IMAD.WIDE R4, R3, 0x4, R4 ;  /* 0x0000000403047825 */ /* 0x002fca00078e0204 */
[----:B-----5:R4:W5:Y:S01]  /*24a0*/  LDG.E R153, desc[UR56][R4.64] ;  /* 0x0000003804997981 */ /* 0x020962000c1e1900 */
[----:B------:R-:W-:Y:S05]  /*24b0*/  BRA `(.L_x_38) ;  /* 0x0000000000087947 */ /* 0x000fea0003800000 */
.L_x_39:
[----:B------:R-:W-:Y:S02]  /*24c0*/  ULDC UR4, c[0x0][0x5a0] ;  /* 0x0001680000047ab9 */ /* 0x000fe40000000800 */
[----:B-----5:R-:W-:-:S07]  /*24d0*/  IMAD.U32 R153, RZ, RZ, UR4 ;  /* 0x00000004ff997e24 */ /* 0x020fce000f8e00ff */
.L_x_38:
[----:B------:R-:W-:Y:S01]  /*24e0*/  ULDC.64 UR4, c[0x0][0x588] ;  /* 0x0001620000047ab9 */ /* 0x000fe20000000a00 */
[----:B------:R-:W-:Y:S01]  /*24f0*/  ISETP.NE.U32.AND P1, PT, R163, RZ, PT ;  /* 0x000000ffa300720c */ /* 0x000fe20003f25070 */
[----:B------:R-:W-:Y:S02]  /*2500*/  UISETP.NE.U32.AND UP0, UPT, UR4, URZ, UPT ;  /* 0x0000003f0400728c */ /* 0x000fe4000bf05070 */
[----:B------:R-:W-:Y:S02]  /*2510*/  ISETP.NE.U32.AND P3, PT, RZ, UR4, PT ;  /* 0x00000004ff007c0c */ /* 0x000fe4000bf65070 */
[----:B------:R-:W-:Y:S01]  /*2520*/  ISETP.NE.AND.EX P5, PT, R165, RZ, PT, P1 ;  /* 0x000000ffa500720c */ /* 0x000fe20003fa5310 */
[----:B------:R-:W-:Y:S02]  /*2530*/  UISETP.NE.AND.EX UP0, UPT, UR5, URZ, UPT, UP0 ;  /* 0x0000003f0500728c */ /* 0x000fe4000bf05300 */
[----:B------:R-:W-:Y:S02]  /*2540*/  ISETP.NE.AND.EX P3, PT, RZ, UR5, PT, P3 ;  /* 0x00000005ff007c0c */ /* 0x000fe4000bf65330 */
[----:B------:R-:W-:-:S02]  /*2550*/  PLOP3.LUT P0, PT, PT, PT, PT, 0x8, 0x0 ;  /* 0x000000000000781c */ /* 0x000fc40003f0e170 */
[----:B------:R-:W-:-:S04]  /*2560*/  PLOP3.LUT P4, PT, PT, PT, UP0, 0x80, 0x0 ;  /* 0x000000000000781c */ /* 0x000fc80003f8f008 */
[----:B------:R-:W-:-:S05]  /*2570*/  PLOP3.LUT P4, PT, P4, PT, PT, 0x8, 0x0 ;  /* 0x000000000000781c */ /* 0x000fca000278e170 */
[----:B------:R-:W-:Y:S08]  /*2580*/  @P3 BRA P5, `(.L_x_40) ;  /* 0x0000000000243947 */ /* 0x000ff00002800000 */
[----:B------:R-:W-:Y:S04]  /*2590*/  BSSY B0, `(.L_x_40) ;  /* 0x0000008000007945 */ /* 0x000fe80003800000 */
[----:B------:R-:W-:Y:S05]  /*25a0*/  @!P2 BRA `(.L_x_41) ;  /* 0x000000000014a947 */ /* 0x000fea0003800000 */
[----:B------:R-:W-:Y:S02]  /*25b0*/  LOP3.LUT P3, RZ, R22, 0xff, RZ, 0xc0, !PT ;  /* 0x000000ff16ff7812 */ /* 0x000fe4000786c0ff */
[----:B------:R-:W-:-:S11]  /*25c0*/  PLOP3.LUT P0, PT, P4, PT, PT, 0x80, 0x0 ;  /* 0x000000000000781c */ /* 0x000fd6000270f070 */
[----:B------:R-:W-:Y:S05]  /*25d0*/  @!P3 BRA `(.L_x_42) ;  /* 0x00000000000cb947 */ /* 0x000fea0003800000 */
[----:B-----5:R-:W-:Y:S01]  /*25e0*/  FSETP.EQ.AND P0, PT, R154, RZ, PT ;  /* 0x000000ff9a00720b */ /* 0x020fe20003f02000 */
[----:B------:R-:W-:-:S12]  /*25f0*/  BRA `(.L_x_42) ;  /* 0x0000000000047947 */ /* 0x000fd80003800000 */
.L_x_41:
[----:B-----5:R-:W-:-:S13]  /*2600*/  FSETP.EQ.AND P0, PT, R154, RZ, PT ;  /* 0x000000ff9a00720b */ /* 0x020fda0003f02000 */
.L_x_42:
[----:B------:R-:W-:Y:S05]  /*2610*/  BSYNC B0 ;  /* 0x0000000000007941 */ /* 0x000fea0003800000 */
.L_x_40:
[----:B------:R-:W-:Y:S04]  /*2620*/  BSSY B0, `(.L_x_43) ;  /* 0x0000007000007945 */ /* 0x000fe80003800000 */
[----:B------:R-:W-:Y:S05]  /*2630*/  @!P2 BRA `(.L_x_44) ;  /* 0x000000000010a947 */ /* 0x000fea0003800000 */
[----:B------:R-:W-:-:S13]  /*2640*/  LOP3.LUT P2, RZ, R22, 0xff, RZ, 0xc0, !PT ;  /* 0x000000ff16ff7812 */ /* 0x000fda000784c0ff */
[----:B------:R-:W-:Y:S05]  /*2650*/  @!P2 BRA `(.L_x_45) ;  /* 0x00000000000ca947 */ /* 0x000fea0003800000 */
[----:B-----5:R-:W-:Y:S01]  /*2660*/  FSETP.EQ.AND P4, PT, R154, RZ, PT ;  /* 0x000000ff9a00720b */ /* 0x020fe20003f82000 */
[----:B------:R-:W-:-:S12]  /*2670*/  BRA `(.L_x_45) ;  /* 0x0000000000047947 */ /* 0x000fd80003800000 */
.L_x_44:
[----:B-----5:R-:W-:-:S13]  /*2680*/  FSETP.EQ.AND P4, PT, R154, RZ, PT ;  /* 0x000000ff9a00720b */ /* 0x020fda0003f82000 */
.L_x_45:
[----:B------:R-:W-:Y:S05]  /*2690*/  BSYNC B0 ;  /* 0x0000000000007941 */ /* 0x000fea0003800000 */
.L_x_43:
[----:B------:R-:W-:Y:S01]  /*26a0*/  BSSY B0, `(.L_x_46) ;  /* 0x0000025000007945 */ /* 0x000fe20003800000 */
[----:B------:R-:W-:Y:S02]  /*26b0*/  MOV R0, RZ ;  /* 0x000000ff00007202 */ /* 0x000fe40000000f00 */
[----:B------:R-:W-:Y:S02]  /*26c0*/  CS2R R10, SRZ ;  /* 0x00000000000a7805 */ /* 0x000fe4000001ff00 */
[----:B------:R-:W-:Y:S02]  /*26d0*/  CS2R R8, SRZ ;  /* 0x0000000000087805 */ /* 0x000fe4000001ff00 */
[----:B------:R-:W-:Y:S02]  /*26e0*/  CS2R R6, SRZ ;  /* 0x0000000000067805 */ /* 0x000fe4000001ff00 */
[----:B-12-4-:R-:W-:Y:S01]  /*26f0*/  CS2R R4, SRZ ;  /* 0x0000000000047805 */ /* 0x016fe2000001ff00 */
[----:B------:R-:W-:Y:S06]  /*2700*/  @P0 BRA `(.L_x_47) ;  /* 0x0000000000780947 */ /* 0x000fec0003800000 */
[----:B------:R-:W-:-:S06]  /*2710*/  UISETP.NE.AND UP0, UPT, UR44, 0x3, UPT ;  /* 0x000000032c00788c */ /* 0x000fcc000bf05270 */
[----:B------:R-:W-:-:S13]  /*2720*/  PLOP3.LUT P2, PT, PT, PT, UP0, 0x80, 0x0 ;  /* 0x000000000000781c */ /* 0x000fda0003f4f008 */
[----:B------:R-:W-:Y:S05]  /*2730*/  @!P2 BRA `(.L_x_48) ;  /* 0x000000000004a947 */ /* 0x000fea0003800000 */
[----:B------:R-:W-:Y:S01]  /*2740*/  BPT.TRAP 0x1 ;  /* 0x000000040000795c */ /* 0x000fe20000300000 */
.L_x_48:
[----:B------:R-:W-:Y:S01]  /*2750*/  SHF.L.U32 R3, RZ, 0x1f, RZ ;  /* 0x0000001fff037819 */ /* 0x000fe200000006ff */
[----:B------:R-:W-:Y:S01]  /*2760*/  IMAD.MOV.U32 R0, RZ, RZ, 0x1 ;  /* 0x00000001ff007424 */ /* 0x000fe200078e00ff */
[----:B------:R-:W-:Y:S02]  /*2770*/  MOV R11, RZ ;  /* 0x000000ff000b7202 */ /* 0x000fe40000000f00 */
[----:B------:R-:W1:Y:S02]  /*2780*/  SYNCS.PHASECHK.TRANS64.TRYWAIT P2, [UR52+0x40], R3 ;  /* 0x00004003ff0075a7 */ /* 0x000e640008040174 */
[----:B-1----:R-:W-:Y:S05]  /*2790*/  @!P2 BRA `(.L_x_49) ;  /* 0x0000013c0050a947 */ /* 0x002fea0003800000 */
.L_x_233:
[----:B------:R-:W-:Y:S01]  /*27a0*/  IMAD.MOV.U32 R10, RZ, RZ, RZ ;  /* 0x000000ffff0a7224 */ /* 0x000fe200078e00ff */
[----:B------:R-:W-:Y:S02]  /*27b0*/  CS2R R8, SRZ ;  /* 0x0000000000087805 */ /* 0x000fe4000001ff00 */
[----:B------:R-:W-:Y:S02]  /*27c0*/  CS2R R6, SRZ ;  /* 0x0000000000067805 */ /* 0x000fe4000001ff00 */
[----:B-1----:R-:W-:Y:S01]  /*27d0*/  CS2R R4, SRZ ;  /* 0x0000000000047805 */ /* 0x002fe2000001ff00 */
[----:B------:R-:W-:Y:S06]  /*27e0*/  @P4 BRA `(.L_x_47) ;  /* 0x0000000000404947 */ /* 0x000fec0003800000 */
[C---:B------:R-:W-:Y:S01]  /*27f0*/  IMAD.SHL.U32 R4, R18.reuse, 0x20, RZ ;  /* 0x0000002012047824 */ /* 0x040fe200078e00ff */
[----:B------:R-:W-:Y:S01]  /*2800*/  SHF.L.U32 R3, R18, 0x4, RZ ;  /* 0x0000000412037819 */ /* 0x000fe200000006ff */
[----:B------:R-:W-:Y:S05]  /*2810*/  WARPSYNC.ALL ;  /* 0x0000000000007948 */ /* 0x000fea0003800000 */
[----:B------:R-:W-:Y:S02]  /*2820*/  SHF.R.U32.HI R6, RZ, 0x1, R18 ;  /* 0x00000001ff067819 */ /* 0x000fe40000011612 */
[----:B------:R-:W-:Y:S02]  /*2830*/  LOP3.LUT R3, R3, 0xe00, RZ, 0xc0, !PT ;  /* 0x00000e0003037812 */ /* 0x000fe400078ec0ff */
[----:B------:R-:W-:-:S02]  /*2840*/  LOP3.LUT R5, R4, 0xc0, RZ, 0xc0, !PT ;  /* 0x000000c004057812 */ /* 0x000fc400078ec0ff */
[----:B------:R-:W-:Y:S02]  /*2850*/  SHF.L.U32 R8, R18, 0x2, RZ ;  /* 0x0000000212087819 */ /* 0x000fe400000006ff */
[----:B------:R-:W-:Y:S02]  /*2860*/  LOP3.LUT R3, R3, 0x20, R4, 0xf8, !PT ;  /* 0x0000002003037812 */ /* 0x000fe400078ef804 */
[----:B------:R-:W-:Y:S02]  /*2870*/  LOP3.LUT R5, R5, 0x8, R6, 0xf8, !PT ;  /* 0x0000000805057812 */ /* 0x000fe400078ef806 */
[----:B------:R-:W-:Y:S02]  /*2880*/  LOP3.LUT R3, R3, 0x100, R4, 0xf8, !PT ;  /* 0x0000010003037812 */ /* 0x000fe400078ef804 */
[----:B------:R-:W-:-:S04]  /*2890*/  LOP3.LUT R8, R5, 0x18, R8, 0x78, !PT ;  /* 0x0000001805087812 */ /* 0x000fc800078e7808 */
[----:B------:R-:W-:-:S04]  /*28a0*/  LOP3.LUT R3, R3, R8, RZ, 0xfc, !PT ;  /* 0x0000000803037212 */ /* 0x000fc800078efcff */
[----:B------:R-:W-:-:S05]  /*28b0*/  LEA R4, R3, UR52, 0x1 ;  /* 0x0000003403047c11 */ /* 0x000fca000f8e08ff */
[----:B------:R-:W-:Y:S02]  /*28c0*/  IMAD R8, R23, 0x2, R4 ;  /* 0x0000000217087824 */ /* 0x000fe400078e0204 */
[----:B------:R-:W1:Y:S04]  /*28d0*/  LDSM.16.M88.4 R4, [R4+0x200] ;  /* 0x000200000404783b */ /* 0x000e680000000200 */
[----:B------:R-:W2:Y:S02]  /*28e0*/  LDSM.16.M88.4 R8, [R8+0x200] ;  /* 0x000200000808783b */ /* 0x000ea40000000200 */
.L_x_47:
[----:B------:R-:W-:Y:S05]  /*28f0*/  BSYNC B0 ;  /* 0x0000000000007941 */ /* 0x000fea0003800000 */
.L_x_46:
[C---:B-1----:R-:W-:Y:S01]  /*2900*/  SHF.L.U32 R3, R5.reuse, 0x10, RZ ;  /* 0x0000001005037819 */ /* 0x042fe200000006ff */
[----:B------:R-:W-:Y:S01]  /*2910*/  IMAD.MOV.U32 R14, RZ, RZ, 0x3c09919f ;  /* 0x3c09919fff0e7424 */ /* 0x000fe200078e00ff */
[----:B------:R-:W-:Y:S02]  /*2920*/  MOV R13, 0x3aae005b ;  /* 0x3aae005b000d7802 */ /* 0x000fe40000000f00 */
[----:B------:R-:W-:Y:S01]  /*2930*/  LOP3.LUT R5, R5, 0xffff0000, RZ, 0xc0, !PT ;  /* 0xffff000005057812 */ /* 0x000fe200078ec0ff */
[----:B-----5:R-:W-:Y:S01]  /*2940*/  FMUL R12, R154, R3 ;  /* 0x000000039a0c7220 */ /* 0x020fe20000400000 */
[----:B------:R-:W-:Y:S01]  /*2950*/  IMAD.MOV.U32 R3, RZ, RZ, 0x38eb4c3a ;  /* 0x38eb4c3aff037424 */ /* 0x000fe200078e00ff */
[C---:B------:R-:W-:Y:S02]  /*2960*/  SHF.L.U32 R159, R6.reuse, 0x10, RZ ;  /* 0x00000010069f7819 */ /* 0x040fe400000006ff */
[----:B---3--:R-:W-:Y:S01]  /*2970*/  FFMA R155, R153, R26, R12 ;  /* 0x0000001a999b7223 */ /* 0x008fe2000000000c */
[----:B------:R-:W-:-:S03]  /*2980*/  LOP3.LUT R161, R6, 0xffff0000, RZ, 0xc0, !PT ;  /* 0xffff000006a17812 */ /* 0x000fc600078ec0ff */
[----:B------:R-:W-:-:S04]  /*2990*/  FMUL R162, R155, 0.70710676908493041992 ;  /* 0x3f3504f39ba27820 */ /* 0x000fc80000400000 */
[C---:B------:R-:W-:Y:S01]  /*29a0*/  FMUL R15, R162.reuse, R162 ;  /* 0x000000a2a20f7220 */ /* 0x040fe20000400000 */
[----:B------:R-:W-:-:S04]  /*29b0*/  FSETP.GE.AND P2, PT, |R162|, 1.0029599666595458984, PT ;  /* 0x3f8060fea200780b */ /* 0x000fc80003f46200 */
[----:B------:R-:W-:Y:S02]  /*29c0*/  FSEL R26, |R162|, R15, P2 ;  /* 0x0000000fa21a7208 */ /* 0x000fe40001000200 */
[----:B------:R-:W-:Y:S02]  /*29d0*/  FSEL R19, R3, 8.4834944573231041431e-05, P2 ;  /* 0x38b1e96a03137808 */ /* 0x000fe40001000000 */
[----:B------:R-:W-:Y:S02]  /*29e0*/  FSEL R21, -R13, -0.00082130916416645050049, P2 ;  /* 0xba574d200d157808 */ /* 0x000fe40001000100 */
[----:B------:R-:W-:Y:S02]  /*29f0*/  MOV R15, 0x3d24d99a ;  /* 0x3d24d99a000f7802 */ /* 0x000fe40000000f00 */
[----:B------:R-:W-:Y:S01]  /*2a00*/  FSEL R20, R14, 0.0052134888246655464172, P2 ;  /* 0x3baad5ea0e147808 */ /* 0x000fe20001000000 */
[----:B------:R-:W-:Y:S01]  /*2a10*/  FFMA R21, R26, R19, R21 ;  /* 0x000000131a157223 */ /* 0x000fe20000000015 */
[----:B------:R-:W-:Y:S01]  /*2a20*/  IMAD.MOV.U32 R19, RZ, RZ, 0x3e235519 ;  /* 0x3e235519ff137424 */ /* 0x000fe200078e00ff */
[----:B------:R-:W-:-:S02]  /*2a30*/  FSEL R156, -R15, -0.026868773624300956726, P2 ;  /* 0xbcdc1be70f9c7808 */ /* 0x000fc40001000100 */
[C---:B------:R-:W-:Y:S01]  /*2a40*/  FFMA R21, R26.reuse, R21, R20 ;  /* 0x000000151a157223 */ /* 0x040fe20000000014 */
[----:B------:R-:W-:Y:S02]  /*2a50*/  MOV R20, 0x3f69b4f9 ;  /* 0x3f69b4f900147802 */ /* 0x000fe40000000f00 */
[----:B------:R-:W-:Y:S01]  /*2a60*/  FSEL R158, R19, 0.11284004896879196167, P2 ;  /* 0x3de718af139e7808 */ /* 0x000fe20001000000 */
[----:B------:R-:W-:Y:S01]  /*2a70*/  FFMA R157, R26, R21, R156 ;  /* 0x000000151a9d7223 */ /* 0x000fe2000000009c */
[----:B------:R-:W-:Y:S01]  /*2a80*/  IMAD.MOV.U32 R21, RZ, RZ, 0x3f210a14 ;  /* 0x3f210a14ff157424 */ /* 0x000fe200078e00ff */
[----:B------:R-:W-:Y:S02]  /*2a90*/  FSEL R156, R20, -0.37612664699554443359, P2 ;  /* 0xbec093ac149c7808 */ /* 0x000fe40001000000 */
[----:B------:R-:W-:Y:S02]  /*2aa0*/  FFMA R157, R26, R157, R158 ;  /* 0x0000009d1a9d7223 */ /* 0x000fe4000000009e */
[----:B------:R-:W-:-:S02]  /*2ab0*/  FSEL R158, R21, 0.12837915122509002686, P2 ;  /* 0x3e0375d3159e7808 */ /* 0x000fc40001000000 */
[----:B------:R-:W-:Y:S01]  /*2ac0*/  FFMA R157, R26, R157, R156 ;  /* 0x0000009d1a9d7223 */ /* 0x000fe2000000009c */
[----:B------:R-:W-:-:S03]  /*2ad0*/  FSEL R156, -|R162|, R162, P2 ;  /* 0x000000a2a29c7208 */ /* 0x000fc60001000300 */
[----:B------:R-:W-:Y:S01]  /*2ae0*/  FFMA R157, R26, R157, R158 ;  /* 0x0000009d1a9d7223 */ /* 0x000fe2000000009e */
[C---:B------:R-:W-:Y:S01]  /*2af0*/  FMUL R26, R154.reuse, R5 ;  /* 0x000000059a1a7220 */ /* 0x040fe20000400000 */
[C---:B------:R-:W-:Y:S02]  /*2b00*/  FMUL R158, R154.reuse, R161 ;  /* 0x000000a19a9e7220 */ /* 0x040fe40000400000 */
[----:B------:R-:W-:Y:S01]  /*2b10*/  FFMA R157, R157, R156, R156 ;  /* 0x0000009c9d9d7223 */ /* 0x000fe2000000009c */
[----:B------:R-:W-:Y:S01]  /*2b20*/  FMUL R156, R154, R159 ;  /* 0x0000009f9a9c7220 */ /* 0x000fe20000400000 */
[C---:B------:R-:W-:Y:S01]  /*2b30*/  FFMA R27, R153.reuse, R27, R26 ;  /* 0x0000001b991b7223 */ /* 0x040fe2000000001a */
[C---:B------:R-:W-:Y:S01]  /*2b40*/  FFMA R29, R153.reuse, R29, R158 ;  /* 0x0000001d991d7223 */ /* 0x040fe2000000009e */
[----:B------:R-:W1:Y:S01]  /*2b50*/  @P2 MUFU.EX2 R160, R157 ;  /* 0x0000009d00a02308 */ /* 0x000e620000000800 */
[----:B------:R-:W-:Y:S01]  /*2b60*/  FFMA R5, R153, R28, R156 ;  /* 0x0000001c99057223 */ /* 0x000fe2000000009c */
[----:B------:R-:W-:Y:S01]  /*2b70*/  FMUL R179, R27, 0.70710676908493041992 ;  /* 0x3f3504f31bb37820 */ /* 0x000fe20000400000 */
[----:B------:R-:W-:-:S02]  /*2b80*/  FMUL R164, R29, 0.70710676908493041992 ;  /* 0x3f3504f31da47820 */ /* 0x000fc40000400000 */
[----:B------:R-:W-:Y:S01]  /*2b90*/  FMUL R181, R5, 0.70710676908493041992 ;  /* 0x3f3504f305b57820 */ /* 0x000fe20000400000 */
[----:B------:R-:W-:Y:S01]  /*2ba0*/  FMUL R6, R179, R179 ;  /* 0x000000b3b3067220 */ /* 0x000fe20000400000 */
[C---:B------:R-:W-:Y:S01]  /*2bb0*/  FMUL R171, R164.reuse, R164 ;  /* 0x000000a4a4ab7220 */ /* 0x040fe20000400000 */
[----:B------:R-:W-:Y:S01]  /*2bc0*/  FSETP.GE.AND P5, PT, |R164|, 1.0029599666595458984, PT ;  /* 0x3f8060fea400780b */ /* 0x000fe20003fa6200 */
[C---:B------:R-:W-:Y:S01]  /*2bd0*/  FMUL R28, R181.reuse, R181 ;  /* 0x000000b5b51c7220 */ /* 0x040fe20000400000 */
[----:B------:R-:W-:Y:S01]  /*2be0*/  FSETP.GE.AND P3, PT, |R181|, 1.0029599666595458984, PT ;  /* 0x3f8060feb500780b */ /* 0x000fe20003f66200 */
[----:B------:R-:W-:Y:S01]  /*2bf0*/  FMUL R5, R5, 0.5 ;  /* 0x3f00000005057820 */ /* 0x000fe20000400000 */
[C---:B------:R-:W-:Y:S02]  /*2c00*/  FSEL R173, R3.reuse, 8.4834944573231041431e-05, P5 ;  /* 0x38b1e96a03ad7808 */ /* 0x040fe40002800000 */
[----:B------:R-:W-:Y:S02]  /*2c10*/  FSEL R167, R3, 8.4834944573231041431e-05, P3 ;  /* 0x38b1e96a03a77808 */ /* 0x000fe40001800000 */
[C---:B------:R-:W-:Y:S01]  /*2c20*/  FSEL R169, -R13.reuse, -0.00082130916416645050049, P3 ;  /* 0xba574d200da97808 */ /* 0x040fe20001800100 */
[----:B-1----:R-:W-:Y:S01]  /*2c30*/  @P2 FADD R160, -R160, 1 ;  /* 0x3f800000a0a02421 */ /* 0x002fe20000000100 */
[----:B------:R-:W-:-:S02]  /*2c40*/  FSEL R175, -R13, -0.00082130916416645050049, P5 ;  /* 0xba574d200daf7808 */ /* 0x000fc40002800100 */
[----:B------:R-:W-:Y:S02]  /*2c50*/  FSEL R177, R14, 0.0052134888246655464172, P5 ;  /* 0x3baad5ea0eb17808 */ /* 0x000fe40002800000 */
[----:B------:R-:W-:Y:S02]  /*2c60*/  @P2 LOP3.LUT R157, R160, 0x80000000, R162, 0xb8, !PT ;  /* 0x80000000a09d2812 */ /* 0x000fe400078eb8a2 */
[----:B------:R-:W-:Y:S02]  /*2c70*/  FSETP.GE.AND P2, PT, |R179|, 1.0029599666595458984, PT ;  /* 0x3f8060feb300780b */ /* 0x000fe40003f46200 */
[----:B------:R-:W-:Y:S01]  /*2c80*/  FSEL R160, |R181|, R28, P3 ;  /* 0x0000001cb5a07208 */ /* 0x000fe20001800200 */
[----:B------:R-:W-:Y:S01]  /*2c90*/  FADD R157, R157, 1 ;  /* 0x3f8000009d9d7421 */ /* 0x000fe20000000000 */
[----:B------:R-:W-:Y:S02]  /*2ca0*/  FSEL R6, |R179|, R6, P2 ;  /* 0x00000006b3067208 */ /* 0x000fe40001000200 */
[----:B------:R-:W-:Y:S01]  /*2cb0*/  FSEL R159, R3, 8.4834944573231041431e-05, P2 ;  /* 0x38b1e96a039f7808 */ /* 0x000fe20001000000 */
[----:B------:R-:W-:Y:S01]  /*2cc0*/  FFMA R169, R160, R167, R169 ;  /* 0x000000a7a0a97223 */ /* 0x000fe200000000a9 */
[----:B------:R-:W-:-:S02]  /*2cd0*/  FSEL R161, -R13, -0.00082130916416645050049, P2 ;  /* 0xba574d200da17808 */ /* 0x000fc40001000100 */
[C---:B------:R-:W-:Y:S02]  /*2ce0*/  FSEL R167, -R15.reuse, -0.026868773624300956726, P2 ;  /* 0xbcdc1be70fa77808 */ /* 0x040fe40001000100 */
[----:B------:R-:W-:Y:S01]  /*2cf0*/  FSEL R162, |R164|, R171, P5 ;  /* 0x000000aba4a27208 */ /* 0x000fe20002800200 */
[----:B------:R-:W-:Y:S01]  /*2d00*/  FFMA R159, R6, R159, R161 ;  /* 0x0000009f069f7223 */ /* 0x000fe200000000a1 */
[C---:B------:R-:W-:Y:S02]  /*2d10*/  FSEL R161, R14.reuse, 0.0052134888246655464172, P2 ;  /* 0x3baad5ea0ea17808 */ /* 0x040fe40001000000 */
[----:B------:R-:W-:Y:S01]  /*2d20*/  FSEL R171, R14, 0.0052134888246655464172, P3 ;  /* 0x3baad5ea0eab7808 */ /* 0x000fe20001800000 */
[----:B------:R-:W-:Y:S01]  /*2d30*/  FFMA R173, R162, R173, R175 ;  /* 0x000000ada2ad7223 */ /* 0x000fe200000000af */
[----:B------:R-:W-:Y:S01]  /*2d40*/  FSEL R175, -R15, -0.026868773624300956726, P5 ;  /* 0xbcdc1be70faf7808 */ /* 0x000fe20002800100 */
[----:B------:R-:W-:Y:S01]  /*2d50*/  FFMA R159, R6, R159, R161 ;  /* 0x0000009f069f7223 */ /* 0x000fe200000000a1 */
[----:B------:R-:W-:Y:S01]  /*2d60*/  FSEL R161, R19, 0.11284004896879196167, P2 ;  /* 0x3de718af13a17808 */ /* 0x000fe20001000000 */
[----:B------:R-:W-:Y:S01]  /*2d70*/  FFMA R169, R160, R169, R171 ;  /* 0x000000a9a0a97223 */ /* 0x000fe200000000ab */
[----:B------:R-:W-:Y:S01]  /*2d80*/  FSEL R171, -R15, -0.026868773624300956726, P3 ;  /* 0xbcdc1be70fab7808 */ /* 0x000fe20001800100 */
[----:B------:R-:W-:Y:S01]  /*2d90*/  FFMA R159, R6, R159, R167 ;  /* 0x0000009f069f7223 */ /* 0x000fe200000000a7 */
[----:B------:R-:W-:Y:S01]  /*2da0*/  FSEL R167, R20, -0.37612664699554443359, P2 ;  /* 0xbec093ac14a77808 */ /* 0x000fe20001000000 */
[----:B------:R-:W-:Y:S01]  /*2db0*/  FFMA R177, R162, R173, R177 ;  /* 0x000000ada2b17223 */ /* 0x000fe200000000b1 */
[----:B------:R-:W-:Y:S01]  /*2dc0*/  FSEL R173, R19, 0.11284004896879196167, P3 ;  /* 0x3de718af13ad7808 */ /* 0x000fe20001800000 */
[----:B------:R-:W-:Y:S01]  /*2dd0*/  FFMA R159, R6, R159, R161 ;  /* 0x0000009f069f7223 */ /* 0x000fe200000000a1 */
[----:B------:R-:W-:Y:S01]  /*2de0*/  FSEL R161, R21, 0.12837915122509002686, P2 ;  /* 0x3e0375d315a17808 */ /* 0x000fe20001000000 */
[----:B------:R-:W-:Y:S01]  /*2df0*/  FFMA R169, R160, R169, R171 ;  /* 0x000000a9a0a97223 */ /* 0x000fe200000000ab */
[----:B------:R-:W-:Y:S01]  /*2e00*/  FSEL R28, -|R179|, R179, P2 ;  /* 0x000000b3b31c7208 */ /* 0x000fe20001000300 */
[----:B------:R-:W-:Y:S01]  /*2e10*/  FFMA R159, R6, R159, R167 ;  /* 0x0000009f069f7223 */ /* 0x000fe200000000a7 */
[----:B------:R-:W-:Y:S01]  /*2e20*/  FSEL R167, R20, -0.37612664699554443359, P3 ;  /* 0xbec093ac14a77808 */ /* 0x000fe20001800000 */
[----:B------:R-:W-:Y:S01]  /*2e30*/  FFMA R169, R160, R169, R173 ;  /* 0x000000a9a0a97223 */ /* 0x000fe200000000ad */
[----:B------:R-:W-:Y:S01]  /*2e40*/  FSEL R171, R19, 0.11284004896879196167, P5 ;  /* 0x3de718af13ab7808 */ /* 0x000fe20002800000 */
[----:B------:R-:W-:Y:S01]  /*2e50*/  FFMA R161, R6, R159, R161 ;  /* 0x0000009f06a17223 */ /* 0x000fe200000000a1 */
[----:B------:R-:W-:Y:S01]  /*2e60*/  FFMA R175, R162, R177, R175 ;  /* 0x000000b1a2af7223 */ /* 0x000fe200000000af */
[----:B------:R-:W-:Y:S01]  /*2e70*/  FSEL R159, R21, 0.12837915122509002686, P3 ;  /* 0x3e0375d3159f7808 */ /* 0x000fe20001800000 */
[----:B------:R-:W-:Y:S01]  /*2e80*/  FFMA R167, R160, R169, R167 ;  /* 0x000000a9a0a77223 */ /* 0x000fe200000000a7 */
[----:B------:R-:W-:Y:S01]  /*2e90*/  FFMA R161, R161, R28, R28 ;  /* 0x0000001ca1a17223 */ /* 0x000fe2000000001c */
[----:B------:R-:W-:Y:S01]  /*2ea0*/  FSEL R169, R20, -0.37612664699554443359, P5 ;  /* 0xbec093ac14a97808 */ /* 0x000fe20002800000 */
[----:B------:R-:W-:Y:S01]  /*2eb0*/  FFMA R171, R162, R175, R171 ;  /* 0x000000afa2ab7223 */ /* 0x000fe200000000ab */
[----:B------:R-:W-:Y:S01]  /*2ec0*/  FSEL R6, -|R181|, R181, P3 ;  /* 0x000000b5b5067208 */ /* 0x000fe20001800300 */
[----:B------:R-:W1:Y:S01]  /*2ed0*/  @P2 MUFU.EX2 R28, R161 ;  /* 0x000000a1001c2308 */ /* 0x000e620000000800 */
[----:B------:R-:W-:Y:S01]  /*2ee0*/  FFMA R159, R160, R167, R159 ;  /* 0x000000a7a09f7223 */ /* 0x000fe2000000009f */
[----:B------:R-:W-:Y:S01]  /*2ef0*/  FSEL R160, R21, 0.12837915122509002686, P5 ;  /* 0x3e0375d315a07808 */ /* 0x000fe20002800000 */
[----:B------:R-:W-:Y:S01]  /*2f00*/  FFMA R169, R162, R171, R169 ;  /* 0x000000aba2a97223 */ /* 0x000fe200000000a9 */
[----:B------:R-:W-:-:S02]  /*2f10*/  IMAD.U32 R167, R7, 0x10000, RZ ;  /* 0x0001000007a77824 */ /* 0x000fc400078e00ff */
[----:B------:R-:W-:Y:S01]  /*2f20*/  FFMA R6, R159, R6, R6 ;  /* 0x000000069f067223 */ /* 0x000fe20000000006 */
[----:B------:R-:W-:Y:S01]  /*2f30*/  FSEL R159, -|R164|, R164, P5 ;  /* 0x000000a4a49f7208 */ /* 0x000fe20002800300 */
[----:B------:R-:W-:Y:S01]  /*2f40*/  FFMA R160, R162, R169, R160 ;  /* 0x000000a9a2a07223 */ /* 0x000fe200000000a0 */
[----:B------:R-:W-:Y:S01]  /*2f50*/  LOP3.LUT R169, R7, 0xffff0000, RZ, 0xc0, !PT ;  /* 0xffff000007a97812 */ /* 0x000fe200078ec0ff */
[----:B------:R-:W3:Y:S01]  /*2f60*/  @P3 MUFU.EX2 R166, R6 ;  /* 0x0000000600a63308 */ /* 0x000ee20000000800 */
[----:B------:R-:W-:Y:S01]  /*2f70*/  SHF.L.U32 R7, R4, 0x10, RZ ;  /* 0x0000001004077819 */ /* 0x000fe200000006ff */
[----:B------:R-:W-:Y:S02]  /*2f80*/  FFMA R159, R160, R159, R159 ;  /* 0x0000009fa09f7223 */ /* 0x000fe4000000009f */
[C---:B------:R-:W-:Y:S02]  /*2f90*/  FMUL R160, R154.reuse, R169 ;  /* 0x000000a99aa07220 */ /* 0x040fe40000400000 */
[----:B------:R-:W-:-:S02]  /*2fa0*/  FMUL R162, R154, R7 ;  /* 0x000000079aa27220 */ /* 0x000fc40000400000 */
[----:B------:R-:W4:Y:S01]  /*2fb0*/  @P5 MUFU.EX2 R168, R159 ;  /* 0x0000009f00a85308 */ /* 0x000f220000000800 */
[----:B-1----:R-:W-:Y:S01]  /*2fc0*/  @P2 FADD R28, -R28, 1 ;  /* 0x3f8000001c1c2421 */ /* 0x002fe20000000100 */
[----:B------:R-:W-:-:S04]  /*2fd0*/  FFMA R31, R153, R31, R160 ;  /* 0x0000001f991f7223 */ /* 0x000fc800000000a0 */
[----:B------:R-:W-:Y:S01]  /*2fe0*/  @P2 LOP3.LUT R161, R28, 0x80000000, R179, 0xb8, !PT ;  /* 0x800000001ca12812 */ /* 0x000fe200078eb8b3 */
[----:B------:R-:W-:Y:S01]  /*2ff0*/  FMUL R28, R154, R167 ;  /* 0x000000a79a1c7220 */ /* 0x000fe20000400000 */
[C---:B------:R-:W-:Y:S01]  /*3000*/  FFMA R167, R153.reuse, R24, R162 ;  /* 0x0000001899a77223 */ /* 0x040fe200000000a2 */
[----:B---3--:R-:W-:Y:S02]  /*3010*/  @P3 FADD R166, -R166, 1 ;  /* 0x3f800000a6a63421 */ /* 0x008fe40000000100 */
[----:B------:R-:W-:Y:S01]  /*3020*/  FFMA R7, R153, R30, R28 ;  /* 0x0000001e99077223 */ /* 0x000fe2000000001c */
[----:B------:R-:W-:Y:S02]  /*3030*/  FADD R161, R161, 1 ;  /* 0x3f800000a1a17421 */ /* 0x000fe40000000000 */
[----:B------:R-:W-:Y:S01]  /*3040*/  @P3 LOP3.LUT R6, R166, 0x80000000, R181, 0xb8, !PT ;  /* 0x80000000a6063812 */ /* 0x000fe200078eb8b5 */
[----:B------:R-:W-:Y:S01]  /*3050*/  FMUL R183, R7, 0.70710676908493041992 ;  /* 0x3f3504f307b77820 */ /* 0x000fe20000400000 */
[----:B------:R-:W-:Y:S01]  /*3060*/  FMUL R166, R167, 0.70710676908493041992 ;  /* 0x3f3504f3a7a67820 */ /* 0x000fe20000400000 */
[----:B----4-:R-:W-:Y:S01]  /*3070*/  @P5 FADD R169, -R168, 1 ;  /* 0x3f800000a8a95421 */ /* 0x010fe20000000100 */
[----:B------:R-:W-:Y:S01]  /*3080*/  FMUL R168, R31, 0.70710676908493041992 ;  /* 0x3f3504f31fa87820 */ /* 0x000fe20000400000 */
[C---:B------:R-:W-:Y:S01]  /*3090*/  FMUL R24, R183.reuse, R183 ;  /* 0x000000b7b7187220 */ /* 0x040fe20000400000 */
[----:B------:R-:W-:Y:S01]  /*30a0*/  FSETP.GE.AND P3, PT, |R183|, 1.0029599666595458984, PT ;  /* 0x3f8060feb700780b */ /* 0x000fe20003f66200 */
[----:B------:R-:W-:Y:S01]  /*30b0*/  FADD R6, R6, 1 ;  /* 0x3f80000006067421 */ /* 0x000fe20000000000 */
[----:B------:R-:W-:Y:S01]  /*30c0*/  @P5 LOP3.LUT R159, R169, 0x80000000, R164, 0xb8, !PT ;  /* 0x80000000a99f5812 */ /* 0x000fe200078eb8a4 */
[C---:B------:R-:W-:Y:S01]  /*30d0*/  FMUL R175, R168.reuse, R168 ;  /* 0x000000a8a8af7220 */ /* 0x040fe20000400000 */
[----:B------:R-:W-:Y:S01]  /*30e0*/  FSETP.GE.AND P5, PT, |R168|, 1.0029599666595458984, PT ;  /* 0x3f8060fea800780b */ /* 0x000fe20003fa6200 */
[----:B------:R-:W-:Y:S01]  /*30f0*/  FMUL R169, R166, R166 ;  /* 0x000000a6a6a97220 */ /* 0x000fe20000400000 */
[----:B------:R-:W-:Y:S01]  /*3100*/  FSEL R30, |R183|, R24, P3 ;  /* 0x00000018b71e7208 */ /* 0x000fe20001800200 */
[----:B------:R-:W-:Y:S01]  /*3110*/  FADD R159, R159, 1 ;  /* 0x3f8000009f9f7421 */ /* 0x000fe20000000000 */
[----:B------:R-:W-:Y:S01]  /*3120*/  FSEL R171, R3, 8.4834944573231041431e-05, P3 ;  /* 0x38b1e96a03ab7808 */ /* 0x000fe20001800000 */
[----:B------:R-:W-:Y:S01]  /*3130*/  FMUL R167, R167, 0.5 ;  /* 0x3f000000a7a77820 */ /* 0x000fe20000400000 */
[----:B------:R-:W-:-:S02]  /*3140*/  FSEL R173, -R13, -0.00082130916416645050049, P3 ;  /* 0xba574d200dad7808 */ /* 0x000fc40001800100 */
[----:B------:R-:W-:Y:S02]  /*3150*/  FSETP.GE.AND P2, PT, |R166|, 1.0029599666595458984, PT ;  /* 0x3f8060fea600780b */ /* 0x000fe40003f46200 */
[----:B------:R-:W-:Y:S01]  /*3160*/  FSEL R170, |R168|, R175, P5 ;  /* 0x000000afa8aa7208 */ /* 0x000fe20002800200 */
[----:B------:R-:W-:Y:S01]  /*3170*/  FFMA R175, R30, R171, R173 ;  /* 0x000000ab1eaf7223 */ /* 0x000fe200000000ad */
[----:B------:R-:W-:Y:S02]  /*3180*/  FSEL R177, R3, 8.4834944573231041431e-05, P5 ;  /* 0x38b1e96a03b17808 */ /* 0x000fe40002800000 */
[----:B------:R-:W-:Y:S02]  /*3190*/  FSEL R179, -R13, -0.00082130916416645050049, P5 ;  /* 0xba574d200db37808 */ /* 0x000fe40002800100 */
[----:B------:R-:W-:Y:S02]  /*31a0*/  FSEL R24, |R166|, R169, P2 ;  /* 0x000000a9a6187208 */ /* 0x000fe40001000200 */
[----:B------:R-:W-:Y:S01]  /*31b0*/  FSEL R169, R3, 8.4834944573231041431e-05, P2 ;  /* 0x38b1e96a03a97808 */ /* 0x000fe20001000000 */
[----:B------:R-:W-:Y:S01]  /*31c0*/  FFMA R179, R170, R177, R179 ;  /* 0x000000b1aab37223 */ /* 0x000fe200000000b3 */
[----:B------:R-:W-:-:S02]  /*31d0*/  FSEL R171, -R13, -0.00082130916416645050049, P2 ;  /* 0xba574d200dab7808 */ /* 0x000fc40001000100 */
[C---:B------:R-:W-:Y:S02]  /*31e0*/  FSEL R177, R14.reuse, 0.0052134888246655464172, P3 ;  /* 0x3baad5ea0eb17808 */ /* 0x040fe40001800000 */
[----:B------:R-:W-:Y:S01]  /*31f0*/  FSEL R181, R14, 0.0052134888246655464172, P5 ;  /* 0x3baad5ea0eb57808 */ /* 0x000fe20002800000 */
[----:B------:R-:W-:Y:S01]  /*3200*/  FFMA R169, R24, R169, R171 ;  /* 0x000000a918a97223 */ /* 0x000fe200000000ab */
[----:B------:R-:W-:Y:S01]  /*3210*/  FSEL R173, R14, 0.0052134888246655464172, P2 ;  /* 0x3baad5ea0ead7808 */ /* 0x000fe20001000000 */
[----:B------:R-:W-:Y:S01]  /*3220*/  FFMA R175, R30, R175, R177 ;  /* 0x000000af1eaf7223 */ /* 0x000fe200000000b1 */
[C---:B------:R-:W-:Y:S01]  /*3230*/  FSEL R171, -R15.reuse, -0.026868773624300956726, P3 ;  /* 0xbcdc1be70fab7808 */ /* 0x040fe20001800100 */
        /* <DEDUP_REMOVED lines=13> */
[----:B------:R-:W-:Y:S01]  /*3310*/  FSEL R177, R20, -0.37612664699554443359, P5 ;  /* 0xbec093ac14b17808 */ /* 0x000fe20002800000 */
[----:B------:R-:W-:Y:S01]  /*3320*/  FFMA R179, R170, R179, R181 ;  /* 0x000000b3aab37223 */ /* 0x000fe200000000b5 */
[----:B------:R-:W-:Y:S01]  /*3330*/  FSEL R171, R19, 0.11284004896879196167, P2 ;  /* 0x3de718af13ab7808 */ /* 0x000fe20001000000 */
[----:B------:R-:W-:Y:S01]  /*3340*/  FFMA R173, R30, R173, R175 ;  /* 0x000000ad1ead7223 */ /* 0x000fe200000000af */
[----:B------:R-:W-:Y:S01]  /*3350*/  FSEL R164, -|R183|, R183, P3 ;  /* 0x000000b7b7a47208 */ /* 0x000fe20001800300 */
[----:B------:R-:W-:Y:S01]  /*3360*/  FFMA R177, R170, R179, R177 ;  /* 0x000000b3aab17223 */ /* 0x000fe200000000b1 */
[C---:B------:R-:W-:Y:S01]  /*3370*/  FSEL R175, R21.reuse, 0.12837915122509002686, P5 ;  /* 0x3e0375d315af7808 */ /* 0x040fe20002800000 */
[----:B------:R-:W-:Y:S01]  /*3380*/  FFMA R171, R24, R169, R171 ;  /* 0x000000a918ab7223 */ /* 0x000fe200000000ab */
[----:B------:R-:W-:Y:S01]  /*3390*/  FSEL R30, R21, 0.12837915122509002686, P2 ;  /* 0x3e0375d3151e7808 */ /* 0x000fe20001000000 */
[----:B------:R-:W-:Y:S01]  /*33a0*/  FFMA R169, R173, R164, R164 ;  /* 0x000000a4ada97223 */ /* 0x000fe200000000a4 */
[----:B------:R-:W-:Y:S01]  /*33b0*/  FSEL R173, R20, -0.37612664699554443359, P2 ;  /* 0xbec093ac14ad7808 */ /* 0x000fe20001000000 */
[----:B------:R-:W-:Y:S01]  /*33c0*/  FFMA R175, R170, R177, R175 ;  /* 0x000000b1aaaf7223 */ /* 0x000fe200000000af */
[----:B------:R-:W-:Y:S01]  /*33d0*/  FSEL R170, -|R168|, R168, P5 ;  /* 0x000000a8a8aa7208 */ /* 0x000fe20002800300 */
[----:B------:R-:W1:Y:S01]  /*33e0*/  @P3 MUFU.EX2 R164, R169 ;  /* 0x000000a900a43308 */ /* 0x000e620000000800 */
[----:B--2---:R-:W-:Y:S01]  /*33f0*/  LOP3.LUT R177, R8, 0xffff0000, RZ, 0xc0, !PT ;  /* 0xffff000008b17812 */ /* 0x004fe200078ec0ff */
[----:B------:R-:W-:-:S02]  /*3400*/  FFMA R173, R24, R171, R173 ;  /* 0x000000ab18ad7223 */ /* 0x000fc400000000ad */
[----:B------:R-:W-:Y:S01]  /*3410*/  FFMA R171, R175, R170, R170 ;  /* 0x000000aaafab7223 */ /* 0x000fe200000000aa */
[----:B------:R-:W-:Y:S01]  /*3420*/  FSEL R175, -|R166|, R166, P2 ;  /* 0x000000a6a6af7208 */ /* 0x000fe20001000300 */
[----:B------:R-:W-:Y:S01]  /*3430*/  FFMA R30, R24, R173, R30 ;  /* 0x000000ad181e7223 */ /* 0x000fe2000000001e */
[----:B------:R-:W-:Y:S01]  /*3440*/  LOP3.LUT R173, R4, 0xffff0000, RZ, 0xc0, !PT ;  /* 0xffff000004ad7812 */ /* 0x000fe200078ec0ff */
[----:B------:R-:W2:Y:S02]  /*3450*/  @P5 MUFU.EX2 R174, R171 ;  /* 0x000000ab00ae5308 */ /* 0x000ea40000000800 */
[----:B------:R-:W-:Y:S01]  /*3460*/  FFMA R172, R30, R175, R175 ;  /* 0x000000af1eac7223 */ /* 0x000fe200000000af */
[----:B------:R-:W-:Y:S02]  /*3470*/  IMAD.U32 R175, R8, 0x10000, RZ ;  /* 0x0001000008af7824 */ /* 0x000fe400078e00ff */
[C---:B------:R-:W-:Y:S02]  /*3480*/  FMUL R24, R154.reuse, R173 ;  /* 0x000000ad9a187220 */ /* 0x040fe40000400000 */
[----:B------:R-:W-:Y:S01]  /*3490*/  FMUL R30, R154, R175 ;  /* 0x000000af9a1e7220 */ /* 0x000fe20000400000 */
[----:B------:R-:W3:Y:S01]  /*34a0*/  @P2 MUFU.EX2 R170, R172 ;  /* 0x000000ac00aa2308 */ /* 0x000ee20000000800 */
[----:B-1----:R-:W-:Y:S01]  /*34b0*/  @P3 FADD R164, -R164, 1 ;  /* 0x3f800000a4a43421 */ /* 0x002fe20000000100 */
[C---:B------:R-:W-:Y:S01]  /*34c0*/  FFMA R8, R153.reuse, R25, R24 ;  /* 0x0000001999087223 */ /* 0x040fe20000000018 */
[----:B------:R-:W-:-:S03]  /*34d0*/  FFMA R4, R153, R32, R30 ;  /* 0x0000002099047223 */ /* 0x000fc6000000001e */
[----:B------:R-:W-:Y:S01]  /*34e0*/  @P3 LOP3.LUT R169, R164, 0x80000000, R183, 0xb8, !PT ;  /* 0x80000000a4a93812 */ /* 0x000fe200078eb8b7 */
[----:B------:R-:W-:Y:S01]  /*34f0*/  FMUL R32, R8, 0.70710676908493041992 ;  /* 0x3f3504f308207820 */ /* 0x000fe20000400000 */
[----:B------:R-:W-:Y:S01]  /*3500*/  FMUL R164, R154, R177 ;  /* 0x000000b19aa47220 */ /* 0x000fe20000400000 */
[----:B--2---:R-:W-:Y:S01]  /*3510*/  @P5 FADD R175, -R174, 1 ;  /* 0x3f800000aeaf5421 */ /* 0x004fe20000000100 */
[----:B------:R-:W-:Y:S01]  /*3520*/  FMUL R8, R8, 0.5 ;  /* 0x3f00000008087820 */ /* 0x000fe20000400000 */
[----:B------:R-:W-:Y:S01]  /*3530*/  FADD R169, R169, 1 ;  /* 0x3f800000a9a97421 */ /* 0x000fe20000000000 */
[----:B------:R-:W-:Y:S02]  /*3540*/  FFMA R33, R153, R33, R164 ;  /* 0x0000002199217223 */ /* 0x000fe400000000a4 */
[----:B------:R-:W-:Y:S02]  /*3550*/  @P5 LOP3.LUT R171, R175, 0x80000000, R168, 0xb8, !PT ;  /* 0x80000000afab5812 */ /* 0x000fe400078eb8a8 */
[----:B------:R-:W-:Y:S01]  /*3560*/  FMUL R25, R33, 0.70710676908493041992 ;  /* 0x3f3504f321197820 */ /* 0x000fe20000400000 */
[----:B---3--:R-:W-:Y:S01]  /*3570*/  @P2 FADD R173, -R170, 1 ;  /* 0x3f800000aaad2421 */ /* 0x008fe20000000100 */
[----:B------:R-:W-:Y:S01]  /*3580*/  FMUL R170, R4, 0.70710676908493041992 ;  /* 0x3f3504f304aa7820 */ /* 0x000fe20000400000 */
[----:B------:R-:W-:Y:S01]  /*3590*/  FADD R171, R171, 1 ;  /* 0x3f800000abab7421 */ /* 0x000fe20000000000 */
[C---:B------:R-:W-:Y:S01]  /*35a0*/  FMUL R174, R25.reuse, R25 ;  /* 0x0000001919ae7220 */ /* 0x040fe20000400000 */
[----:B------:R-:W-:Y:S01]  /*35b0*/  FSETP.GE.AND P5, PT, |R25|, 1.0029599666595458984, PT ;  /* 0x3f8060fe1900780b */ /* 0x000fe20003fa6200 */
[----:B------:R-:W-:Y:S01]  /*35c0*/  FMUL R175, R170, R170 ;  /* 0x000000aaaaaf7220 */ /* 0x000fe20000400000 */
[----:B------:R-:W-:Y:S01]  /*35d0*/  @P2 LOP3.LUT R172, R173, 0x80000000, R166, 0xb8, !PT ;  /* 0x80000000adac2812 */ /* 0x000fe200078eb8a6 */
[C---:B------:R-:W-:Y:S01]  /*35e0*/  FMUL R173, R32.reuse, R32 ;  /* 0x0000002020ad7220 */ /* 0x040fe20000400000 */
[----:B------:R-:W-:-:S02]  /*35f0*/  FSETP.GE.AND P2, PT, |R32|, 1.0029599666595458984, PT ;  /* 0x3f8060fe2000780b */ /* 0x000fc40003f46200 */
[----:B------:R-:W-:Y:S01]  /*3600*/  FSETP.GE.AND P3, PT, |R170|, 1.0029599666595458984, PT ;  /* 0x3f8060feaa00780b */ /* 0x000fe20003f66200 */
[----:B------:R-:W-:Y:S01]  /*3610*/  FADD R172, R172, 1 ;  /* 0x3f800000acac7421 */ /* 0x000fe20000000000 */
[----:B------:R-:W-:Y:S02]  /*3620*/  FSEL R173, |R32|, R173, P2 ;  /* 0x000000ad20ad7208 */ /* 0x000fe40001000200 */
[----:B------:R-:W-:Y:S01]  /*3630*/  FSEL R166, R3, 8.4834944573231041431e-05, P2 ;  /* 0x38b1e96a03a67808 */ /* 0x000fe20001000000 */
[----:B------:R-:W-:Y:S01]  /*3640*/  FMUL R167, R172, R167 ;  /* 0x000000a7aca77220 */ /* 0x000fe20000400000 */
[----:B------:R-:W-:Y:S02]  /*3650*/  FSEL R168, -R13, -0.00082130916416645050049, P2 ;  /* 0xba574d200da87808 */ /* 0x000fe40001000100 */
[----:B------:R-:W-:Y:S02]  /*3660*/  FSEL R176, |R170|, R175, P3 ;  /* 0x000000afaab07208 */ /* 0x000fe40001800200 */
[----:B------:R-:W-:Y:S01]  /*3670*/  FSEL R175, R3, 8.4834944573231041431e-05, P3 ;  /* 0x38b1e96a03af7808 */ /* 0x000fe20001800000 */
[----:B------:R-:W-:Y:S01]  /*3680*/  FFMA R166, R173, R166, R168 ;  /* 0x000000a6ada67223 */ /* 0x000fe200000000a8 */
[----:B------:R-:W-:-:S02]  /*3690*/  FSEL R177, -R13, -0.00082130916416645050049, P3 ;  /* 0xba574d200db17808 */ /* 0x000fc40001800100 */
[----:B------:R-:W-:Y:S02]  /*36a0*/  FSEL R168, R14, 0.0052134888246655464172, P2 ;  /* 0x3baad5ea0ea87808 */ /* 0x000fe40001000000 */
[----:B------:R-:W-:Y:S01]  /*36b0*/  FSEL R178, |R25|, R174, P5 ;  /* 0x000000ae19b27208 */ /* 0x000fe20002800200 */
[----:B------:R-:W-:Y:S01]  /*36c0*/  FFMA R175, R176, R175, R177 ;  /* 0x000000afb0af7223 */ /* 0x000fe200000000b1 */
[----:B------:R-:W-:Y:S01]  /*36d0*/  FSEL R179, R3, 8.4834944573231041431e-05, P5 ;  /* 0x38b1e96a03b37808 */ /* 0x000fe20002800000 */
[----:B------:R-:W-:Y:S01]  /*36e0*/  FFMA R166, R173, R166, R168 ;  /* 0x000000a6ada67223 */ /* 0x000fe200000000a8 */
[----:B------:R-:W-:Y:S02]  /*36f0*/  FSEL R181, -R13, -0.00082130916416645050049, P5 ;  /* 0xba574d200db57808 */ /* 0x000fe40002800100 */
[----:B------:R-:W-:Y:S02]  /*3700*/  FSEL R177, R14, 0.0052134888246655464172, P3 ;  /* 0x3baad5ea0eb17808 */ /* 0x000fe40001800000 */
[----:B------:R-:W-:Y:S01]  /*3710*/  FSEL R174, -R15, -0.026868773624300956726, P2 ;  /* 0xbcdc1be70fae7808 */ /* 0x000fe20001000100 */
[----:B------:R-:W-:Y:S01]  /*3720*/  FFMA R179, R178, R179, R181 ;  /* 0x000000b3b2b37223 */ /* 0x000fe200000000b5 */
[----:B------:R-:W-:Y:S01]  /*3730*/  FSEL R183, R14, 0.0052134888246655464172, P5 ;  /* 0x3baad5ea0eb77808 */ /* 0x000fe20002800000 */
        /* <DEDUP_REMOVED lines=8> */
[C---:B------:R-:W-:Y:S01]  /*37c0*/  FFMA R175, R176.reuse, R175, R177 ;  /* 0x000000afb0af7223 */ /* 0x040fe200000000b1 */
[----:B------:R-:W-:Y:S01]  /*37d0*/  FSEL R168, R21, 0.12837915122509002686, P2 ;  /* 0x3e0375d315a87808 */ /* 0x000fe20001000000 */
[----:B------:R-:W-:Y:S01]  /*37e0*/  FFMA R166, R173, R166, R174 ;  /* 0x000000a6ada67223 */ /* 0x000fe200000000ae */
[----:B------:R-:W-:Y:S01]  /*37f0*/  FSEL R181, -R15, -0.026868773624300956726, P5 ;  /* 0xbcdc1be70fb57808 */ /* 0x000fe20002800100 */
[----:B------:R-:W-:Y:S01]  /*3800*/  FFMA R179, R176, R175, R179 ;  /* 0x000000afb0b37223 */ /* 0x000fe200000000b3 */
[----:B------:R-:W-:Y:S01]  /*3810*/  FSEL R175, -|R32|, R32, P2 ;  /* 0x0000002020af7208 */ /* 0x000fe20001000300 */
[----:B------:R-:W-:Y:S01]  /*3820*/  FFMA R166, R173, R166, R168 ;  /* 0x000000a6ada67223 */ /* 0x000fe200000000a8 */
[----:B------:R-:W-:Y:S01]  /*3830*/  FSEL R177, R20, -0.37612664699554443359, P3 ;  /* 0xbec093ac14b17808 */ /* 0x000fe20001800000 */
[----:B------:R-:W-:Y:S01]  /*3840*/  FFMA R183, R178, R183, R181 ;  /* 0x000000b7b2b77223 */ /* 0x000fe200000000b5 */
[----:B------:R-:W-:Y:S01]  /*3850*/  FSEL R185, R19, 0.11284004896879196167, P5 ;  /* 0x3de718af13b97808 */ /* 0x000fe20002800000 */
[----:B------:R-:W-:Y:S01]  /*3860*/  FFMA R173, R166, R175, R175 ;  /* 0x000000afa6ad7223 */ /* 0x000fe200000000af */
[C---:B------:R-:W-:Y:S01]  /*3870*/  FSEL R181, R21.reuse, 0.12837915122509002686, P3 ;  /* 0x3e0375d315b57808 */ /* 0x040fe20001800000 */
[----:B------:R-:W-:Y:S01]  /*3880*/  FFMA R177, R176, R179, R177 ;  /* 0x000000b3b0b17223 */ /* 0x000fe200000000b1 */
[----:B------:R-:W-:Y:S01]  /*3890*/  FSEL R175, R20, -0.37612664699554443359, P5 ;  /* 0xbec093ac14af7808 */ /* 0x000fe20002800000 */
[----:B------:R-:W-:Y:S01]  /*38a0*/  FFMA R183, R178, R183, R185 ;  /* 0x000000b7b2b77223 */ /* 0x000fe200000000b9 */
[----:B------:R-:W-:Y:S01]  /*38b0*/  FSEL R174, -|R170|, R170, P3 ;  /* 0x000000aaaaae7208 */ /* 0x000fe20001800300 */
[----:B------:R-:W-:Y:S01]  /*38c0*/  FFMA R177, R176, R177, R181 ;  /* 0x000000b1b0b17223 */ /* 0x000fe200000000b5 */
[----:B------:R-:W-:Y:S01]  /*38d0*/  FSEL R168, R21, 0.12837915122509002686, P5 ;  /* 0x3e0375d315a87808 */ /* 0x000fe20002800000 */
[----:B------:R-:W1:Y:S01]  /*38e0*/  @P2 MUFU.EX2 R166, R173 ;  /* 0x000000ad00a62308 */ /* 0x000e620000000800 */
[C---:B------:R-:W-:Y:S01]  /*38f0*/  FFMA R175, R178.reuse, R183, R175 ;  /* 0x000000b7b2af7223 */ /* 0x040fe200000000af */
[----:B------:R-:W-:Y:S01]  /*3900*/  FSEL R180, -|R25|, R25, P5 ;  /* 0x0000001919b47208 */ /* 0x000fe20002800300 */
[----:B------:R-:W-:Y:S01]  /*3910*/  FFMA R174, R177, R174, R174 ;  /* 0x000000aeb1ae7223 */ /* 0x000fe200000000ae */
[C---:B------:R-:W-:Y:S01]  /*3920*/  SHF.L.U32 R177, R9.reuse, 0x10, RZ ;  /* 0x0000001009b17819 */ /* 0x040fe200000006ff */
[----:B------:R-:W-:Y:S01]  /*3930*/  FFMA R175, R178, R175, R168 ;  /* 0x000000afb2af7223 */ /* 0x000fe200000000a8 */
[----:B------:R-:W-:Y:S01]  /*3940*/  LOP3.LUT R9, R9, 0xffff0000, RZ, 0xc0, !PT ;  /* 0xffff000009097812 */ /* 0x000fe200078ec0ff */
[----:B------:R-:W-:Y:S01]  /*3950*/  IMAD.U32 R179, R10, 0x10000, RZ ;  /* 0x000100000ab37824 */ /* 0x000fe200078e00ff */
[----:B------:R-:W2:Y:S01]  /*3960*/  @P3 MUFU.EX2 R176, R174 ;  /* 0x000000ae00b03308 */ /* 0x000ea20000000800 */
[----:B------:R-:W-:-:S02]  /*3970*/  FFMA R175, R175, R180, R180 ;  /* 0x000000b4afaf7223 */ /* 0x000fc400000000b4 */
[----:B------:R-:W-:-:S05]  /*3980*/  FMUL R168, R154, R179 ;  /* 0x000000b39aa87220 */ /* 0x000fca0000400000 */
[----:B------:R-:W3:Y:S01]  /*3990*/  @P5 MUFU.EX2 R178, R175 ;  /* 0x000000af00b25308 */ /* 0x000ee20000000800 */
[----:B-1----:R-:W-:Y:S01]  /*39a0*/  @P2 FADD R181, -R166, 1 ;  /* 0x3f800000a6b52421 */ /* 0x002fe20000000100 */
[----:B------:R-:W-:Y:S01]  /*39b0*/  FMUL R166, R154, R9 ;  /* 0x000000099aa67220 */ /* 0x000fe20000400000 */
[----:B------:R-:W-:-:S03]  /*39c0*/  FFMA R9, R153, R36, R168 ;  /* 0x0000002499097223 */ /* 0x000fc600000000a8 */
[----:B------:R-:W-:Y:S01]  /*39d0*/  @P2 LOP3.LUT R173, R181, 0x80000000, R32, 0xb8, !PT ;  /* 0x80000000b5ad2812 */ /* 0x000fe200078eb820 */
[----:B------:R-:W-:Y:S01]  /*39e0*/  FMUL R32, R154, R177 ;  /* 0x000000b19a207220 */ /* 0x000fe20000400000 */
[C---:B------:R-:W-:Y:S01]  /*39f0*/  FFMA R35, R153.reuse, R35, R166 ;  /* 0x0000002399237223 */ /* 0x040fe200000000a6 */
[----:B--2---:R-:W-:Y:S02]  /*3a00*/  @P3 FADD R177, -R176, 1 ;  /* 0x3f800000b0b13421 */ /* 0x004fe40000000100 */
[----:B------:R-:W-:Y:S01]  /*3a10*/  FFMA R176, R153, R34, R32 ;  /* 0x0000002299b07223 */ /* 0x000fe20000000020 */
[----:B------:R-:W-:Y:S02]  /*3a20*/  FADD R173, R173, 1 ;  /* 0x3f800000adad7421 */ /* 0x000fe40000000000 */
[----:B------:R-:W-:Y:S01]  /*3a30*/  @P3 LOP3.LUT R174, R177, 0x80000000, R170, 0xb8, !PT ;  /* 0x80000000b1ae3812 */ /* 0x000fe200078eb8aa */
[----:B------:R-:W-:Y:S01]  /*3a40*/  FMUL R170, R176, 0.70710676908493041992 ;  /* 0x3f3504f3b0aa7820 */ /* 0x000fe20000400000 */
[----:B------:R-:W-:Y:S01]  /*3a50*/  FMUL R177, R35, 0.70710676908493041992 ;  /* 0x3f3504f323b17820 */ /* 0x000fe20000400000 */
[----:B---3--:R-:W-:Y:S01]  /*3a60*/  @P5 FADD R34, -R178, 1 ;  /* 0x3f800000b2225421 */ /* 0x008fe20000000100 */
[----:B------:R-:W-:Y:S01]  /*3a70*/  FMUL R178, R9, 0.70710676908493041992 ;  /* 0x3f3504f309b27820 */ /* 0x000fe20000400000 */
[----:B------:R-:W-:Y:S01]  /*3a80*/  FADD R174, R174, 1 ;  /* 0x3f800000aeae7421 */ /* 0x000fe20000000000 */
[----:B------:R-:W-:Y:S01]  /*3a90*/  FSETP.GE.AND P2, PT, |R170|, 1.0029599666595458984, PT ;  /* 0x3f8060feaa00780b */ /* 0x000fe20003f46200 */
[C---:B------:R-:W-:Y:S01]  /*3aa0*/  FMUL R180, R177.reuse, R177 ;  /* 0x000000b1b1b47220 */ /* 0x040fe20000400000 */
[----:B------:R-:W-:Y:S01]  /*3ab0*/  @P5 LOP3.LUT R175, R34, 0x80000000, R25, 0xb8, !PT ;  /* 0x8000000022af5812 */ /* 0x000fe200078eb819 */
[----:B------:R-:W-:Y:S01]  /*3ac0*/  FMUL R25, R170, R170 ;  /* 0x000000aaaa197220 */ /* 0x000fe20000400000 */
[----:B------:R-:W-:Y:S01]  /*3ad0*/  FSETP.GE.AND P3, PT, |R177|, 1.0029599666595458984, PT ;  /* 0x3f8060feb100780b */ /* 0x000fe20003f66200 */
[----:B------:R-:W-:Y:S01]  /*3ae0*/  FMUL R179, R178, R178 ;  /* 0x000000b2b2b37220 */ /* 0x000fe20000400000 */
[----:B------:R-:W-:Y:S01]  /*3af0*/  FSEL R34, R3, 8.4834944573231041431e-05, P2 ;  /* 0x38b1e96a03227808 */ /* 0x000fe20001000000 */
[----:B------:R-:W-:Y:S01]  /*3b00*/  FADD R175, R175, 1 ;  /* 0x3f800000afaf7421 */ /* 0x000fe20000000000 */
[----:B------:R-:W-:Y:S01]  /*3b10*/  FSEL R25, |R170|, R25, P2 ;  /* 0x00000019aa197208 */ /* 0x000fe20001000200 */
[----:B------:R-:W-:Y:S01]  /*3b20*/  FMUL R176, R176, 0.5 ;  /* 0x3f000000b0b07820 */ /* 0x000fe20000400000 */
[----:B------:R-:W-:Y:S01]  /*3b30*/  FSEL R36, -R13, -0.00082130916416645050049, P2 ;  /* 0xba574d200d247808 */ /* 0x000fe20001000100 */
[----:B------:R-:W-:Y:S01]  /*3b40*/  FMUL R35, R35, 0.5 ;  /* 0x3f00000023237820 */ /* 0x000fe20000400000 */
[----:B------:R-:W-:Y:S01]  /*3b50*/  FSEL R181, |R177|, R180, P3 ;  /* 0x000000b4b1b57208 */ /* 0x000fe20001800200 */
[----:B------:R-:W-:Y:S01]  /*3b60*/  FMUL R8, R173, R8 ;  /* 0x00000008ad087220 */ /* 0x000fe20000400000 */
[----:B------:R-:W-:Y:S01]  /*3b70*/  FSEL R180, R3, 8.4834944573231041431e-05, P3 ;  /* 0x38b1e96a03b47808 */ /* 0x000fe20001800000 */
[----:B------:R-:W-:Y:S01]  /*3b80*/  FFMA R34, R25, R34, R36 ;  /* 0x0000002219227223 */ /* 0x000fe20000000024 */
[----:B------:R-:W-:-:S02]  /*3b90*/  FSEL R182, -R13, -0.00082130916416645050049, P3 ;  /* 0xba574d200db67808 */ /* 0x000fc40001800100 */
[----:B------:R-:W-:Y:S02]  /*3ba0*/  FSETP.GE.AND P5, PT, |R178|, 1.0029599666595458984, PT ;  /* 0x3f8060feb200780b */ /* 0x000fe40003fa6200 */
[----:B------:R-:W-:Y:S01]  /*3bb0*/  FSEL R36, R14, 0.0052134888246655464172, P2 ;  /* 0x3baad5ea0e247808 */ /* 0x000fe20001000000 */
[----:B------:R-:W-:Y:S01]  /*3bc0*/  FFMA R182, R181, R180, R182 ;  /* 0x000000b4b5b67223 */ /* 0x000fe200000000b6 */
[----:B------:R-:W-:Y:S02]  /*3bd0*/  FSEL R183, |R178|, R179, P5 ;  /* 0x000000b3b2b77208 */ /* 0x000fe40002800200 */
[----:B------:R-:W-:Y:S01]  /*3be0*/  FSEL R186, R3, 8.4834944573231041431e-05, P5 ;  /* 0x38b1e96a03ba7808 */ /* 0x000fe20002800000 */
[----:B------:R-:W-:Y:S01]  /*3bf0*/  FFMA R34, R25, R34, R36 ;  /* 0x0000002219227223 */ /* 0x000fe20000000024 */
[----:B------:R-:W-:Y:S02]  /*3c00*/  FSEL R188, -R13, -0.00082130916416645050049, P5 ;  /* 0xba574d200dbc7808 */ /* 0x000fe40002800100 */
[----:B------:R-:W-:-:S02]  /*3c10*/  FSEL R184, R14, 0.0052134888246655464172, P3 ;  /* 0x3baad5ea0eb87808 */ /* 0x000fc40001800000 */
        /* <DEDUP_REMOVED lines=8> */
[C---:B------:R-:W-:Y:S01]  /*3ca0*/  FSEL R180, R20.reuse, -0.37612664699554443359, P2 ;  /* 0xbec093ac14b47808 */ /* 0x040fe20001000000 */
[----:B------:R-:W-:Y:S01]  /*3cb0*/  FFMA R34, R25, R34, R36 ;  /* 0x0000002219227223 */ /* 0x000fe20000000024 */
[----:B------:R-:W-:Y:S01]  /*3cc0*/  FSEL R186, R19, 0.11284004896879196167, P3 ;  /* 0x3de718af13ba7808 */ /* 0x000fe20001800000 */
[----:B------:R-:W-:Y:S01]  /*3cd0*/  FFMA R182, R181, R182, R184 ;  /* 0x000000b6b5b67223 */ /* 0x000fe200000000b8 */
[----:B------:R-:W-:Y:S01]  /*3ce0*/  FSEL R188, -R15, -0.026868773624300956726, P5 ;  /* 0xbcdc1be70fbc7808 */ /* 0x000fe20002800100 */
[----:B------:R-:W-:Y:S01]  /*3cf0*/  FFMA R34, R25, R34, R180 ;  /* 0x0000002219227223 */ /* 0x000fe200000000b4 */
[----:B------:R-:W-:Y:S01]  /*3d00*/  FSEL R36, R21, 0.12837915122509002686, P2 ;  /* 0x3e0375d315247808 */ /* 0x000fe20001000000 */
[----:B------:R-:W-:Y:S01]  /*3d10*/  FFMA R182, R181, R182, R186 ;  /* 0x000000b6b5b67223 */ /* 0x000fe200000000ba */
[C---:B------:R-:W-:Y:S01]  /*3d20*/  FSEL R180, R20.reuse, -0.37612664699554443359, P3 ;  /* 0xbec093ac14b47808 */ /* 0x040fe20001800000 */
[----:B------:R-:W-:Y:S01]  /*3d30*/  FFMA R188, R183, R190, R188 ;  /* 0x000000beb7bc7223 */ /* 0x000fe200000000bc */
[----:B------:R-:W-:Y:S01]  /*3d40*/  FSEL R184, R19, 0.11284004896879196167, P5 ;  /* 0x3de718af13b87808 */ /* 0x000fe20002800000 */
[----:B------:R-:W-:Y:S01]  /*3d50*/  FFMA R34, R25, R34, R36 ;  /* 0x0000002219227223 */ /* 0x000fe20000000024 */
[----:B------:R-:W-:Y:S01]  /*3d60*/  FSEL R36, R21, 0.12837915122509002686, P3 ;  /* 0x3e0375d315247808 */ /* 0x000fe20001800000 */
[----:B------:R-:W-:Y:S01]  /*3d70*/  FFMA R180, R181, R182, R180 ;  /* 0x000000b6b5b47223 */ /* 0x000fe200000000b4 */
[----:B------:R-:W-:Y:S01]  /*3d80*/  FSEL R182, R20, -0.37612664699554443359, P5 ;  /* 0xbec093ac14b67808 */ /* 0x000fe20002800000 */
[----:B------:R-:W-:Y:S01]  /*3d90*/  FFMA R184, R183, R188, R184 ;  /* 0x000000bcb7b87223 */ /* 0x000fe200000000b8 */
[----:B------:R-:W-:Y:S01]  /*3da0*/  FSEL R179, -|R170|, R170, P2 ;  /* 0x000000aaaab37208 */ /* 0x000fe20001000300 */
[----:B------:R-:W-:Y:S01]  /*3db0*/  FFMA R180, R181, R180, R36 ;  /* 0x000000b4b5b47223 */ /* 0x000fe20000000024 */
[----:B------:R-:W-:Y:S01]  /*3dc0*/  FSEL R181, R21, 0.12837915122509002686, P5 ;  /* 0x3e0375d315b57808 */ /* 0x000fe20002800000 */
[----:B------:R-:W-:Y:S01]  /*3dd0*/  FFMA R182, R183, R184, R182 ;  /* 0x000000b8b7b67223 */ /* 0x000fe200000000b6 */
[----:B------:R-:W-:Y:S01]  /*3de0*/  FSEL R36, -|R178|, R178, P5 ;  /* 0x000000b2b2247208 */ /* 0x000fe20002800300 */
[----:B------:R-:W-:Y:S01]  /*3df0*/  FFMA R179, R34, R179, R179 ;  /* 0x000000b322b37223 */ /* 0x000fe200000000b3 */
[----:B------:R-:W-:Y:S01]  /*3e00*/  FSEL R25, -|R177|, R177, P3 ;  /* 0x000000b1b1197208 */ /* 0x000fe20001800300 */
[----:B------:R-:W-:Y:S01]  /*3e10*/  FFMA R181, R183, R182, R181 ;  /* 0x000000b6b7b57223 */ /* 0x000fe200000000b5 */
[C---:B------:R-:W-:Y:S01]  /*3e20*/  SHF.L.U32 R183, R11.reuse, 0x10, RZ ;  /* 0x000000100bb77819 */ /* 0x040fe200000006ff */
[----:B------:R-:W1:Y:S01]  /*3e30*/  @P2 MUFU.EX2 R34, R179 ;  /* 0x000000b300222308 */ /* 0x000e620000000800 */
[----:B------:R-:W-:Y:S01]  /*3e40*/  LOP3.LUT R11, R11, 0xffff0000, RZ, 0xc0, !PT ;  /* 0xffff00000b0b7812 */ /* 0x000fe200078ec0ff */
[----:B------:R-:W-:Y:S01]  /*3e50*/  FFMA R181, R181, R36, R36 ;  /* 0x00000024b5b57223 */ /* 0x000fe20000000024 */
[----:B------:R-:W-:Y:S01]  /*3e60*/  FFMA R180, R180, R25, R25 ;  /* 0x00000019b4b47223 */ /* 0x000fe20000000019 */
[----:B------:R-:W-:Y:S01]  /*3e70*/  LOP3.LUT R25, R10, 0xffff0000, RZ, 0xc0, !PT ;  /* 0xffff00000a197812 */ /* 0x000fe200078ec0ff */
[----:B------:R-:W-:Y:S01]  /*3e80*/  FMUL R36, R154, R183 ;  /* 0x000000b79a247220 */ /* 0x000fe20000400000 */
[----:B------:R-:W-:-:S02]  /*3e90*/  SHF.R.U32.HI R190, RZ, 0x1, R18 ;  /* 0x00000001ffbe7819 */ /* 0x000fc40000011612 */
[----:B------:R-:W2:Y:S01]  /*3ea0*/  @P5 MUFU.EX2 R184, R181 ;  /* 0x000000b500b85308 */ /* 0x000ea20000000800 */
[----:B------:R-:W-:-:S04]  /*3eb0*/  FFMA R38, R153, R38, R36 ;  /* 0x0000002699267223 */ /* 0x000fc80000000024 */
[----:B------:R-:W-:-:S03]  /*3ec0*/  FMUL R10, R38, 0.70710676908493041992 ;  /* 0x3f3504f3260a7820 */ /* 0x000fc60000400000 */
[----:B------:R-:W3:Y:S01]  /*3ed0*/  @P3 MUFU.EX2 R182, R180 ;  /* 0x000000b400b63308 */ /* 0x000ee20000000800 */
[----:B-1----:R-:W-:Y:S01]  /*3ee0*/  @P2 FADD R185, -R34, 1 ;  /* 0x3f80000022b92421 */ /* 0x002fe20000000100 */
[----:B------:R-:W-:-:S04]  /*3ef0*/  FMUL R34, R154, R25 ;  /* 0x000000199a227220 */ /* 0x000fc80000400000 */
[----:B------:R-:W-:Y:S01]  /*3f00*/  FFMA R37, R153, R37, R34 ;  /* 0x0000002599257223 */ /* 0x000fe20000000022 */
[----:B------:R-:W-:Y:S01]  /*3f10*/  @P2 LOP3.LUT R179, R185, 0x80000000, R170, 0xb8, !PT ;  /* 0x80000000b9b32812 */ /* 0x000fe200078eb8aa */
[----:B------:R-:W-:Y:S01]  /*3f20*/  FMUL R170, R154, R11 ;  /* 0x0000000b9aaa7220 */ /* 0x000fe20000400000 */
[----:B--2---:R-:W-:Y:S01]  /*3f30*/  @P5 FADD R25, -R184, 1 ;  /* 0x3f800000b8195421 */ /* 0x004fe20000000100 */
[C---:B------:R-:W-:Y:S01]  /*3f40*/  FMUL R11, R37.reuse, 0.70710676908493041992 ;  /* 0x3f3504f3250b7820 */ /* 0x040fe20000400000 */
[----:B------:R-:W-:Y:S01]  /*3f50*/  FMUL R37, R37, 0.5 ;  /* 0x3f00000025257820 */ /* 0x000fe20000400000 */
[----:B------:R-:W-:Y:S01]  /*3f60*/  FFMA R39, R153, R39, R170 ;  /* 0x0000002799277223 */ /* 0x000fe200000000aa */
[----:B------:R-:W-:Y:S01]  /*3f70*/  FADD R179, R179, 1 ;  /* 0x3f800000b3b37421 */ /* 0x000fe20000000000 */
[----:B------:R-:W-:Y:S01]  /*3f80*/  @P5 LOP3.LUT R181, R25, 0x80000000, R178, 0xb8, !PT ;  /* 0x8000000019b55812 */ /* 0x000fe200078eb8b2 */
[----:B------:R-:W-:Y:S01]  /*3f90*/  FMUL R25, R10, R10 ;  /* 0x0000000a0a197220 */ /* 0x000fe20000400000 */
[C---:B------:R-:W-:Y:S01]  /*3fa0*/  FMUL R178, R11.reuse, R11 ;  /* 0x0000000b0bb27220 */ /* 0x040fe20000400000 */
[----:B---3--:R-:W-:Y:S01]  /*3fb0*/  @P3 FADD R182, -R182, 1 ;  /* 0x3f800000b6b63421 */ /* 0x008fe20000000100 */
[----:B------:R-:W-:Y:S01]  /*3fc0*/  FSETP.GE.AND P2, PT, |R11|, 1.0029599666595458984, PT ;  /* 0x3f8060fe0b00780b */ /* 0x000fe20003f46200 */
[----:B------:R-:W-:Y:S01]  /*3fd0*/  FADD R181, R181, 1 ;  /* 0x3f800000b5b57421 */ /* 0x000fe20000000000 */
[----:B------:R-:W-:-:S02]  /*3fe0*/  FMUL R176, R179, R176 ;  /* 0x000000b0b3b07220 */ /* 0x000fc40000400000 */
[----:B------:R-:W-:Y:S01]  /*3ff0*/  @P3 LOP3.LUT R180, R182, 0x80000000, R177, 0xb8, !PT ;  /* 0x80000000b6b43812 */ /* 0x000fe200078eb8b1 */
[----:B------:R-:W-:Y:S01]  /*4000*/  FMUL R177, R39, 0.70710676908493041992 ;  /* 0x3f3504f327b17820 */ /* 0x000fe20000400000 */
[C---:B------:R-:W-:Y:S02]  /*4010*/  FSETP.GE.AND P3, PT, |R10|.reuse, 1.0029599666595458984, PT ;  /* 0x3f8060fe0a00780b */ /* 0x040fe40003f66200 */
[----:B------:R-:W-:Y:S01]  /*4020*/  FSEL R178, |R11|, R178, P2 ;  /* 0x000000b20bb27208 */ /* 0x000fe20001000200 */
[----:B------:R-:W-:Y:S01]  /*4030*/  FMUL R184, R177, R177 ;  /* 0x000000b1b1b87220 */ /* 0x000fe20000400000 */
[----:B------:R-:W-:Y:S01]  /*4040*/  FSEL R182, |R10|, R25, P3 ;  /* 0x000000190ab67208 */ /* 0x000fe20001800200 */
[----:B------:R-:W-:Y:S01]  /*4050*/  FADD R180, R180, 1 ;  /* 0x3f800000b4b47421 */ /* 0x000fe20000000000 */
[----:B------:R-:W-:Y:S02]  /*4060*/  FSEL R25, R3, 8.4834944573231041431e-05, P2 ;  /* 0x38b1e96a03197808 */ /* 0x000fe40001000000 */
[----:B------:R-:W-:Y:S01]  /*4070*/  FSEL R183, -R13, -0.00082130916416645050049, P2 ;  /* 0xba574d200db77808 */ /* 0x000fe20001000100 */
[----:B------:R-:W-:Y:S01]  /*4080*/  FMUL R35, R180, R35 ;  /* 0x00000023b4237220 */ /* 0x000fe20000400000 */
[----:B------:R-:W-:-:S02]  /*4090*/  FSEL R185, R14, 0.0052134888246655464172, P2 ;  /* 0x3baad5ea0eb97808 */ /* 0x000fc40001000000 */
[----:B------:R-:W-:Y:S01]  /*40a0*/  FSETP.GE.AND P5, PT, |R177|, 1.0029599666595458984, PT ;  /* 0x3f8060feb100780b */ /* 0x000fe20003fa6200 */
[C---:B------:R-:W-:Y:S01]  /*40b0*/  FFMA R25, R178.reuse, R25, R183 ;  /* 0x00000019b2197223 */ /* 0x040fe200000000b7 */
[----:B------:R-:W-:Y:S02]  /*40c0*/  FSEL R183, -R15, -0.026868773624300956726, P2 ;  /* 0xbcdc1be70fb77808 */ /* 0x000fe40001000100 */
[----:B------:R-:W-:Y:S01]  /*40d0*/  FSEL R186, |R177|, R184, P5 ;  /* 0x000000b8b1ba7208 */ /* 0x000fe20002800200 */
[C---:B------:R-:W-:Y:S01]  /*40e0*/  FFMA R25, R178.reuse, R25, R185 ;  /* 0x00000019b2197223 */ /* 0x040fe200000000b9 */
[----:B------:R-:W-:Y:S02]  /*40f0*/  FSEL R187, R3, 8.4834944573231041431e-05, P3 ;  /* 0x38b1e96a03bb7808 */ /* 0x000fe40001800000 */
[----:B------:R-:W-:Y:S01]  /*4100*/  FSEL R189, -R13, -0.00082130916416645050049, P3 ;  /* 0xba574d200dbd7808 */ /* 0x000fe20001800100 */
[----:B------:R-:W-:Y:S01]  /*4110*/  FFMA R25, R178, R25, R183 ;  /* 0x00000019b2197223 */ /* 0x000fe200000000b7 */
[----:B------:R-:W-:-:S02]  /*4120*/  FSEL R191, R3, 8.4834944573231041431e-05, P5 ;  /* 0x38b1e96a03bf7808 */ /* 0x000fc40002800000 */
[----:B------:R-:W-:Y:S01]  /*4130*/  FSEL R193, -R13, -0.00082130916416645050049, P5 ;  /* 0xba574d200dc17808 */ /* 0x000fe20002800100 */
[----:B------:R-:W-:Y:S01]  /*4140*/  FFMA R187, R182, R187, R189 ;  /* 0x000000bbb6bb7223 */ /* 0x000fe200000000bd */
[----:B------:R-:W-:Y:S02]  /*4150*/  FSEL R185, R19, 0.11284004896879196167, P2 ;  /* 0x3de718af13b97808 */ /* 0x000fe40001000000 */
[----:B------:R-:W-:Y:S01]  /*4160*/  FSEL R195, R14, 0.0052134888246655464172, P5 ;  /* 0x3baad5ea0ec37808 */ /* 0x000fe20002800000 */
[----:B------:R-:W-:Y:S01]  /*4170*/  FFMA R193, R186, R191, R193 ;  /* 0x000000bfbac17223 */ /* 0x000fe200000000c1 */
[----:B------:R-:W-:Y:S01]  /*4180*/  FSEL R183, R20, -0.37612664699554443359, P2 ;  /* 0xbec093ac14b77808 */ /* 0x000fe20001000000 */
[----:B------:R-:W-:Y:S01]  /*4190*/  FFMA R25, R178, R25, R185 ;  /* 0x00000019b2197223 */ /* 0x000fe200000000b9 */
[----:B------:R-:W-:Y:S01]  /*41a0*/  FSEL R189, R14, 0.0052134888246655464172, P3 ;  /* 0x3baad5ea0ebd7808 */ /* 0x000fe20001800000 */
[----:B------:R-:W-:Y:S01]  /*41b0*/  FFMA R193, R186, R193, R195 ;  /* 0x000000c1bac17223 */ /* 0x000fe200000000c3 */
[C---:B------:R-:W-:Y:S01]  /*41c0*/  FSEL R185, -R15.reuse, -0.026868773624300956726, P5 ;  /* 0xbcdc1be70fb97808 */ /* 0x040fe20002800100 */
[----:B------:R-:W-:Y:S01]  /*41d0*/  FFMA R25, R178, R25, R183 ;  /* 0x00000019b2197223 */ /* 0x000fe200000000b7 */
[----:B------:R-:W-:Y:S01]  /*41e0*/  FSEL R191, -R15, -0.026868773624300956726, P3 ;  /* 0xbcdc1be70fbf7808 */ /* 0x000fe20001800100 */
[----:B------:R-:W-:Y:S01]  /*41f0*/  FFMA R187, R182, R187, R189 ;  /* 0x000000bbb6bb7223 */ /* 0x000fe200000000bd */
[----:B------:R-:W-:Y:S01]  /*4200*/  FSEL R183, R21, 0.12837915122509002686, P2 ;  /* 0x3e0375d315b77808 */ /* 0x000fe20001000000 */
[----:B------:R-:W-:Y:S01]  /*4210*/  FFMA R193, R186, R193, R185 ;  /* 0x000000c1bac17223 */ /* 0x000fe200000000b9 */
[----:B------:R-:W-:Y:S01]  /*4220*/  FSEL R189, R19, 0.11284004896879196167, P3 ;  /* 0x3de718af13bd7808 */ /* 0x000fe20001800000 */
[----:B------:R-:W-:Y:S01]  /*4230*/  FFMA R187, R182, R187, R191 ;  /* 0x000000bbb6bb7223 */ /* 0x000fe200000000bf */
[----:B------:R-:W-:Y:S01]  /*4240*/  FSEL R185, -|R11|, R11, P2 ;  /* 0x0000000b0bb97208 */ /* 0x000fe20001000300 */
[----:B------:R-:W-:Y:S01]  /*4250*/  FFMA R178, R178, R25, R183 ;  /* 0x00000019b2b27223 */ /* 0x000fe200000000b7 */
[----:B------:R-:W-:Y:S01]  /*4260*/  FSEL R191, R19, 0.11284004896879196167, P5 ;  /* 0x3de718af13bf7808 */ /* 0x000fe20002800000 */
[----:B------:R-:W-:Y:S01]  /*4270*/  FFMA R187, R182, R187, R189 ;  /* 0x000000bbb6bb7223 */ /* 0x000fe200000000bd */
[----:B------:R-:W-:Y:S01]  /*4280*/  FSEL R184, R20, -0.37612664699554443359, P3 ;  /* 0xbec093ac14b87808 */ /* 0x000fe20001800000 */
[----:B------:R-:W-:Y:S01]  /*4290*/  FFMA R178, R178, R185, R185 ;  /* 0x000000b9b2b27223 */ /* 0x000fe200000000b9 */
[----:B------:R-:W-:Y:S01]  /*42a0*/  FSEL R185, R20, -0.37612664699554443359, P5 ;  /* 0xbec093ac14b97808 */ /* 0x000fe20002800000 */
[----:B------:R-:W-:Y:S01]  /*42b0*/  FFMA R191, R186, R193, R191 ;  /* 0x000000c1babf7223 */ /* 0x000fe200000000bf */
[C---:B------:R-:W-:Y:S01]  /*42c0*/  FSEL R189, R21.reuse, 0.12837915122509002686, P3 ;  /* 0x3e0375d315bd7808 */ /* 0x040fe20001800000 */
[----:B------:R-:W-:Y:S01]  /*42d0*/  FFMA R187, R182, R187, R184 ;  /* 0x000000bbb6bb7223 */ /* 0x000fe200000000b8 */
[----:B------:R-:W-:Y:S01]  /*42e0*/  FSEL R188, R21, 0.12837915122509002686, P5 ;  /* 0x3e0375d315bc7808 */ /* 0x000fe20002800000 */
[----:B------:R-:W-:Y:S01]  /*42f0*/  FFMA R185, R186, R191, R185 ;  /* 0x000000bfbab97223 */ /* 0x000fe200000000b9 */
[----:B------:R-:W-:Y:S01]  /*4300*/  FSEL R183, -|R10|, R10, P3 ;  /* 0x0000000a0ab77208 */ /* 0x000fe20001800300 */
[----:B------:R-:W-:Y:S01]  /*4310*/  FFMA R182, R182, R187, R189 ;  /* 0x000000bbb6b67223 */ /* 0x000fe200000000bd */
[----:B------:R-:W-:-:S02]  /*4320*/  IMAD.U32 R184, RZ, RZ, UR43 ;  /* 0x0000002bffb87e24 */ /* 0x000fc4000f8e00ff */
[----:B------:R-:W-:Y:S01]  /*4330*/  FFMA R188, R186, R185, R188 ;  /* 0x000000b9babc7223 */ /* 0x000fe200000000bc */
[----:B------:R-:W-:Y:S02]  /*4340*/  IMAD.SHL.U32 R186, R18, 0x10, RZ ;  /* 0x0000001012ba7824 */ /* 0x000fe400078e00ff */
[----:B------:R-:W-:Y:S01]  /*4350*/  FFMA R182, R182, R183, R183 ;  /* 0x000000b7b6b67223 */ /* 0x000fe200000000b7 */
[----:B------:R-:W-:Y:S02]  /*4360*/  FSEL R183, -|R177|, R177, P5 ;  /* 0x000000b1b1b77208 */ /* 0x000fe40002800300 */
[----:B------:R-:W-:Y:S01]  /*4370*/  IADD3 R25, R184, UR45, RZ ;  /* 0x0000002db8197c10 */ /* 0x000fe2000fffe0ff */
[----:B------:R-:W1:Y:S01]  /*4380*/  @P3 MUFU.EX2 R185, R182 ;  /* 0x000000b600b93308 */ /* 0x000e620000000800 */
[----:B------:R-:W-:Y:S01]  /*4390*/  LOP3.LUT R186, R186, 0xe00, RZ, 0xc0, !PT ;  /* 0x00000e00baba7812 */ /* 0x000fe200078ec0ff */
[----:B------:R-:W-:Y:S01]  /*43a0*/  FFMA R183, R188, R183, R183 ;  /* 0x000000b7bcb77223 */ /* 0x000fe200000000b7 */
[----:B------:R-:W-:-:S02]  /*43b0*/  SHF.L.U32 R187, R18, 0x5, RZ ;  /* 0x0000000512bb7819 */ /* 0x000fc400000006ff */
[----:B------:R-:W-:Y:S02]  /*43c0*/  R2UR UR5, R25 ;  /* 0x00000000190572ca */ /* 0x000fe400000e0000 */
[--C-:B------:R-:W-:Y:S01]  /*43d0*/  LOP3.LUT R188, R186, 0x20, R187.reuse, 0xf8, !PT ;  /* 0x00000020babc7812 */ /* 0x100fe200078ef8bb */
[----:B------:R-:W2:Y:S01]  /*43e0*/  @P2 MUFU.EX2 R184, R178 ;  /* 0x000000b200b82308 */ /* 0x000ea20000000800 */
[----:B------:R-:W-:Y:S02]  /*43f0*/  LOP3.LUT R189, R187, 0xc0, RZ, 0xc0, !PT ;  /* 0x000000c0bbbd7812 */ /* 0x000fe400078ec0ff */
[----:B------:R-:W-:Y:S02]  /*4400*/  LOP3.LUT R188, R188, 0x100, R187, 0xf8, !PT ;  /* 0x00000100bcbc7812 */ /* 0x000fe400078ef8bb */
[----:B------:R-:W-:Y:S01]  /*4410*/  LOP3.LUT R189, R189, 0x8, R190, 0xf8, !PT ;  /* 0x00000008bdbd7812 */ /* 0x000fe200078ef8be */
[C---:B------:R-:W-:Y:S01]  /*4420*/  IMAD.SHL.U32 R190, R18.reuse, 0x4, RZ ;  /* 0x0000000412be7824 */ /* 0x040fe200078e00ff */
[----:B------:R-:W-:Y:S01]  /*4430*/  LOP3.LUT R187, R18, 0xff, RZ, 0xc0, !PT ;  /* 0x000000ff12bb7812 */ /* 0x000fe200078ec0ff */
[----:B------:R-:W3:Y:S01]  /*4440*/  @P5 MUFU.EX2 R186, R183 ;  /* 0x000000b700ba5308 */ /* 0x000ee20000000800 */
[----:B-1----:R-:W-:Y:S01]  /*4450*/  @P3 FADD R185, -R185, 1 ;  /* 0x3f800000b9b93421 */ /* 0x002fe20000000100 */
[----:B------:R-:W-:Y:S01]  /*4460*/  USHF.R.U32.HI UR4, URZ, 0x2, UR5 ;  /* 0x000000023f047899 */ /* 0x000fe20008011605 */
[----:B------:R-:W-:Y:S01]  /*4470*/  LOP3.LUT R189, R189, 0x18, R190, 0x78, !PT ;  /* 0x00000018bdbd7812 */ /* 0x000fe200078e78be */
[----:B------:R-:W-:Y:S01]  /*4480*/  UISETP.GT.U32.AND UP0, UPT, UR5, 0x3, UPT ;  /* 0x000000030500788c */ /* 0x000fe2000bf04070 */
[----:B------:R-:W-:Y:S01]  /*4490*/  IADD3 R187, R187, 0x1f, RZ ;  /* 0x0000001fbbbb7810 */ /* 0x000fe20007ffe0ff */
[----:B------:R-:W-:Y:S01]  /*44a0*/  ULOP3.LUT UR4, UR4, 0x1, URZ, 0xc0, !UPT ;  /* 0x0000000104047892 */ /* 0x000fe2000f8ec03f */
[----:B------:R-:W-:Y:S01]  /*44b0*/  @P3 LOP3.LUT R182, R185, 0x80000000, R10, 0xb8, !PT ;  /* 0x80000000b9b63812 */ /* 0x000fe200078eb80a */
[----:B------:R-:W-:Y:S01]  /*44c0*/  FMUL R10, R155, 0.5 ;  /* 0x3f0000009b0a7820 */ /* 0x000fe20000400000 */
[----:B--2---:R-:W-:Y:S01]  /*44d0*/  @P2 FADD R184, -R184, 1 ;  /* 0x3f800000b8b82421 */ /* 0x004fe20000000100 */
[----:B------:R-:W-:-:S02]  /*44e0*/  UISETP.LT.U32.AND UP0, UPT, UR45, 0x4, UP0 ;  /* 0x000000042d00788c */ /* 0x000fc40008701070 */
[----:B------:R-:W-:Y:S01]  /*44f0*/  UISETP.NE.U32.AND UP1, UPT, UR4, 0x1, UPT ;  /* 0x000000010400788c */ /* 0x000fe2000bf25070 */
[----:B------:R-:W-:Y:S01]  /*4500*/  FMUL R157, R157, R10 ;  /* 0x0000000a9d9d7220 */ /* 0x000fe20000400000 */
[----:B------:R-:W-:Y:S01]  /*4510*/  @P2 LOP3.LUT R178, R184, 0x80000000, R11, 0xb8, !PT ;  /* 0x80000000b8b22812 */ /* 0x000fe200078eb80b */
[----:B------:R-:W-:Y:S01]  /*4520*/  FMUL R184, R27, 0.5 ;  /* 0x3f0000001bb87820 */ /* 0x000fe20000400000 */
[----:B------:R-:W-:Y:S01]  /*4530*/  FMUL R27, R6, R5 ;  /* 0x00000005061b7220 */ /* 0x000fe20000400000 */
[----:B---3--:R-:W-:Y:S01]  /*4540*/  @P5 FADD R186, -R186, 1 ;  /* 0x3f800000baba5421 */ /* 0x008fe20000000100 */
[----:B------:R-:W-:Y:S01]  /*4550*/  FMUL R5, R4, 0.5 ;  /* 0x3f00000004057820 */ /* 0x000fe20000400000 */
[----:B------:R-:W-:Y:S01]  /*4560*/  FMUL R6, R7, 0.5 ;  /* 0x3f00000007067820 */ /* 0x000fe20000400000 */
[----:B------:R-:W-:Y:S01]  /*4570*/  FMUL R4, R33, 0.5 ;  /* 0x3f00000021047820 */ /* 0x000fe20000400000 */
[----:B------:R-:W-:Y:S01]  /*4580*/  FMUL R10, R31, 0.5 ;  /* 0x3f0000001f0a7820 */ /* 0x000fe20000400000 */
[----:B------:R-:W-:Y:S01]  /*4590*/  @P5 LOP3.LUT R183, R186, 0x80000000, R177, 0xb8, !PT ;  /* 0x80000000bab75812 */ /* 0x000fe200078eb8b1 */
[----:B------:R-:W-:Y:S01]  /*45a0*/  FMUL R186, R29, 0.5 ;  /* 0x3f0000001dba7820 */ /* 0x000fe20000400000 */
[----:B------:R-:W-:Y:S01]  /*45b0*/  FMUL R7, R169, R6 ;  /* 0x00000006a9077220 */ /* 0x000fe20000400000 */
[----:B------:R-:W-:Y:S01]  /*45c0*/  FMUL R174, R174, R5 ;  /* 0x00000005aeae7220 */ /* 0x000fe20000400000 */
[----:B------:R-:W-:Y:S01]  /*45d0*/  FMUL R175, R175, R4 ;  /* 0x00000004afaf7220 */ /* 0x000fe20000400000 */
[----:B------:R-:W-:Y:S01]  /*45e0*/  USEL UR5, URZ, 0x1, !UP0 ;  /* 0x000000013f057887 */ /* 0x000fe2000c000000 */
[----:B------:R-:W-:Y:S01]  /*45f0*/  FMUL R4, R9, 0.5 ;  /* 0x3f00000009047820 */ /* 0x000fe20000400000 */
[----:B------:R-:W-:Y:S01]  /*4600*/  FMUL R5, R38, 0.5 ;  /* 0x3f00000026057820 */ /* 0x000fe20000400000 */
[----:B------:R-:W-:Y:S01]  /*4610*/  FMUL R6, R39, 0.5 ;  /* 0x3f00000027067820 */ /* 0x000fe20000400000 */
[----:B------:R-:W-:Y:S01]  /*4620*/  FADD R178, R178, 1 ;  /* 0x3f800000b2b27421 */ /* 0x000fe20000000000 */
[----:B------:R-:W-:Y:S01]  /*4630*/  FADD R182, R182, 1 ;  /* 0x3f800000b6b67421 */ /* 0x000fe20000000000 */
[----:B------:R-:W-:Y:S01]  /*4640*/  FADD R183, R183, 1 ;  /* 0x3f800000b7b77421 */ /* 0x000fe20000000000 */
[----:B------:R-:W-:Y:S01]  /*4650*/  UISETP.GT.U32.AND UP0, UPT, UR45, 0x3, !UP1 ;  /* 0x000000032d00788c */ /* 0x000fe2000cf04070 */
[----:B------:R-:W-:Y:S01]  /*4660*/  LOP3.LUT R11, R188, R189, RZ, 0xfc, !PT ;  /* 0x000000bdbc0b7212 */ /* 0x000fe200078efcff */
[----:B------:R-:W-:Y:S01]  /*4670*/  FMUL R184, R161, R184 ;  /* 0x000000b8a1b87220 */ /* 0x000fe20000400000 */
[----:B------:R-:W-:Y:S01]  /*4680*/  FMUL R186, R159, R186 ;  /* 0x000000ba9fba7220 */ /* 0x000fe20000400000 */
[----:B------:R-:W-:Y:S01]  /*4690*/  FMUL R10, R171, R10 ;  /* 0x0000000aab0a7220 */ /* 0x000fe20000400000 */
[----:B------:R-:W-:Y:S01]  /*46a0*/  FMUL R181, R181, R4 ;  /* 0x00000004b5b57220 */ /* 0x000fe20000400000 */
[----:B------:R-:W-:Y:S01]  /*46b0*/  FMUL R178, R178, R37 ;  /* 0x00000025b2b27220 */ /* 0x000fe20000400000 */
[----:B------:R-:W-:Y:S01]  /*46c0*/  FMUL R182, R182, R5 ;  /* 0x00000005b6b67220 */ /* 0x000fe20000400000 */
[----:B------:R-:W-:Y:S01]  /*46d0*/  FMUL R183, R183, R6 ;  /* 0x00000006b7b77220 */ /* 0x000fe20000400000 */
[----:B------:R-:W-:Y:S01]  /*46e0*/  USEL UR4, URZ, 0x1, !UP0 ;  /* 0x000000013f047887 */ /* 0x000fe2000c000000 */
[----:B------:R-:W-:Y:S01]  /*46f0*/  LEA R38, R11, UR52, 0x1 ;  /* 0x000000340b267c11 */ /* 0x000fe2000f8e08ff */
[----:B------:R-:W-:Y:S01]  /*4700*/  IMAD.U32 R191, RZ, RZ, UR5 ;  /* 0x00000005ffbf7e24 */ /* 0x000fe2000f8e00ff */
[----:B------:R-:W-:-:S02]  /*4710*/  F2FP.BF16.F32.PACK_AB R5, R184, R157 ;  /* 0x0000009db805723e */ /* 0x000fc400000010ff */
[----:B------:R-:W-:Y:S02]  /*4720*/  F2FP.BF16.F32.PACK_AB R6, R186, R27 ;  /* 0x0000001bba06723e */ /* 0x000fe400000010ff */
[----:B------:R-:W-:Y:S02]  /*4730*/  F2FP.BF16.F32.PACK_AB R7, R10, R7 ;  /* 0x000000070a07723e */ /* 0x000fe400000010ff */
[----:B------:R-:W-:Y:S02]  /*4740*/  F2FP.BF16.F32.PACK_AB R4, R8, R167 ;  /* 0x000000a70804723e */ /* 0x000fe400000010ff */
[----:B------:R-:W-:Y:S02]  /*4750*/  F2FP.BF16.F32.PACK_AB R8, R175, R174 ;  /* 0x000000aeaf08723e */ /* 0x000fe400000010ff */
[----:B------:R-:W-:Y:S02]  /*4760*/  F2FP.BF16.F32.PACK_AB R9, R35, R176 ;  /* 0x000000b02309723e */ /* 0x000fe400000010ff */
[----:B------:R-:W-:-:S02]  /*4770*/  F2FP.BF16.F32.PACK_AB R10, R178, R181 ;  /* 0x000000b5b20a723e */ /* 0x000fc400000010ff */
[----:B------:R-:W-:Y:S02]  /*4780*/  F2FP.BF16.F32.PACK_AB R11, R183, R182 ;  /* 0x000000b6b70b723e */ /* 0x000fe400000010ff */
[----:B------:R-:W-:Y:S02]  /*4790*/  LEA R27, R23, R38, 0x1 ;  /* 0x00000026171b7211 */ /* 0x000fe400078e08ff */
[----:B------:R-:W-:Y:S01]  /*47a0*/  LOP3.LUT R152, R152, UR4, R191, 0x96, !PT ;  /* 0x0000000498987c12 */ /* 0x000fe2000f8e96bf */
[----:B------:R-:W-:Y:S05]  /*47b0*/  WARPSYNC.ALL ;  /* 0x0000000000007948 */ /* 0x000fea0003800000 */
[----:B------:R1:W-:Y:S01]  /*47c0*/  STSM.16.M88.4 [R38+0x200], R4 ;  /* 0x0002000426007844 */ /* 0x0003e20000000200 */
[----:B------:R-:W-:Y:S01]  /*47d0*/  ISETP.GT.U32.AND P2, PT, R187, 0x3e, PT ;  /* 0x0000003ebb00780c */ /* 0x000fe20003f44070 */
[----:B------:R-:W-:Y:S02]  /*47e0*/  BSSY B0, `(.L_x_50) ;  /* 0x0000010000007945 */ /* 0x000fe40003800000 */
[----:B------:R1:W-:Y:S01]  /*47f0*/  STSM.16.M88.4 [R27+0x200], R8 ;  /* 0x000200081b007844 */ /* 0x0003e20000000200 */
[----:B------:R-:W-:Y:S01]  /*4800*/  @!PT LDS RZ, [RZ] ;  /* 0x00000000fffff984 */ /* 0x000fe20000000800 */
[----:B------:R-:W-:Y:S01]  /*4810*/  @!PT LDS RZ, [RZ] ;  /* 0x00000000fffff984 */ /* 0x000fe20000000800 */
[----:B------:R-:W-:Y:S01]  /*4820*/  @!PT LDS RZ, [RZ] ;  /* 0x00000000fffff984 */ /* 0x000fe20000000800 */
[----:B------:R-:W-:Y:S01]  /*4830*/  @!PT LDS RZ, [RZ] ;  /* 0x00000000fffff984 */ /* 0x000fe20000000800 */
[----:B------:R2:W-:Y:S06]  /*4840*/  MEMBAR.ALL.CTA ;  /* 0x0000000000007992 */ /* 0x0005ec0000008000 */
[----:B--2---:R-:W2:Y:S02]  /*4850*/  FENCE.VIEW.ASYNC.S ;  /* 0x00000000000073c6 */ /* 0x004ea40000000000 */
[----:B--2---:R-:W-:Y:S06]  /*4860*/  BAR.SYNC.DEFER_BLOCKING 0x1, 0x100 ;  /* 0x0044000000007b1d */ /* 0x004fec0000010000 */
[----:B------:R-:W-:Y:S05]  /*4870*/  @P2 BRA `(.L_x_51) ;  /* 0x0000000000182947 */ /* 0x000fea0003800000 */
[----:B------:R-:W-:Y:S02]  /*4880*/  UIADD3 UR4, UP0, UR40, 0x4f0, URZ ;  /* 0x000004f028047890 */ /* 0x000fe4000ff1e03f */
[----:B------:R-:W-:Y:S02]  /*4890*/  UIADD3 UR48, UR52, 0x200, URZ ;  /* 0x0000020034307890 */ /* 0x000fe4000fffe03f */
[----:B------:R-:W-:-:S09]  /*48a0*/  UIADD3.X UR5, URZ, UR41, URZ, UP0, !UPT ;  /* 0x000000293f057290 */ /* 0x000fd200087fe43f */
[----:B------:R2:W-:Y:S01]  /*48b0*/  UTMASTG.3D [UR48], [UR4] ;  /* 0x00000030040073b5 */ /* 0x0005e20008010000 */
[----:B------:R0:W-:Y:S01]  /*48c0*/  UTMACMDFLUSH ;  /* 0x00000000000079b7 */ /* 0x0001e20000000000 */
[----:B--2---:R-:W-:-:S04]  /*48d0*/  DEPBAR.LE SB0, 0x1 ;  /* 0x000080400000791a */ /* 0x004fc80000000000 */
.L_x_51:
[----:B------:R-:W-:Y:S05]  /*48e0*/  BSYNC B0 ;  /* 0x0000000000007941 */ /* 0x000fea0003800000 */
.L_x_50:
[----:B------:R-:W-:Y:S01]  /*48f0*/  BAR.SYNC.DEFER_BLOCKING 0x1, 0x100 ;  /* 0x0044000000007b1d */ /* 0x000fe20000010000 */
[----:B------:R-:W-:Y:S01]  /*4900*/  ISETP.NE.AND P3, PT, RZ, UR42, PT ;  /* 0x0000002aff007c0c */ /* 0x000fe2000bf65270 */
[----:B------:R-:W-:-:S05]  /*4910*/  VIADD R31, R38, 0x200 ;  /* 0x00000200261f7836 */ /* 0x000fca0000000000 */
[----:B------:R-:W-:-:S07]  /*4920*/  LEA R29, R23, R31, 0x1 ;  /* 0x0000001f171d7211 */ /* 0x000fce00078e08ff */
[----:B------:R-:W-:Y:S05]  /*4930*/  @!P3 BRA `(.L_x_52) ;  /* 0x000000000038b947 */ /* 0x000fea0003800000 */
[----:B------:R-:W-:Y:S04]  /*4940*/  BSSY B0, `(.L_x_53) ;  /* 0x000000a000007945 */ /* 0x000fe80003800000 */
[----:B------:R-:W-:Y:S05]  /*4950*/  @P0 BRA `(.L_x_54) ;  /* 0x0000000000200947 */ /* 0x000fea0003800000 */
[----:B------:R-:W-:-:S06]  /*4960*/  UISETP.NE.AND UP0, UPT, UR44, 0x3, UPT ;  /* 0x000000032c00788c */ /* 0x000fcc000bf05270 */
[----:B------:R-:W-:-:S13]  /*4970*/  PLOP3.LUT P3, PT, PT, PT, UP0, 0x80, 0x0 ;  /* 0x000000000000781c */ /* 0x000fda0003f6f008 */
[----:B------:R-:W-:Y:S05]  /*4980*/  @!P3 BRA `(.L_x_55) ;  /* 0x000000000004b947 */ /* 0x000fea0003800000 */
[----:B------:R-:W-:Y:S01]  /*4990*/  BPT.TRAP 0x1 ;  /* 0x000000040000795c */ /* 0x000fe20000300000 */
.L_x_55:
[----:B------:R-:W-:-:S04]  /*49a0*/  ULEA UR4, UR36, UR52, 0x3 ;  /* 0x0000003424047291 */ /* 0x000fc8000f8e183f */
[----:B------:R-:W-:-:S04]  /*49b0*/  UIADD3 UR4, UR4, 0x60, URZ ;  /* 0x0000006004047890 */ /* 0x000fc8000fffe03f */
[----:B------:R-:W-:-:S09]  /*49c0*/  UPRMT UR4, UR53, 0x654, UR4 ;  /* 0x0000065435047896 */ /* 0x000fd20008000004 */
[----:B------:R-:W-:Y:S03]  /*49d0*/  SYNCS.ARRIVE.TRANS64.RED.A1T0 RZ, [UR4], RZ ;  /* 0x000000ffffff79a7 */ /* 0x000fe60008100404 */
.L_x_54:
[----:B------:R-:W-:Y:S05]  /*49e0*/  BSYNC B0 ;  /* 0x0000000000007941 */ /* 0x000fea0003800000 */
.L_x_53:
[----:B------:R-:W-:-:S04]  /*49f0*/  UIADD3 UR36, UR36, 0x1, URZ ;  /* 0x0000000124247890 */ /* 0x000fc8000fffe03f */
[----:B------:R-:W-:-:S04]  /*4a00*/  UISETP.NE.AND UP0, UPT, UR36, 0x4, UPT ;  /* 0x000000042400788c */ /* 0x000fc8000bf05270 */
[----:B------:R-:W-:-:S12]  /*4a10*/  USEL UR36, UR36, URZ, UP0 ;  /* 0x0000003f24247287 */ /* 0x000fd80008000000 */
.L_x_52:
[----:B------:R-:W-:Y:S04]  /*4a20*/  BSSY B0, `(.L_x_56) ;  /* 0x0000033000007945 */ /* 0x000fe80003800000 */
[----:B------:R-:W-:Y:S05]  /*4a30*/  @P0 BRA `(.L_x_57) ;  /* 0x0000000000c40947 */ /* 0x000fea0003800000 */
[----:B------:R-:W-:-:S06]  /*4a40*/  UISETP.NE.AND UP0, UPT, UR44, 0x3, UPT ;  /* 0x000000032c00788c */ /* 0x000fcc000bf05270 */
[----:B------:R-:W-:-:S13]  /*4a50*/  PLOP3.LUT P3, PT, PT, PT, UP0, 0x80, 0x0 ;  /* 0x000000000000781c */ /* 0x000fda0003f6f008 */
[----:B------:R-:W-:Y:S05]  /*4a60*/  @!P3 BRA `(.L_x_58) ;  /* 0x000000000004b947 */ /* 0x000fea0003800000 */
[----:B------:R-:W-:Y:S01]  /*4a70*/  BPT.TRAP 0x1 ;  /* 0x000000040000795c */ /* 0x000fe20000300000 */
.L_x_58:
[----:B-1----:R-:W-:Y:S01]  /*4a80*/  LEA R4, R0, UR52, 0x3 ;  /* 0x0000003400047c11 */ /* 0x002fe2000f8e18ff */
[----:B------:R-:W-:Y:S01]  /*4a90*/  BSSY B1, `(.L_x_59) ;  /* 0x0000004000017945 */ /* 0x000fe20003800000 */
[----:B------:R-:W-:-:S04]  /*4aa0*/  SHF.L.U32 R5, RZ, 0x1f, RZ ;  /* 0x0000001fff057819 */ /* 0x000fc800000006ff */
[----:B------:R-:W1:Y:S02]  /*4ab0*/  SYNCS.PHASECHK.TRANS64.TRYWAIT P3, [R4+URZ+0x40], R5 ;  /* 0x00004005040075a7 */ /* 0x000e64000806017f */
[----:B-1----:R-:W-:Y:S05]  /*4ac0*/  @!P3 BRA `(.L_x_60) ;  /* 0x00000118009cb947 */ /* 0x002fea0003800000 */
.L_x_234:
[----:B------:R-:W-:Y:S05]  /*4ad0*/  BSYNC B1 ;  /* 0x0000000000017941 */ /* 0x000fea0003800000 */
.L_x_59:
[----:B------:R-:W-:Y:S05]  /*4ae0*/  @P4 BRA `(.L_x_61) ;  /* 0x0000000000944947 */ /* 0x000fea0003800000 */
[----:B------:R-:W-:Y:S01]  /*4af0*/  IMAD R12, R0, 0x2000, R31 ;  /* 0x00002000000c7824 */ /* 0x000fe200078e021f */
[----:B------:R-:W-:Y:S05]  /*4b00*/  WARPSYNC.ALL ;  /* 0x0000000000007948 */ /* 0x000fea0003800000 */
[----:B------:R-:W-:Y:S01]  /*4b10*/  LEA R8, R23, R12, 0x1 ;  /* 0x0000000c17087211 */ /* 0x000fe200078e08ff */
[----:B-1----:R-:W1:Y:S05]  /*4b20*/  LDSM.16.M88.4 R4, [R12] ;  /* 0x000000000c04783b */ /* 0x002e6a0000000200 */
[----:B------:R-:W2:Y:S01]  /*4b30*/  LDSM.16.M88.4 R8, [R8] ;  /* 0x000000000808783b */ /* 0x000ea20000000200 */
[----:B-1----:R-:W-:Y:S01]  /*4b40*/  SHF.L.U32 R37, R5, 0x10, RZ ;  /* 0x0000001005257819 */ /* 0x002fe200000006ff */
[----:B------:R-:W-:Y:S01]  /*4b50*/  IMAD.U32 R33, R4, 0x10000, RZ ;  /* 0x0001000004217824 */ /* 0x000fe200078e00ff */
[----:B------:R-:W-:Y:S01]  /*4b60*/  SHF.L.U32 R157, R7, 0x10, RZ ;  /* 0x00000010079d7819 */ /* 0x000fe200000006ff */
[----:B------:R-:W-:Y:S01]  /*4b70*/  IMAD.U32 R39, R6, 0x10000, RZ ;  /* 0x0001000006277824 */ /* 0x000fe200078e00ff */
[----:B------:R-:W-:Y:S01]  /*4b80*/  LOP3.LUT R35, R4, 0xffff0000, RZ, 0xc0, !PT ;  /* 0xffff000004237812 */ /* 0x000fe200078ec0ff */
[----:B--2---:R-:W-:Y:S01]  /*4b90*/  IMAD.U32 R159, R8, 0x10000, RZ ;  /* 0x00010000089f7824 */ /* 0x004fe200078e00ff */
[----:B------:R-:W-:Y:S01]  /*4ba0*/  SHF.L.U32 R167, R9, 0x10, RZ ;  /* 0x0000001009a77819 */ /* 0x000fe200000006ff */
[----:B------:R-:W-:Y:S01]  /*4bb0*/  IMAD.U32 R169, R10, 0x10000, RZ ;  /* 0x000100000aa97824 */ /* 0x000fe200078e00ff */
[----:B------:R-:W-:Y:S01]  /*4bc0*/  SHF.L.U32 R173, R11, 0x10, RZ ;  /* 0x000000100bad7819 */ /* 0x000fe200000006ff */
[C---:B------:R-:W-:Y:S01]  /*4bd0*/  FMUL R162, R154.reuse, R33 ;  /* 0x000000219aa27220 */ /* 0x040fe20000400000 */
[----:B------:R-:W-:Y:S01]  /*4be0*/  LOP3.LUT R5, R5, 0xffff0000, RZ, 0xc0, !PT ;  /* 0xffff000005057812 */ /* 0x000fe200078ec0ff */
[----:B------:R-:W-:Y:S01]  /*4bf0*/  FMUL R24, R154, R35 ;  /* 0x000000239a187220 */ /* 0x000fe20000400000 */
[----:B------:R-:W-:Y:S01]  /*4c00*/  LOP3.LUT R155, R6, 0xffff0000, RZ, 0xc0, !PT ;  /* 0xffff0000069b7812 */ /* 0x000fe200078ec0ff */
        /* <DEDUP_REMOVED lines=10> */
[C---:B------:R-:W-:Y:S01]  /*4cb0*/  FMUL R160, R154.reuse, R7 ;  /* 0x000000079aa07220 */ /* 0x040fe20000400000 */
[C---:B------:R-:W-:Y:S01]  /*4cc0*/  FMUL R30, R154.reuse, R159 ;  /* 0x0000009f9a1e7220 */ /* 0x040fe20000400000 */
[C---:B------:R-:W-:Y:S01]  /*4cd0*/  FMUL R164, R154.reuse, R161 ;  /* 0x000000a19aa47220 */ /* 0x040fe20000400000 */
[C---:B------:R-:W-:Y:S01]  /*4ce0*/  FMUL R32, R154.reuse, R167 ;  /* 0x000000a79a207220 */ /* 0x040fe20000400000 */
[C---:B------:R-:W-:Y:S01]  /*4cf0*/  FMUL R166, R154.reuse, R9 ;  /* 0x000000099aa67220 */ /* 0x040fe20000400000 */
[C---:B------:R-:W-:Y:S01]  /*4d00*/  FMUL R168, R154.reuse, R169 ;  /* 0x000000a99aa87220 */ /* 0x040fe20000400000 */
[C---:B------:R-:W-:Y:S01]  /*4d10*/  FMUL R34, R154.reuse, R171 ;  /* 0x000000ab9a227220 */ /* 0x040fe20000400000 */
[C---:B------:R-:W-:Y:S01]  /*4d20*/  FMUL R36, R154.reuse, R173 ;  /* 0x000000ad9a247220 */ /* 0x040fe20000400000 */
[----:B------:R-:W-:-:S07]  /*4d30*/  FMUL R170, R154, R11 ;  /* 0x0000000b9aaa7220 */ /* 0x000fce0000400000 */
.L_x_61:
[----:B------:R-:W-:-:S07]  /*4d40*/  VIADD R0, R0, 0x1 ;  /* 0x0000000100007836 */ /* 0x000fce0000000000 */
.L_x_57:
[----:B------:R-:W-:Y:S05]  /*4d50*/  BSYNC B0 ;  /* 0x0000000000007941 */ /* 0x000fea0003800000 */
.L_x_56:
[C---:B------:R-:W-:Y:S01]  /*4d60*/  FFMA R42, R153.reuse, R42, R12 ;  /* 0x0000002a992a7223 */ /* 0x040fe2000000000c */
[C---:B------:R-:W-:Y:S01]  /*4d70*/  FFMA R43, R153.reuse, R43, R26 ;  /* 0x0000002b992b7223 */ /* 0x040fe2000000001a */
[C---:B------:R-:W-:Y:S01]  /*4d80*/  FFMA R44, R153.reuse, R44, R156 ;  /* 0x0000002c992c7223 */ /* 0x040fe2000000009c */
[----:B------:R-:W-:Y:S01]  /*4d90*/  FFMA R45, R153, R45, R158 ;  /* 0x0000002d992d7223 */ /* 0x000fe2000000009e */
[----:B------:R-:W-:Y:S01]  /*4da0*/  FMUL R37, R42, 0.70710676908493041992 ;  /* 0x3f3504f32a257820 */ /* 0x000fe20000400000 */
[----:B-1----:R-:W-:Y:S01]  /*4db0*/  FMUL R10, R43, 0.70710676908493041992 ;  /* 0x3f3504f32b0a7820 */ /* 0x002fe20000400000 */
[----:B------:R-:W-:Y:S01]  /*4dc0*/  FMUL R39, R44, 0.70710676908493041992 ;  /* 0x3f3504f32c277820 */ /* 0x000fe20000400000 */
[----:B------:R-:W-:Y:S01]  /*4dd0*/  FMUL R155, R45, 0.70710676908493041992 ;  /* 0x3f3504f32d9b7820 */ /* 0x000fe20000400000 */
[C---:B------:R-:W-:Y:S01]  /*4de0*/  FMUL R4, R37.reuse, R37 ;  /* 0x0000002525047220 */ /* 0x040fe20000400000 */
[----:B------:R-:W-:Y:S01]  /*4df0*/  FSETP.GE.AND P3, PT, |R37|, 1.0029599666595458984, PT ;  /* 0x3f8060fe2500780b */ /* 0x000fe20003f66200 */
[C---:B------:R-:W-:Y:S01]  /*4e00*/  FMUL R6, R10.reuse, R10 ;  /* 0x0000000a0a067220 */ /* 0x040fe20000400000 */
[----:B------:R-:W-:Y:S01]  /*4e10*/  FSETP.GE.AND P5, PT, |R10|, 1.0029599666595458984, PT ;  /* 0x3f8060fe0a00780b */ /* 0x000fe20003fa6200 */
[----:B------:R-:W-:Y:S01]  /*4e20*/  FFMA R46, R153, R46, R28 ;  /* 0x0000002e992e7223 */ /* 0x000fe2000000001c */
[----:B------:R-:W-:Y:S01]  /*4e30*/  FSEL R4, |R37|, R4, P3 ;  /* 0x0000000425047208 */ /* 0x000fe20001800200 */
[----:B------:R-:W-:Y:S01]  /*4e40*/  FFMA R47, R153, R47, R160 ;  /* 0x0000002f992f7223 */ /* 0x000fe200000000a0 */
[----:B------:R-:W-:Y:S01]  /*4e50*/  FSEL R5, R3, 8.4834944573231041431e-05, P3 ;  /* 0x38b1e96a03057808 */ /* 0x000fe20001800000 */
[----:B------:R-:W-:Y:S01]  /*4e60*/  FMUL R157, R46, 0.70710676908493041992 ;  /* 0x3f3504f32e9d7820 */ /* 0x000fe20000400000 */
[----:B------:R-:W-:Y:S01]  /*4e70*/  FSEL R7, -R13, -0.00082130916416645050049, P3 ;  /* 0xba574d200d077808 */ /* 0x000fe20001800100 */
[C---:B------:R-:W-:Y:S01]  /*4e80*/  FFMA R48, R153.reuse, R48, R30 ;  /* 0x0000003099307223 */ /* 0x040fe2000000001e */
[----:B------:R-:W-:Y:S01]  /*4e90*/  FSEL R9, R14, 0.0052134888246655464172, P3 ;  /* 0x3baad5ea0e097808 */ /* 0x000fe20001800000 */
[----:B------:R-:W-:Y:S01]  /*4ea0*/  FFMA R49, R153, R49, R164 ;  /* 0x0000003199317223 */ /* 0x000fe200000000a4 */
[----:B------:R-:W-:Y:S01]  /*4eb0*/  FSEL R6, |R10|, R6, P5 ;  /* 0x000000060a067208 */ /* 0x000fe20002800200 */
[C---:B------:R-:W-:Y:S01]  /*4ec0*/  FFMA R5, R4.reuse, R5, R7 ;  /* 0x0000000504057223 */ /* 0x040fe20000000007 */
[----:B------:R-:W-:Y:S01]  /*4ed0*/  FSEL R11, R3, 8.4834944573231041431e-05, P5 ;  /* 0x38b1e96a030b7808 */ /* 0x000fe20002800000 */
[----:B------:R-:W-:Y:S01]  /*4ee0*/  FMUL R178, R49, 0.70710676908493041992 ;  /* 0x3f3504f331b27820 */ /* 0x000fe20000400000 */
[----:B------:R-:W-:Y:S01]  /*4ef0*/  FSEL R33, -R13, -0.00082130916416645050049, P5 ;  /* 0xba574d200d217808 */ /* 0x000fe20002800100 */
[----:B------:R-:W-:Y:S01]  /*4f00*/  FFMA R5, R4, R5, R9 ;  /* 0x0000000504057223 */ /* 0x000fe20000000009 */
        /* <DEDUP_REMOVED lines=22> */
[----:B------:R-:W-:Y:S01]  /*5070*/  FMUL R184, R50, 0.70710676908493041992 ;  /* 0x3f3504f332b87820 */ /* 0x000fe20000400000 */
[----:B------:R-:W-:Y:S01]  /*5080*/  FFMA R8, R6, R11, R8 ;  /* 0x0000000b06087223 */ /* 0x000fe20000000008 */
[C---:B------:R-:W-:Y:S01]  /*5090*/  FFMA R51, R153.reuse, R51, R166 ;  /* 0x0000003399337223 */ /* 0x040fe200000000a6 */
[----:B------:R-:W1:Y:S01]  /*50a0*/  @P3 MUFU.EX2 R6, R4 ;  /* 0x0000000400063308 */ /* 0x000e620000000800 */
[----:B------:R-:W-:Y:S01]  /*50b0*/  FFMA R52, R153, R52, R168 ;  /* 0x0000003499347223 */ /* 0x000fe200000000a8 */
[----:B------:R-:W-:Y:S01]  /*50c0*/  FFMA R5, R8, R5, R5 ;  /* 0x0000000508057223 */ /* 0x000fe20000000005 */
[----:B------:R-:W-:Y:S01]  /*50d0*/  FMUL R8, R155, R155 ;  /* 0x0000009b9b087220 */ /* 0x000fe20000400000 */
[----:B------:R-:W-:Y:S01]  /*50e0*/  FMUL R186, R51, 0.70710676908493041992 ;  /* 0x3f3504f333ba7820 */ /* 0x000fe20000400000 */
[----:B------:R-:W-:Y:S01]  /*50f0*/  FMUL R188, R52, 0.70710676908493041992 ;  /* 0x3f3504f334bc7820 */ /* 0x000fe20000400000 */
[C---:B------:R-:W-:Y:S01]  /*5100*/  FFMA R53, R153.reuse, R53, R34 ;  /* 0x0000003599357223 */ /* 0x040fe20000000022 */
[C---:B------:R-:W-:Y:S01]  /*5110*/  FFMA R54, R153.reuse, R54, R36 ;  /* 0x0000003699367223 */ /* 0x040fe20000000024 */
[----:B------:R-:W2:Y:S01]  /*5120*/  @P5 MUFU.EX2 R7, R5 ;  /* 0x0000000500075308 */ /* 0x000ea20000000800 */
[C---:B------:R-:W-:Y:S01]  /*5130*/  FFMA R41, R153.reuse, R41, R24 ;  /* 0x0000002999297223 */ /* 0x040fe20000000018 */
[----:B------:R-:W-:Y:S01]  /*5140*/  FFMA R40, R153, R40, R162 ;  /* 0x0000002899287223 */ /* 0x000fe200000000a2 */
[----:B------:R-:W-:Y:S01]  /*5150*/  FMUL R190, R54, 0.70710676908493041992 ;  /* 0x3f3504f336be7820 */ /* 0x000fe20000400000 */
[----:B------:R-:W-:Y:S01]  /*5160*/  FMUL R50, R50, 0.5 ;  /* 0x3f00000032327820 */ /* 0x000fe20000400000 */
[----:B------:R-:W-:Y:S01]  /*5170*/  FMUL R52, R52, 0.5 ;  /* 0x3f00000034347820 */ /* 0x000fe20000400000 */
[----:B------:R-:W-:Y:S01]  /*5180*/  FMUL R54, R54, 0.5 ;  /* 0x3f00000036367820 */ /* 0x000fe20000400000 */
[----:B------:R-:W-:Y:S05]  /*5190*/  WARPSYNC.ALL ;  /* 0x0000000000007948 */ /* 0x000fea0003800000 */
[----:B-1----:R-:W-:Y:S01]  /*51a0*/  @P3 FADD R6, -R6, 1 ;  /* 0x3f80000006063421 */ /* 0x002fe20000000100 */
[----:B------:R-:W-:Y:S01]  /*51b0*/  BSSY B0, `(.L_x_62) ;  /* 0x0000178000007945 */ /* 0x000fe20003800000 */
[----:B--2---:R-:W-:-:S03]  /*51c0*/  @P5 FADD R7, -R7, 1 ;  /* 0x3f80000007075421 */ /* 0x004fc60000000100 */
[----:B------:R-:W-:Y:S01]  /*51d0*/  @P3 LOP3.LUT R4, R6, 0x80000000, R37, 0xb8, !PT ;  /* 0x8000000006043812 */ /* 0x000fe200078eb825 */
[C---:B------:R-:W-:Y:S01]  /*51e0*/  FMUL R6, R39.reuse, R39 ;  /* 0x0000002727067220 */ /* 0x040fe20000400000 */
[----:B------:R-:W-:Y:S02]  /*51f0*/  FSETP.GE.AND P3, PT, |R39|, 1.0029599666595458984, PT ;  /* 0x3f8060fe2700780b */ /* 0x000fe40003f66200 */
[----:B------:R-:W-:Y:S01]  /*5200*/  @P5 LOP3.LUT R5, R7, 0x80000000, R10, 0xb8, !PT ;  /* 0x8000000007055812 */ /* 0x000fe200078eb80a */
[----:B------:R-:W-:Y:S01]  /*5210*/  FADD R4, R4, 1 ;  /* 0x3f80000004047421 */ /* 0x000fe20000000000 */
[----:B------:R-:W-:Y:S02]  /*5220*/  FSEL R6, |R39|, R6, P3 ;  /* 0x0000000627067208 */ /* 0x000fe40001800200 */
[----:B------:R-:W-:Y:S01]  /*5230*/  FSEL R7, R3, 8.4834944573231041431e-05, P3 ;  /* 0x38b1e96a03077808 */ /* 0x000fe20001800000 */
[----:B------:R-:W-:Y:S01]  /*5240*/  FADD R5, R5, 1 ;  /* 0x3f80000005057421 */ /* 0x000fe20000000000 */
[----:B------:R-:W-:-:S02]  /*5250*/  FSEL R9, -R13, -0.00082130916416645050049, P3 ;  /* 0xba574d200d097808 */ /* 0x000fc40001800100 */
[----:B------:R-:W-:Y:S02]  /*5260*/  FSETP.GE.AND P5, PT, |R155|, 1.0029599666595458984, PT ;  /* 0x3f8060fe9b00780b */ /* 0x000fe40003fa6200 */
[----:B------:R-:W-:Y:S01]  /*5270*/  FSEL R11, -R15, -0.026868773624300956726, P3 ;  /* 0xbcdc1be70f0b7808 */ /* 0x000fe20001800100 */
[----:B------:R-:W-:Y:S01]  /*5280*/  FFMA R7, R6, R7, R9 ;  /* 0x0000000706077223 */ /* 0x000fe20000000009 */
[----:B------:R-:W-:Y:S02]  /*5290*/  FSEL R8, |R155|, R8, P5 ;  /* 0x000000089b087208 */ /* 0x000fe40002800200 */
[----:B------:R-:W-:Y:S02]  /*52a0*/  FSEL R33, R3, 8.4834944573231041431e-05, P5 ;  /* 0x38b1e96a03217808 */ /* 0x000fe40002800000 */
[----:B------:R-:W-:Y:S02]  /*52b0*/  FSEL R35, -R13, -0.00082130916416645050049, P5 ;  /* 0xba574d200d237808 */ /* 0x000fe40002800100 */
[----:B------:R-:W-:-:S02]  /*52c0*/  FSEL R9, R14, 0.0052134888246655464172, P3 ;  /* 0x3baad5ea0e097808 */ /* 0x000fc40001800000 */
[----:B------:R-:W-:Y:S01]  /*52d0*/  FSEL R37, R14, 0.0052134888246655464172, P5 ;  /* 0x3baad5ea0e257808 */ /* 0x000fe20002800000 */
[----:B------:R-:W-:Y:S01]  /*52e0*/  FFMA R33, R8, R33, R35 ;  /* 0x0000002108217223 */ /* 0x000fe20000000023 */
[----:B------:R-:W-:Y:S01]  /*52f0*/  FSEL R35, -R15, -0.026868773624300956726, P5 ;  /* 0xbcdc1be70f237808 */ /* 0x000fe20002800100 */
[----:B------:R-:W-:Y:S01]  /*5300*/  FFMA R7, R6, R7, R9 ;  /* 0x0000000706077223 */ /* 0x000fe20000000009 */
[C---:B------:R-:W-:Y:S01]  /*5310*/  FSEL R9, R19.reuse, 0.11284004896879196167, P3 ;  /* 0x3de718af13097808 */ /* 0x040fe20001800000 */
        /* <DEDUP_REMOVED lines=12> */
[----:B------:R-:W-:-:S02]  /*53e0*/  FFMA R33, R8, R33, R35 ;  /* 0x0000002108217223 */ /* 0x000fc40000000023 */
[----:B------:R-:W-:Y:S01]  /*53f0*/  FFMA R6, R6, R7, R9 ;  /* 0x0000000706067223 */ /* 0x000fe20000000009 */
[----:B------:R-:W-:Y:S01]  /*5400*/  FSEL R7, -|R155|, R155, P5 ;  /* 0x0000009b9b077208 */ /* 0x000fe20002800300 */
[----:B------:R-:W-:Y:S02]  /*5410*/  FFMA R10, R8, R33, R10 ;  /* 0x00000021080a7223 */ /* 0x000fe4000000000a */
[----:B------:R-:W-:Y:S02]  /*5420*/  FFMA R6, R6, R11, R11 ;  /* 0x0000000b06067223 */ /* 0x000fe4000000000b */
[----:B------:R-:W-:Y:S02]  /*5430*/  FFMA R7, R10, R7, R7 ;  /* 0x000000070a077223 */ /* 0x000fe40000000007 */
[----:B------:R-:W1:Y:S08]  /*5440*/  @P3 MUFU.EX2 R8, R6 ;  /* 0x0000000600083308 */ /* 0x000e700000000800 */
[----:B------:R-:W2:Y:S01]  /*5450*/  @P5 MUFU.EX2 R9, R7 ;  /* 0x0000000700095308 */ /* 0x000ea20000000800 */
[----:B-1----:R-:W-:-:S05]  /*5460*/  @P3 FADD R8, -R8, 1 ;  /* 0x3f80000008083421 */ /* 0x002fca0000000100 */
[----:B------:R-:W-:Y:S01]  /*5470*/  @P3 LOP3.LUT R6, R8, 0x80000000, R39, 0xb8, !PT ;  /* 0x8000000008063812 */ /* 0x000fe200078eb827 */
[C---:B------:R-:W-:Y:S01]  /*5480*/  FMUL R8, R157.reuse, R157 ;  /* 0x0000009d9d087220 */ /* 0x040fe20000400000 */
[----:B------:R-:W-:Y:S01]  /*5490*/  FSETP.GE.AND P3, PT, |R157|, 1.0029599666595458984, PT ;  /* 0x3f8060fe9d00780b */ /* 0x000fe20003f66200 */
[----:B--2---:R-:W-:Y:S02]  /*54a0*/  @P5 FADD R9, -R9, 1 ;  /* 0x3f80000009095421 */ /* 0x004fe40000000100 */
[----:B------:R-:W-:Y:S01]  /*54b0*/  FADD R6, R6, 1 ;  /* 0x3f80000006067421 */ /* 0x000fe20000000000 */
[----:B------:R-:W-:Y:S02]  /*54c0*/  FSEL R8, |R157|, R8, P3 ;  /* 0x000000089d087208 */ /* 0x000fe40001800200 */
[----:B------:R-:W-:Y:S01]  /*54d0*/  @P5 LOP3.LUT R7, R9, 0x80000000, R155, 0xb8, !PT ;  /* 0x8000000009075812 */ /* 0x000fe200078eb89b */
[----:B------:R-:W-:Y:S01]  /*54e0*/  FMUL R155, R47, 0.70710676908493041992 ;  /* 0x3f3504f32f9b7820 */ /* 0x000fe20000400000 */
[----:B------:R-:W-:-:S02]  /*54f0*/  FSEL R9, R3, 8.4834944573231041431e-05, P3 ;  /* 0x38b1e96a03097808 */ /* 0x000fc40001800000 */
[----:B------:R-:W-:Y:S01]  /*5500*/  FSEL R11, -R13, -0.00082130916416645050049, P3 ;  /* 0xba574d200d0b7808 */ /* 0x000fe20001800100 */
[C---:B------:R-:W-:Y:S01]  /*5510*/  FMUL R10, R155.reuse, R155 ;  /* 0x0000009b9b0a7220 */ /* 0x040fe20000400000 */
[----:B------:R-:W-:Y:S01]  /*5520*/  FSETP.GE.AND P5, PT, |R155|, 1.0029599666595458984, PT ;  /* 0x3f8060fe9b00780b */ /* 0x000fe20003fa6200 */
[----:B------:R-:W-:Y:S01]  /*5530*/  FADD R7, R7, 1 ;  /* 0x3f80000007077421 */ /* 0x000fe20000000000 */
[----:B------:R-:W-:Y:S01]  /*5540*/  FSEL R33, -R15, -0.026868773624300956726, P3 ;  /* 0xbcdc1be70f217808 */ /* 0x000fe20001800100 */
[----:B------:R-:W-:Y:S01]  /*5550*/  FFMA R9, R8, R9, R11 ;  /* 0x0000000908097223 */ /* 0x000fe2000000000b */
[----:B------:R-:W-:Y:S02]  /*5560*/  FSEL R11, R14, 0.0052134888246655464172, P3 ;  /* 0x3baad5ea0e0b7808 */ /* 0x000fe40001800000 */
[----:B------:R-:W-:Y:S02]  /*5570*/  FSEL R10, |R155|, R10, P5 ;  /* 0x0000000a9b0a7208 */ /* 0x000fe40002800200 */
[----:B------:R-:W-:Y:S01]  /*5580*/  FSEL R35, R3, 8.4834944573231041431e-05, P5 ;  /* 0x38b1e96a03237808 */ /* 0x000fe20002800000 */
[----:B------:R-:W-:Y:S01]  /*5590*/  FFMA R9, R8, R9, R11 ;  /* 0x0000000908097223 */ /* 0x000fe2000000000b */
[----:B------:R-:W-:-:S02]  /*55a0*/  FSEL R37, -R13, -0.00082130916416645050049, P5 ;  /* 0xba574d200d257808 */ /* 0x000fc40002800100 */
[----:B------:R-:W-:Y:S01]  /*55b0*/  FSEL R39, R14, 0.0052134888246655464172, P5 ;  /* 0x3baad5ea0e277808 */ /* 0x000fe20002800000 */
[----:B------:R-:W-:Y:S01]  /*55c0*/  FFMA R9, R8, R9, R33 ;  /* 0x0000000908097223 */ /* 0x000fe20000000021 */
[----:B------:R-:W-:Y:S01]  /*55d0*/  FSEL R11, R19, 0.11284004896879196167, P3 ;  /* 0x3de718af130b7808 */ /* 0x000fe20001800000 */
[----:B------:R-:W-:Y:S01]  /*55e0*/  FFMA R35, R10, R35, R37 ;  /* 0x000000230a237223 */ /* 0x000fe20000000025 */
[----:B------:R-:W-:Y:S02]  /*55f0*/  FSEL R37, -R15, -0.026868773624300956726, P5 ;  /* 0xbcdc1be70f257808 */ /* 0x000fe40002800100 */
[----:B------:R-:W-:Y:S01]  /*5600*/  FSEL R33, R20, -0.37612664699554443359, P3 ;  /* 0xbec093ac14217808 */ /* 0x000fe20001800000 */
[----:B------:R-:W-:Y:S01]  /*5610*/  FFMA R35, R10, R35, R39 ;  /* 0x000000230a237223 */ /* 0x000fe20000000027 */
[----:B------:R-:W-:Y:S01]  /*5620*/  FFMA R9, R8, R9, R11 ;  /* 0x0000000908097223 */ /* 0x000fe2000000000b */
[----:B------:R-:W-:Y:S02]  /*5630*/  FSEL R39, R19, 0.11284004896879196167, P5 ;  /* 0x3de718af13277808 */ /* 0x000fe40002800000 */
        /* <DEDUP_REMOVED lines=12> */
[----:B------:R-:W-:-:S02]  /*5700*/  FFMA R35, R10, R35, R172 ;  /* 0x000000230a237223 */ /* 0x000fc400000000ac */
[----:B------:R-:W1:Y:S02]  /*5710*/  @P3 MUFU.EX2 R10, R8 ;  /* 0x00000008000a3308 */ /* 0x000e640000000800 */
[----:B------:R-:W-:Y:S01]  /*5720*/  FFMA R9, R35, R174, R174 ;  /* 0x000000ae23097223 */ /* 0x000fe200000000ae */
[----:B------:R-:W-:-:S05]  /*5730*/  FMUL R35, R178, R178 ;  /* 0x000000b2b2237220 */ /* 0x000fca0000400000 */
        /* <DEDUP_REMOVED lines=8> */
[----:B------:R-:W-:Y:S02]  /*57c0*/  @P5 LOP3.LUT R9, R11, 0x80000000, R155, 0xb8, !PT ;  /* 0x800000000b095812 */ /* 0x000fe400078eb89b */
[----:B------:R-:W-:-:S02]  /*57d0*/  FSEL R11, R3, 8.4834944573231041431e-05, P3 ;  /* 0x38b1e96a030b7808 */ /* 0x000fc40001800000 */
[----:B------:R-:W-:Y:S01]  /*57e0*/  FSEL R33, -R13, -0.00082130916416645050049, P3 ;  /* 0xba574d200d217808 */ /* 0x000fe20001800100 */
[----:B------:R-:W-:Y:S01]  /*57f0*/  FADD R9, R9, 1 ;  /* 0x3f80000009097421 */ /* 0x000fe20000000000 */
[----:B------:R-:W-:-:S03]  /*5800*/  FSETP.GE.AND P5, PT, |R178|, 1.0029599666595458984, PT ;  /* 0x3f8060feb200780b */ /* 0x000fc60003fa6200 */
[----:B------:R-:W-:Y:S01]  /*5810*/  FFMA R11, R10, R11, R33 ;  /* 0x0000000b0a0b7223 */ /* 0x000fe20000000021 */
[----:B------:R-:W-:Y:S02]  /*5820*/  FSEL R33, R14, 0.0052134888246655464172, P3 ;  /* 0x3baad5ea0e217808 */ /* 0x000fe40001800000 */
[----:B------:R-:W-:Y:S02]  /*5830*/  FSEL R37, |R178|, R35, P5 ;  /* 0x00000023b2257208 */ /* 0x000fe40002800200 */
[----:B------:R-:W-:Y:S01]  /*5840*/  FSEL R35, -R15, -0.026868773624300956726, P3 ;  /* 0xbcdc1be70f237808 */ /* 0x000fe20001800100 */
[C---:B------:R-:W-:Y:S01]  /*5850*/  FFMA R11, R10.reuse, R11, R33 ;  /* 0x0000000b0a0b7223 */ /* 0x040fe20000000021 */
[----:B------:R-:W-:Y:S02]  /*5860*/  FSEL R172, R3, 8.4834944573231041431e-05, P5 ;  /* 0x38b1e96a03ac7808 */ /* 0x000fe40002800000 */
[----:B------:R-:W-:Y:S01]  /*5870*/  FSEL R174, -R13, -0.00082130916416645050049, P5 ;  /* 0xba574d200dae7808 */ /* 0x000fe20002800100 */
[----:B------:R-:W-:Y:S01]  /*5880*/  FFMA R11, R10, R11, R35 ;  /* 0x0000000b0a0b7223 */ /* 0x000fe20000000023 */
[----:B------:R-:W-:-:S02]  /*5890*/  FSEL R33, R19, 0.11284004896879196167, P3 ;  /* 0x3de718af13217808 */ /* 0x000fc40001800000 */
[----:B------:R-:W-:Y:S01]  /*58a0*/  FSEL R176, R14, 0.0052134888246655464172, P5 ;  /* 0x3baad5ea0eb07808 */ /* 0x000fe20002800000 */
[----:B------:R-:W-:Y:S01]  /*58b0*/  FFMA R172, R37, R172, R174 ;  /* 0x000000ac25ac7223 */ /* 0x000fe200000000ae */
[----:B------:R-:W-:Y:S01]  /*58c0*/  FSEL R35, R20, -0.37612664699554443359, P3 ;  /* 0xbec093ac14237808 */ /* 0x000fe20001800000 */
[C---:B------:R-:W-:Y:S01]  /*58d0*/  FFMA R11, R10.reuse, R11, R33 ;  /* 0x0000000b0a0b7223 */ /* 0x040fe20000000021 */
[----:B------:R-:W-:Y:S01]  /*58e0*/  FSEL R174, -R15, -0.026868773624300956726, P5 ;  /* 0xbcdc1be70fae7808 */ /* 0x000fe20002800100 */
[----:B------:R-:W-:Y:S01]  /*58f0*/  FFMA R172, R37, R172, R176 ;  /* 0x000000ac25ac7223 */ /* 0x000fe200000000b0 */
[----:B------:R-:W-:Y:S01]  /*5900*/  FSEL R33, R21, 0.12837915122509002686, P3 ;  /* 0x3e0375d315217808 */ /* 0x000fe20001800000 */
[C---:B------:R-:W-:Y:S01]  /*5910*/  FFMA R11, R10.reuse, R11, R35 ;  /* 0x0000000b0a0b7223 */ /* 0x040fe20000000023 */
[----:B------:R-:W-:Y:S01]  /*5920*/  FSEL R176, R19, 0.11284004896879196167, P5 ;  /* 0x3de718af13b07808 */ /* 0x000fe20002800000 */
[----:B------:R-:W-:Y:S01]  /*5930*/  FFMA R172, R37, R172, R174 ;  /* 0x000000ac25ac7223 */ /* 0x000fe200000000ae */
[----:B------:R-:W-:Y:S01]  /*5940*/  FSEL R35, -|R39|, R39, P3 ;  /* 0x0000002727237208 */ /* 0x000fe20001800300 */
[----:B------:R-:W-:Y:S01]  /*5950*/  FFMA R10, R10, R11, R33 ;  /* 0x0000000b0a0a7223 */ /* 0x000fe20000000021 */
[----:B------:R-:W-:Y:S01]  /*5960*/  FSEL R174, R20, -0.37612664699554443359, P5 ;  /* 0xbec093ac14ae7808 */ /* 0x000fe20002800000 */
[----:B------:R-:W-:Y:S01]  /*5970*/  FFMA R172, R37, R172, R176 ;  /* 0x000000ac25ac7223 */ /* 0x000fe200000000b0 */
[----:B------:R-:W-:Y:S01]  /*5980*/  FSEL R11, R21, 0.12837915122509002686, P5 ;  /* 0x3e0375d3150b7808 */ /* 0x000fe20002800000 */
[----:B------:R-:W-:-:S02]  /*5990*/  FFMA R10, R10, R35, R35 ;  /* 0x000000230a0a7223 */ /* 0x000fc40000000023 */
[C---:B------:R-:W-:Y:S01]  /*59a0*/  FFMA R172, R37.reuse, R172, R174 ;  /* 0x000000ac25ac7223 */ /* 0x040fe200000000ae */
[----:B------:R-:W-:Y:S01]  /*59b0*/  FSEL R174, -|R178|, R178, P5 ;  /* 0x000000b2b2ae7208 */ /* 0x000fe20002800300 */
[----:B------:R-:W1:Y:S02]  /*59c0*/  @P3 MUFU.EX2 R33, R10 ;  /* 0x0000000a00213308 */ /* 0x000e640000000800 */
[----:B------:R-:W-:-:S04]  /*59d0*/  FFMA R11, R37, R172, R11 ;  /* 0x000000ac250b7223 */ /* 0x000fc8000000000b */
[----:B------:R-:W-:-:S04]  /*59e0*/  FFMA R11, R11, R174, R174 ;  /* 0x000000ae0b0b7223 */ /* 0x000fc800000000ae */
[----:B------:R-:W2:Y:S01]  /*59f0*/  @P5 MUFU.EX2 R35, R11 ;  /* 0x0000000b00235308 */ /* 0x000ea20000000800 */
[----:B-1----:R-:W-:-:S05]  /*5a00*/  @P3 FADD R33, -R33, 1 ;  /* 0x3f80000021213421 */ /* 0x002fca0000000100 */
[----:B------:R-:W-:Y:S01]  /*5a10*/  @P3 LOP3.LUT R10, R33, 0x80000000, R39, 0xb8, !PT ;  /* 0x80000000210a3812 */ /* 0x000fe200078eb827 */
[C---:B------:R-:W-:Y:S01]  /*5a20*/  FMUL R33, R184.reuse, R184 ;  /* 0x000000b8b8217220 */ /* 0x040fe20000400000 */
[----:B------:R-:W-:Y:S01]  /*5a30*/  FSETP.GE.AND P3, PT, |R184|, 1.0029599666595458984, PT ;  /* 0x3f8060feb800780b */ /* 0x000fe20003f66200 */
[----:B--2---:R-:W-:-:S03]  /*5a40*/  @P5 FADD R35, -R35, 1 ;  /* 0x3f80000023235421 */ /* 0x004fc60000000100 */
[----:B------:R-:W-:Y:S01]  /*5a50*/  FSEL R33, |R184|, R33, P3 ;  /* 0x00000021b8217208 */ /* 0x000fe20001800200 */
[----:B------:R-:W-:Y:S01]  /*5a60*/  FADD R10, R10, 1 ;  /* 0x3f8000000a0a7421 */ /* 0x000fe20000000000 */
[----:B------:R-:W-:Y:S02]  /*5a70*/  FSEL R172, R3, 8.4834944573231041431e-05, P3 ;  /* 0x38b1e96a03ac7808 */ /* 0x000fe40001800000 */
[----:B------:R-:W-:Y:S02]  /*5a80*/  FSEL R174, -R13, -0.00082130916416645050049, P3 ;  /* 0xba574d200dae7808 */ /* 0x000fe40001800100 */
[----:B------:R-:W-:Y:S01]  /*5a90*/  @P5 LOP3.LUT R11, R35, 0x80000000, R178, 0xb8, !PT ;  /* 0x80000000230b5812 */ /* 0x000fe200078eb8b2 */
[C---:B------:R-:W-:Y:S01]  /*5aa0*/  FMUL R35, R186.reuse, R186 ;  /* 0x000000baba237220 */ /* 0x040fe20000400000 */
[----:B------:R-:W-:Y:S01]  /*5ab0*/  FSETP.GE.AND P5, PT, |R186|, 1.0029599666595458984, PT ;  /* 0x3f8060feba00780b */ /* 0x000fe20003fa6200 */
[----:B------:R-:W-:Y:S01]  /*5ac0*/  FFMA R172, R33, R172, R174 ;  /* 0x000000ac21ac7223 */ /* 0x000fe200000000ae */
[----:B------:R-:W-:Y:S01]  /*5ad0*/  FSEL R174, R14, 0.0052134888246655464172, P3 ;  /* 0x3baad5ea0eae7808 */ /* 0x000fe20001800000 */
[----:B------:R-:W-:Y:S01]  /*5ae0*/  FADD R11, R11, 1 ;  /* 0x3f8000000b0b7421 */ /* 0x000fe20000000000 */
[----:B------:R-:W-:-:S02]  /*5af0*/  FSEL R37, |R186|, R35, P5 ;  /* 0x00000023ba257208 */ /* 0x000fc40002800200 */
[----:B------:R-:W-:Y:S01]  /*5b00*/  FSEL R178, R3, 8.4834944573231041431e-05, P5 ;  /* 0x38b1e96a03b27808 */ /* 0x000fe20002800000 */
[----:B------:R-:W-:Y:S01]  /*5b10*/  FFMA R172, R33, R172, R174 ;  /* 0x000000ac21ac7223 */ /* 0x000fe200000000ae */
[----:B------:R-:W-:Y:S02]  /*5b20*/  FSEL R180, -R13, -0.00082130916416645050049, P5 ;  /* 0xba574d200db47808 */ /* 0x000fe40002800100 */
[----:B------:R-:W-:Y:S02]  /*5b30*/  FSEL R176, -R15, -0.026868773624300956726, P3 ;  /* 0xbcdc1be70fb07808 */ /* 0x000fe40001800100 */
        /* <DEDUP_REMOVED lines=17> */
[----:B------:R-:W-:-:S02]  /*5c50*/  FFMA R176, R37, R178, R176 ;  /* 0x000000b225b07223 */ /* 0x000fc400000000b0 */
[----:B------:R-:W-:Y:S01]  /*5c60*/  FFMA R35, R172, R35, R35 ;  /* 0x00000023ac237223 */ /* 0x000fe20000000023 */
[----:B------:R-:W-:Y:S01]  /*5c70*/  FSEL R172, -|R186|, R186, P5 ;  /* 0x000000babaac7208 */ /* 0x000fe20002800300 */
[----:B------:R-:W-:Y:S02]  /*5c80*/  FFMA R33, R37, R176, R33 ;  /* 0x000000b025217223 */ /* 0x000fe40000000021 */
[----:B------:R-:W1:Y:S02]  /*5c90*/  @P3 MUFU.EX2 R37, R35 ;  /* 0x0000002300253308 */ /* 0x000e640000000800 */
[----:B------:R-:W-:-:S06]  /*5ca0*/  FFMA R33, R33, R172, R172 ;  /* 0x000000ac21217223 */ /* 0x000fcc00000000ac */
[----:B------:R-:W2:Y:S01]  /*5cb0*/  @P5 MUFU.EX2 R39, R33 ;  /* 0x0000002100275308 */ /* 0x000ea20000000800 */
[----:B-1----:R-:W-:-:S05]  /*5cc0*/  @P3 FADD R37, -R37, 1 ;  /* 0x3f80000025253421 */ /* 0x002fca0000000100 */
[----:B------:R-:W-:Y:S01]  /*5cd0*/  @P3 LOP3.LUT R35, R37, 0x80000000, R184, 0xb8, !PT ;  /* 0x8000000025233812 */ /* 0x000fe200078eb8b8 */
[C---:B------:R-:W-:Y:S01]  /*5ce0*/  FMUL R37, R188.reuse, R188 ;  /* 0x000000bcbc257220 */ /* 0x040fe20000400000 */
[C---:B------:R-:W-:Y:S01]  /*5cf0*/  FSETP.GE.AND P3, PT, |R188|.reuse, 1.0029599666595458984, PT ;  /* 0x3f8060febc00780b */ /* 0x040fe20003f66200 */
[----:B--2---:R-:W-:Y:S01]  /*5d00*/  @P5 FADD R39, -R39, 1 ;  /* 0x3f80000027275421 */ /* 0x004fe20000000100 */
[----:B------:R-:W-:Y:S01]  /*5d10*/  FMUL R184, R53, 0.70710676908493041992 ;  /* 0x3f3504f335b87820 */ /* 0x000fe20000400000 */
[----:B------:R-:W-:Y:S01]  /*5d20*/  FADD R35, R35, 1 ;  /* 0x3f80000023237421 */ /* 0x000fe20000000000 */
[----:B------:R-:W-:Y:S02]  /*5d30*/  FSEL R37, |R188|, R37, P3 ;  /* 0x00000025bc257208 */ /* 0x000fe40001800200 */
[----:B------:R-:W-:Y:S01]  /*5d40*/  FSEL R172, R3, 8.4834944573231041431e-05, P3 ;  /* 0x38b1e96a03ac7808 */ /* 0x000fe20001800000 */
[----:B------:R-:W-:Y:S01]  /*5d50*/  FMUL R35, R35, R50 ;  /* 0x0000003223237220 */ /* 0x000fe20000400000 */
[----:B------:R-:W-:-:S02]  /*5d60*/  FSEL R174, -R13, -0.00082130916416645050049, P3 ;  /* 0xba574d200dae7808 */ /* 0x000fc40001800100 */
[----:B------:R-:W-:Y:S01]  /*5d70*/  @P5 LOP3.LUT R33, R39, 0x80000000, R186, 0xb8, !PT ;  /* 0x8000000027215812 */ /* 0x000fe200078eb8ba */
[C---:B------:R-:W-:Y:S01]  /*5d80*/  FMUL R39, R184.reuse, R184 ;  /* 0x000000b8b8277220 */ /* 0x040fe20000400000 */
[----:B------:R-:W-:Y:S01]  /*5d90*/  FSETP.GE.AND P5, PT, |R184|, 1.0029599666595458984, PT ;  /* 0x3f8060feb800780b */ /* 0x000fe20003fa6200 */
[----:B------:R-:W-:Y:S01]  /*5da0*/  FFMA R172, R37, R172, R174 ;  /* 0x000000ac25ac7223 */ /* 0x000fe200000000ae */
[----:B------:R-:W-:Y:S01]  /*5db0*/  FSEL R174, R14, 0.0052134888246655464172, P3 ;  /* 0x3baad5ea0eae7808 */ /* 0x000fe20001800000 */
[----:B------:R-:W-:Y:S01]  /*5dc0*/  FMUL R186, R41, 0.70710676908493041992 ;  /* 0x3f3504f329ba7820 */ /* 0x000fe20000400000 */
[----:B------:R-:W-:Y:S01]  /*5dd0*/  FSEL R155, |R184|, R39, P5 ;  /* 0x00000027b89b7208 */ /* 0x000fe20002800200 */
[----:B------:R-:W-:Y:S01]  /*5de0*/  FADD R33, R33, 1 ;  /* 0x3f80000021217421 */ /* 0x000fe20000000000 */
[----:B------:R-:W-:Y:S01]  /*5df0*/  FSEL R178, R3, 8.4834944573231041431e-05, P5 ;  /* 0x38b1e96a03b27808 */ /* 0x000fe20002800000 */
[----:B------:R-:W-:Y:S01]  /*5e00*/  FFMA R172, R37, R172, R174 ;  /* 0x000000ac25ac7223 */ /* 0x000fe200000000ae */
[----:B------:R-:W-:-:S02]  /*5e10*/  FSEL R180, -R13, -0.00082130916416645050049, P5 ;  /* 0xba574d200db47808 */ /* 0x000fc40002800100 */
        /* <DEDUP_REMOVED lines=26> */
[----:B------:R-:W-:Y:S02]  /*5fc0*/  @P3 LOP3.LUT R39, R155, 0x80000000, R188, 0xb8, !PT ;  /* 0x800000009b273812 */ /* 0x000fe400078eb8bc */
[C---:B------:R-:W-:Y:S01]  /*5fd0*/  FSETP.GE.AND P3, PT, |R190|.reuse, 1.0029599666595458984, PT ;  /* 0x3f8060febe00780b */ /* 0x040fe20003f66200 */
[----:B--2---:R-:W-:Y:S01]  /*5fe0*/  @P5 FADD R155, -R157, 1 ;  /* 0x3f8000009d9b5421 */ /* 0x004fe20000000100 */
[----:B------:R-:W-:Y:S01]  /*5ff0*/  FFMA R157, R153, R55, R170 ;  /* 0x00000037999d7223 */ /* 0x000fe200000000aa */
[C---:B------:R-:W-:Y:S01]  /*6000*/  FMUL R55, R190.reuse, R190 ;  /* 0x000000bebe377220 */ /* 0x040fe20000400000 */
[----:B------:R-:W-:Y:S01]  /*6010*/  FSEL R172, R3, 8.4834944573231041431e-05, P3 ;  /* 0x38b1e96a03ac7808 */ /* 0x000fe20001800000 */
[----:B------:R-:W-:Y:S01]  /*6020*/  FADD R39, R39, 1 ;  /* 0x3f80000027277421 */ /* 0x000fe20000000000 */
[----:B------:R-:W-:Y:S01]  /*6030*/  @P5 LOP3.LUT R37, R155, 0x80000000, R184, 0xb8, !PT ;  /* 0x800000009b255812 */ /* 0x000fe200078eb8b8 */
[----:B------:R-:W-:Y:S01]  /*6040*/  FMUL R184, R157, 0.70710676908493041992 ;  /* 0x3f3504f39db87820 */ /* 0x000fe20000400000 */
[----:B------:R-:W-:Y:S01]  /*6050*/  FSEL R55, |R190|, R55, P3 ;  /* 0x00000037be377208 */ /* 0x000fe20001800200 */
[----:B------:R-:W-:Y:S01]  /*6060*/  FMUL R39, R39, R52 ;  /* 0x0000003427277220 */ /* 0x000fe20000400000 */
[----:B------:R-:W-:Y:S01]  /*6070*/  FSEL R174, -R13, -0.00082130916416645050049, P3 ;  /* 0xba574d200dae7808 */ /* 0x000fe20001800100 */
[C---:B------:R-:W-:Y:S01]  /*6080*/  FMUL R155, R184.reuse, R184 ;  /* 0x000000b8b89b7220 */ /* 0x040fe20000400000 */
[C---:B------:R-:W-:Y:S01]  /*6090*/  FSETP.GE.AND P5, PT, |R184|.reuse, 1.0029599666595458984, PT ;  /* 0x3f8060feb800780b */ /* 0x040fe20003fa6200 */
[----:B------:R-:W-:Y:S01]  /*60a0*/  FADD R37, R37, 1 ;  /* 0x3f80000025257421 */ /* 0x000fe20000000000 */
[----:B------:R-:W-:Y:S01]  /*60b0*/  FSEL R176, -R15, -0.026868773624300956726, P3 ;  /* 0xbcdc1be70fb07808 */ /* 0x000fe20001800100 */
[----:B------:R-:W-:Y:S01]  /*60c0*/  FFMA R172, R55, R172, R174 ;  /* 0x000000ac37ac7223 */ /* 0x000fe200000000ae */
[----:B------:R-:W-:-:S02]  /*60d0*/  FSEL R155, |R184|, R155, P5 ;  /* 0x0000009bb89b7208 */ /* 0x000fc40002800200 */
[----:B------:R-:W-:Y:S02]  /*60e0*/  FSEL R178, R3, 8.4834944573231041431e-05, P5 ;  /* 0x38b1e96a03b27808 */ /* 0x000fe40002800000 */
[----:B------:R-:W-:Y:S02]  /*60f0*/  FSEL R180, -R13, -0.00082130916416645050049, P5 ;  /* 0xba574d200db47808 */ /* 0x000fe40002800100 */
[C---:B------:R-:W-:Y:S02]  /*6100*/  FSEL R174, R14.reuse, 0.0052134888246655464172, P3 ;  /* 0x3baad5ea0eae7808 */ /* 0x040fe40001800000 */
[----:B------:R-:W-:Y:S01]  /*6110*/  FSEL R182, R14, 0.0052134888246655464172, P5 ;  /* 0x3baad5ea0eb67808 */ /* 0x000fe20002800000 */
[----:B------:R-:W-:Y:S01]  /*6120*/  FFMA R178, R155, R178, R180 ;  /* 0x000000b29bb27223 */ /* 0x000fe200000000b4 */
[----:B------:R-:W-:Y:S01]  /*6130*/  FSEL R180, -R15, -0.026868773624300956726, P5 ;  /* 0xbcdc1be70fb47808 */ /* 0x000fe20002800100 */
[----:B------:R-:W-:Y:S01]  /*6140*/  FFMA R172, R55, R172, R174 ;  /* 0x000000ac37ac7223 */ /* 0x000fe200000000ae */
[----:B------:R-:W-:Y:S01]  /*6150*/  FSEL R174, R19, 0.11284004896879196167, P3 ;  /* 0x3de718af13ae7808 */ /* 0x000fe20001800000 */
[----:B------:R-:W-:Y:S01]  /*6160*/  FFMA R178, R155, R178, R182 ;  /* 0x000000b29bb27223 */ /* 0x000fe200000000b6 */
[----:B------:R-:W-:Y:S01]  /*6170*/  FSEL R182, R19, 0.11284004896879196167, P5 ;  /* 0x3de718af13b67808 */ /* 0x000fe20002800000 */
[----:B------:R-:W-:Y:S01]  /*6180*/  FFMA R172, R55, R172, R176 ;  /* 0x000000ac37ac7223 */ /* 0x000fe200000000b0 */
[C---:B------:R-:W-:Y:S01]  /*6190*/  FSEL R176, R20.reuse, -0.37612664699554443359, P3 ;  /* 0xbec093ac14b07808 */ /* 0x040fe20001800000 */
[----:B------:R-:W-:Y:S01]  /*61a0*/  FFMA R178, R155, R178, R180 ;  /* 0x000000b29bb27223 */ /* 0x000fe200000000b4 */
[----:B------:R-:W-:Y:S01]  /*61b0*/  FSEL R180, R20, -0.37612664699554443359, P5 ;  /* 0xbec093ac14b47808 */ /* 0x000fe20002800000 */
[----:B------:R-:W-:Y:S01]  /*61c0*/  FFMA R172, R55, R172, R174 ;  /* 0x000000ac37ac7223 */ /* 0x000fe200000000ae */
[----:B------:R-:W-:Y:S01]  /*61d0*/  FSEL R174, R21, 0.12837915122509002686, P3 ;  /* 0x3e0375d315ae7808 */ /* 0x000fe20001800000 */
        /* <DEDUP_REMOVED lines=18> */
[----:B------:R-:W-:Y:S02]  /*6300*/  FSEL R172, R3, 8.4834944573231041431e-05, P3 ;  /* 0x38b1e96a03ac7808 */ /* 0x000fe40001800000 */
[----:B------:R-:W-:Y:S01]  /*6310*/  @P5 LOP3.LUT R155, R161, 0x80000000, R184, 0xb8, !PT ;  /* 0x80000000a19b5812 */ /* 0x000fe200078eb8b8 */
[----:B------:R-:W-:Y:S01]  /*6320*/  FMUL R184, R40, 0.70710676908493041992 ;  /* 0x3f3504f328b87820 */ /* 0x000fe20000400000 */
[----:B------:R-:W-:Y:S01]  /*6330*/  FSEL R161, |R186|, R159, P3 ;  /* 0x0000009fbaa17208 */ /* 0x000fe20001800200 */
[----:B------:R-:W-:Y:S01]  /*6340*/  FMUL R40, R40, 0.5 ;  /* 0x3f00000028287820 */ /* 0x000fe20000400000 */
[----:B------:R-:W-:Y:S01]  /*6350*/  FSEL R174, -R13, -0.00082130916416645050049, P3 ;  /* 0xba574d200dae7808 */ /* 0x000fe20001800100 */
[C---:B------:R-:W-:Y:S01]  /*6360*/  FMUL R159, R184.reuse, R184 ;  /* 0x000000b8b89f7220 */ /* 0x040fe20000400000 */
[----:B------:R-:W-:Y:S01]  /*6370*/  FSETP.GE.AND P5, PT, |R184|, 1.0029599666595458984, PT ;  /* 0x3f8060feb800780b */ /* 0x000fe20003fa6200 */
[----:B------:R-:W-:Y:S01]  /*6380*/  FADD R155, R155, 1 ;  /* 0x3f8000009b9b7421 */ /* 0x000fe20000000000 */
[----:B------:R-:W-:Y:S01]  /*6390*/  FSEL R178, R14, 0.0052134888246655464172, P3 ;  /* 0x3baad5ea0eb27808 */ /* 0x000fe20001800000 */
[----:B------:R-:W-:Y:S01]  /*63a0*/  FFMA R176, R161, R172, R174 ;  /* 0x000000aca1b07223 */ /* 0x000fe200000000ae */
[----:B------:R-:W-:Y:S01]  /*63b0*/  FSEL R159, |R184|, R159, P5 ;  /* 0x0000009fb89f7208 */ /* 0x000fe20002800200 */
[----:B------:R-:W-:Y:S01]  /*63c0*/  FMUL R54, R55, R54 ;  /* 0x0000003637367220 */ /* 0x000fe20000400000 */
        /* <DEDUP_REMOVED lines=23> */
[----:B------:R-:W-:-:S02]  /*6540*/  FFMA R167, R178, R167, R167 ;  /* 0x000000a7b2a77223 */ /* 0x000fc400000000a7 */
[----:B------:R-:W-:Y:S02]  /*6550*/  FFMA R161, R159, R172, R161 ;  /* 0x000000ac9fa17223 */ /* 0x000fe400000000a1 */
[----:B------:R-:W1:Y:S02]  /*6560*/  @P3 MUFU.EX2 R169, R167 ;  /* 0x000000a700a93308 */ /* 0x000e640000000800 */
[----:B------:R-:W-:-:S06]  /*6570*/  FFMA R161, R161, R174, R174 ;  /* 0x000000aea1a17223 */ /* 0x000fcc00000000ae */
[----:B------:R-:W2:Y:S01]  /*6580*/  @P5 MUFU.EX2 R159, R161 ;  /* 0x000000a1009f5308 */ /* 0x000ea20000000800 */
[----:B-1----:R-:W-:-:S05]  /*6590*/  @P3 FADD R169, -R169, 1 ;  /* 0x3f800000a9a93421 */ /* 0x002fca0000000100 */
[----:B------:R-:W-:Y:S01]  /*65a0*/  @P3 LOP3.LUT R167, R169, 0x80000000, R186, 0xb8, !PT ;  /* 0x80000000a9a73812 */ /* 0x000fe200078eb8ba */
[----:B--2---:R-:W-:-:S04]  /*65b0*/  @P5 FADD R159, -R159, 1 ;  /* 0x3f8000009f9f5421 */ /* 0x004fc80000000100 */
[----:B------:R-:W-:Y:S01]  /*65c0*/  FADD R167, R167, 1 ;  /* 0x3f800000a7a77421 */ /* 0x000fe20000000000 */
[----:B------:R-:W-:Y:S01]  /*65d0*/  @P5 LOP3.LUT R161, R159, 0x80000000, R184, 0xb8, !PT ;  /* 0x800000009fa15812 */ /* 0x000fe200078eb8b8 */
[----:B------:R-:W-:Y:S01]  /*65e0*/  FMUL R159, R42, 0.5 ;  /* 0x3f0000002a9f7820 */ /* 0x000fe20000400000 */
[----:B------:R-:W-:Y:S01]  /*65f0*/  FMUL R42, R43, 0.5 ;  /* 0x3f0000002b2a7820 */ /* 0x000fe20000400000 */
[----:B------:R-:W-:Y:S01]  /*6600*/  FMUL R43, R44, 0.5 ;  /* 0x3f0000002c2b7820 */ /* 0x000fe20000400000 */
[----:B------:R-:W-:Y:S01]  /*6610*/  FMUL R44, R45, 0.5 ;  /* 0x3f0000002d2c7820 */ /* 0x000fe20000400000 */
[----:B------:R-:W-:Y:S01]  /*6620*/  FMUL R159, R4, R159 ;  /* 0x0000009f049f7220 */ /* 0x000fe20000400000 */
[----:B------:R-:W-:Y:S01]  /*6630*/  FMUL R4, R47, 0.5 ;  /* 0x3f0000002f047820 */ /* 0x000fe20000400000 */
[----:B------:R-:W-:Y:S01]  /*6640*/  FMUL R43, R6, R43 ;  /* 0x0000002b062b7220 */ /* 0x000fe20000400000 */
[----:B------:R-:W-:Y:S01]  /*6650*/  FMUL R6, R49, 0.5 ;  /* 0x3f00000031067820 */ /* 0x000fe20000400000 */
[----:B------:R-:W-:Y:S01]  /*6660*/  FMUL R42, R5, R42 ;  /* 0x0000002a052a7220 */ /* 0x000fe20000400000 */
[----:B------:R-:W-:Y:S01]  /*6670*/  FMUL R44, R7, R44 ;  /* 0x0000002c072c7220 */ /* 0x000fe20000400000 */
[----:B------:R-:W-:Y:S01]  /*6680*/  FMUL R5, R46, 0.5 ;  /* 0x3f0000002e057820 */ /* 0x000fe20000400000 */
[----:B------:R-:W-:Y:S01]  /*6690*/  FMUL R7, R48, 0.5 ;  /* 0x3f00000030077820 */ /* 0x000fe20000400000 */
[----:B------:R-:W-:Y:S01]  /*66a0*/  FMUL R46, R9, R4 ;  /* 0x00000004092e7220 */ /* 0x000fe20000400000 */
[----:B------:R-:W-:Y:S01]  /*66b0*/  FMUL R48, R11, R6 ;  /* 0x000000060b307220 */ /* 0x000fe20000400000 */
[----:B------:R-:W-:Y:S01]  /*66c0*/  FMUL R4, R51, 0.5 ;  /* 0x3f00000033047820 */ /* 0x000fe20000400000 */
[----:B------:R-:W-:Y:S01]  /*66d0*/  FMUL R6, R53, 0.5 ;  /* 0x3f00000035067820 */ /* 0x000fe20000400000 */
[----:B------:R-:W-:Y:S01]  /*66e0*/  FADD R161, R161, 1 ;  /* 0x3f800000a1a17421 */ /* 0x000fe20000000000 */
[----:B------:R-:W-:Y:S01]  /*66f0*/  FMUL R5, R8, R5 ;  /* 0x0000000508057220 */ /* 0x000fe20000400000 */
[----:B------:R-:W-:Y:S01]  /*6700*/  FMUL R50, R33, R4 ;  /* 0x0000000421327220 */ /* 0x000fe20000400000 */
[----:B------:R-:W-:Y:S01]  /*6710*/  FMUL R52, R37, R6 ;  /* 0x0000000625347220 */ /* 0x000fe20000400000 */
[----:B------:R-:W-:Y:S01]  /*6720*/  FMUL R4, R41, 0.5 ;  /* 0x3f00000029047820 */ /* 0x000fe20000400000 */
[----:B------:R-:W-:Y:S01]  /*6730*/  FMUL R6, R157, 0.5 ;  /* 0x3f0000009d067820 */ /* 0x000fe20000400000 */
[----:B------:R-:W-:Y:S01]  /*6740*/  FMUL R45, R10, R7 ;  /* 0x000000070a2d7220 */ /* 0x000fe20000400000 */
[----:B------:R-:W-:Y:S01]  /*6750*/  FMUL R8, R161, R40 ;  /* 0x00000028a1087220 */ /* 0x000fe20000400000 */
[----:B------:R-:W-:Y:S01]  /*6760*/  FMUL R167, R167, R4 ;  /* 0x00000004a7a77220 */ /* 0x000fe20000400000 */
[----:B------:R-:W-:Y:S01]  /*6770*/  FMUL R7, R155, R6 ;  /* 0x000000069b077220 */ /* 0x000fe20000400000 */
[----:B------:R-:W-:-:S02]  /*6780*/  F2FP.BF16.F32.PACK_AB R9, R42, R159 ;  /* 0x0000009f2a09723e */ /* 0x000fc400000010ff */
[----:B------:R-:W-:Y:S02]  /*6790*/  F2FP.BF16.F32.PACK_AB R10, R44, R43 ;  /* 0x0000002b2c0a723e */ /* 0x000fe400000010ff */
[----:B------:R-:W-:Y:S02]  /*67a0*/  F2FP.BF16.F32.PACK_AB R11, R46, R5 ;  /* 0x000000052e0b723e */ /* 0x000fe400000010ff */
[----:B------:R-:W-:Y:S02]  /*67b0*/  F2FP.BF16.F32.PACK_AB R8, R167, R8 ;  /* 0x00000008a708723e */ /* 0x000fe400000010ff */
[----:B------:R-:W-:Y:S02]  /*67c0*/  F2FP.BF16.F32.PACK_AB R4, R48, R45 ;  /* 0x0000002d3004723e */ /* 0x000fe400000010ff */
[----:B------:R-:W-:Y:S01]  /*67d0*/  F2FP.BF16.F32.PACK_AB R5, R50, R35 ;  /* 0x000000233205723e */ /* 0x000fe200000010ff */
[----:B------:R1:W-:Y:S01]  /*67e0*/  STSM.16.M88.4 [R38+0x2200], R8 ;  /* 0x0022000826007844 */ /* 0x0003e20000000200 */
[----:B------:R-:W-:-:S02]  /*67f0*/  F2FP.BF16.F32.PACK_AB R6, R52, R39 ;  /* 0x000000273406723e */ /* 0x000fc400000010ff */
[----:B------:R-:W-:-:S05]  /*6800*/  F2FP.BF16.F32.PACK_AB R7, R7, R54 ;  /* 0x000000360707723e */ /* 0x000fca00000010ff */
        /* <DEDUP_REMOVED lines=11> */
[----:B------:R-:W-:Y:S02]  /*68c0*/  UIADD3 UR4, UR52, 0x2200, URZ ;  /* 0x0000220034047890 */ /* 0x000fe4000fffe03f */
[----:B------:R-:W-:Y:S01]  /*68d0*/  UIADD3.X UR9, URZ, UR41, URZ, UP0, !UPT ;  /* 0x000000293f097290 */ /* 0x000fe200087fe43f */
[----:B------:R-:W-:Y:S01]  /*68e0*/  UMOV UR6, UR50 ;  /* 0x0000003200067c82 */ /* 0x000fe20008000000 */
[----:B------:R-:W-:-:S07]  /*68f0*/  UMOV UR7, UR51 ;  /* 0x0000003300077c82 */ /* 0x000fce0008000000 */
[----:B------:R2:W-:Y:S01]  /*6900*/  UTMASTG.3D [UR4], [UR8] ;  /* 0x00000004080073b5 */ /* 0x0005e20008010000 */
[----:B------:R0:W-:Y:S01]  /*6910*/  UTMACMDFLUSH ;  /* 0x00000000000079b7 */ /* 0x0001e20000000000 */
[----:B--2---:R-:W-:-:S04]  /*6920*/  DEPBAR.LE SB0, 0x1 ;  /* 0x000080400000791a */ /* 0x004fc80000000000 */
.L_x_63:
[----:B------:R-:W-:Y:S05]  /*6930*/  BSYNC B0 ;  /* 0x0000000000007941 */ /* 0x000fea0003800000 */
.L_x_62:
[----:B-1----:R-:W-:Y:S01]  /*6940*/  IADD3 R4, R38, 0x2200, RZ ;  /* 0x0000220026047810 */ /* 0x002fe20007ffe0ff */
[----:B------:R-:W-:Y:S04]  /*6950*/  BAR.SYNC.DEFER_BLOCKING 0x1, 0x100 ;  /* 0x0044000000007b1d */ /* 0x000fe80000010000 */
[----:B------:R-:W-:Y:S02]  /*6960*/  IMAD R33, R23, 0x2, R4 ;  /* 0x0000000217217824 */ /* 0x000fe400078e0204 */
[----:B------:R-:W-:Y:S04]  /*6970*/  BSSY B0, `(.L_x_64) ;  /* 0x000000a000007945 */ /* 0x000fe80003800000 */
[----:B------:R-:W-:Y:S05]  /*6980*/  @P0 BRA `(.L_x_65) ;  /* 0x0000000000200947 */ /* 0x000fea0003800000 */
[----:B------:R-:W-:-:S06]  /*6990*/  UISETP.NE.AND UP0, UPT, UR44, 0x3, UPT ;  /* 0x000000032c00788c */ /* 0x000fcc000bf05270 */
[----:B------:R-:W-:-:S13]  /*69a0*/  PLOP3.LUT P3, PT, PT, PT, UP0, 0x80, 0x0 ;  /* 0x000000000000781c */ /* 0x000fda0003f6f008 */
[----:B------:R-:W-:Y:S05]  /*69b0*/  @!P3 BRA `(.L_x_66) ;  /* 0x000000000004b947 */ /* 0x000fea0003800000 */
[----:B------:R-:W-:Y:S01]  /*69c0*/  BPT.TRAP 0x1 ;  /* 0x000000040000795c */ /* 0x000fe20000300000 */
.L_x_66:
[----:B------:R-:W-:-:S04]  /*69d0*/  ULEA UR4, UR36, UR52, 0x3 ;  /* 0x0000003424047291 */ /* 0x000fc8000f8e183f */
[----:B------:R-:W-:-:S04]  /*69e0*/  UIADD3 UR4, UR4, 0x60, URZ ;  /* 0x0000006004047890 */ /* 0x000fc8000fffe03f */
[----:B------:R-:W-:-:S09]  /*69f0*/  UPRMT UR4, UR53, 0x654, UR4 ;  /* 0x0000065435047896 */ /* 0x000fd20008000004 */
[----:B------:R-:W-:Y:S03]  /*6a00*/  SYNCS.ARRIVE.TRANS64.RED.A1T0 RZ, [UR4], RZ ;  /* 0x000000ffffff79a7 */ /* 0x000fe60008100404 */
.L_x_65:
[----:B------:R-:W-:Y:S05]  /*6a10*/  BSYNC B0 ;  /* 0x0000000000007941 */ /* 0x000fea0003800000 */
.L_x_64:
[----:B------:R-:W-:Y:S01]  /*6a20*/  UIADD3 UR36, UR36, 0x1, URZ ;  /* 0x0000000124247890 */ /* 0x000fe2000fffe03f */
[----:B------:R-:W-:Y:S01]  /*6a30*/  BSSY B0, `(.L_x_67) ;  /* 0x0000039000007945 */ /* 0x000fe20003800000 */
[----:B------:R-:W-:Y:S02]  /*6a40*/  MOV R35, RZ ;  /* 0x000000ff00237202 */ /* 0x000fe40000000f00 */
[----:B------:R-:W-:-:S04]  /*6a50*/  UISETP.NE.AND UP0, UPT, UR36, 0x4, UPT ;  /* 0x000000042400788c */ /* 0x000fc8000bf05270 */
[----:B------:R-:W-:Y:S01]  /*6a60*/  USEL UR36, UR36, URZ, UP0 ;  /* 0x0000003f24247287 */ /* 0x000fe20008000000 */
[----:B------:R-:W-:Y:S11]  /*6a70*/  @P0 BRA `(.L_x_68) ;  /* 0x0000000000d00947 */ /* 0x000ff60003800000 */
[----:B------:R-:W-:-:S06]  /*6a80*/  UISETP.NE.AND UP0, UPT, UR44, 0x3, UPT ;  /* 0x000000032c00788c */ /* 0x000fcc000bf05270 */
[----:B------:R-:W-:-:S13]  /*6a90*/  PLOP3.LUT P3, PT, PT, PT, UP0, 0x80, 0x0 ;  /* 0x000000000000781c */ /* 0x000fda0003f6f008 */
[----:B------:R-:W-:Y:S05]  /*6aa0*/  @!P3 BRA `(.L_x_69) ;  /* 0x000000000004b947 */ /* 0x000fea0003800000 */
[----:B------:R-:W-:Y:S01]  /*6ab0*/  BPT.TRAP 0x1 ;  /* 0x000000040000795c */ /* 0x000fe20000300000 */
.L_x_69:
[C---:B------:R-:W-:Y:S01]  /*6ac0*/  LEA R4, R0.reuse, UR52, 0x3 ;  /* 0x0000003400047c11 */ /* 0x040fe2000f8e18ff */
[----:B------:R-:W-:Y:S01]  /*6ad0*/  VIADD R40, R0, 0x1 ;  /* 0x0000000100287836 */ /* 0x000fe20000000000 */
[----:B------:R-:W-:Y:S01]  /*6ae0*/  SHF.L.U32 R5, RZ, 0x1f, RZ ;  /* 0x0000001fff057819 */ /* 0x000fe200000006ff */
[----:B------:R-:W-:Y:S03]  /*6af0*/  BSSY B1, `(.L_x_70) ;  /* 0x0000004000017945 */ /* 0x000fe60003800000 */
[----:B------:R-:W1:Y:S01]  /*6b00*/  SYNCS.PHASECHK.TRANS64.TRYWAIT P5, [R4+URZ+0x40], R5 ;  /* 0x00004005040075a7 */ /* 0x000e6200080a017f */
[----:B------:R-:W-:Y:S01]  /*6b10*/  ISETP.NE.AND P3, PT, R40, 0x4, PT ;  /* 0x000000042800780c */ /* 0x000fe20003f65270 */
[----:B-1----:R-:W-:-:S12]  /*6b20*/  @!P5 BRA `(.L_x_71) ;  /* 0x000000f80098d947 */ /* 0x002fd80003800000 */
.L_x_235:
[----:B------:R-:W-:Y:S05]  /*6b30*/  BSYNC B1 ;  /* 0x0000000000017941 */ /* 0x000fea0003800000 */
.L_x_70:
[----:B------:R-:W-:Y:S05]  /*6b40*/  @P4 BRA `(.L_x_72) ;  /* 0x0000000000944947 */ /* 0x000fea0003800000 */
[----:B------:R-:W-:Y:S01]  /*6b50*/  LEA R0, R0, R31, 0xd ;  /* 0x0000001f00007211 */ /* 0x000fe200078e68ff */
[----:B------:R-:W-:Y:S05]  /*6b60*/  WARPSYNC.ALL ;  /* 0x0000000000007948 */ /* 0x000fea0003800000 */
[----:B-1----:R-:W-:Y:S01]  /*6b70*/  IMAD R4, R23, 0x2, R0 ;  /* 0x0000000217047824 */ /* 0x002fe200078e0200 */
[----:B------:R-:W1:Y:S05]  /*6b80*/  LDSM.16.M88.4 R8, [R0] ;  /* 0x000000000008783b */ /* 0x000e6a0000000200 */
[----:B------:R-:W2:Y:S01]  /*6b90*/  LDSM.16.M88.4 R4, [R4] ;  /* 0x000000000404783b */ /* 0x000ea20000000200 */
[----:B-1----:R-:W-:Y:S01]  /*6ba0*/  IMAD.U32 R39, R9, 0x10000, RZ ;  /* 0x0001000009277824 */ /* 0x002fe200078e00ff */
[C---:B------:R-:W-:Y:S01]  /*6bb0*/  SHF.L.U32 R35, R8.reuse, 0x10, RZ ;  /* 0x0000001008237819 */ /* 0x040fe200000006ff */
[----:B------:R-:W-:Y:S01]  /*6bc0*/  IMAD.U32 R45, R11, 0x10000, RZ ;  /* 0x000100000b2d7824 */ /* 0x000fe200078e00ff */
[----:B------:R-:W-:Y:S01]  /*6bd0*/  LOP3.LUT R37, R8, 0xffff0000, RZ, 0xc0, !PT ;  /* 0xffff000008257812 */ /* 0x000fe200078ec0ff */
[----:B------:R-:W-:Y:S01]  /*6be0*/  FMUL R12, R154, R39 ;  /* 0x000000279a0c7220 */ /* 0x000fe20000400000 */
[----:B--2---:R-:W-:Y:S01]  /*6bf0*/  IMAD.U32 R51, R5, 0x10000, RZ ;  /* 0x0001000005337824 */ /* 0x004fe200078e00ff */
[----:B------:R-:W-:Y:S01]  /*6c00*/  LOP3.LUT R9, R9, 0xffff0000, RZ, 0xc0, !PT ;  /* 0xffff000009097812 */ /* 0x000fe200078ec0ff */
[----:B------:R-:W-:Y:S01]  /*6c10*/  IMAD.U32 R155, R7, 0x10000, RZ ;  /* 0x00010000079b7824 */ /* 0x000fe200078e00ff */
[----:B------:R-:W-:Y:S01]  /*6c20*/  SHF.L.U32 R41, R10, 0x10, RZ ;  /* 0x000000100a297819 */ /* 0x000fe200000006ff */
[----:B------:R-:W-:Y:S01]  /*6c30*/  FMUL R162, R154, R35 ;  /* 0x000000239aa27220 */ /* 0x000fe20000400000 */
[----:B------:R-:W-:Y:S01]  /*6c40*/  LOP3.LUT R43, R10, 0xffff0000, RZ, 0xc0, !PT ;  /* 0xffff00000a2b7812 */ /* 0x000fe200078ec0ff */
[C---:B------:R-:W-:Y:S01]  /*6c50*/  FMUL R24, R154.reuse, R37 ;  /* 0x000000259a187220 */ /* 0x040fe20000400000 */
[----:B------:R-:W-:Y:S01]  /*6c60*/  LOP3.LUT R11, R11, 0xffff0000, RZ, 0xc0, !PT ;  /* 0xffff00000b0b7812 */ /* 0x000fe200078ec0ff */
[----:B------:R-:W-:Y:S01]  /*6c70*/  FMUL R26, R154, R9 ;  /* 0x000000099a1a7220 */ /* 0x000fe20000400000 */
        /* <DEDUP_REMOVED lines=17> */
[----:B------:R-:W-:-:S07]  /*6d90*/  FMUL R170, R154, R7 ;  /* 0x000000079aaa7220 */ /* 0x000fce0000400000 */
.L_x_72:
[----:B------:R-:W-:Y:S02]  /*6da0*/  SEL R35, RZ, 0x1, P3 ;  /* 0x00000001ff237807 */ /* 0x000fe40001800000 */
[----:B------:R-:W-:-:S07]  /*6db0*/  SEL R0, R40, RZ, P3 ;  /* 0x000000ff28007207 */ /* 0x000fce0001800000 */
.L_x_68:
[----:B------:R-:W-:Y:S05]  /*6dc0*/  BSYNC B0 ;  /* 0x0000000000007941 */ /* 0x000fea0003800000 */
.L_x_67:
[C---:B------:R-:W-:Y:S01]  /*6dd0*/  FFMA R58, R153.reuse, R58, R12 ;  /* 0x0000003a993a7223 */ /* 0x040fe2000000000c */
[C---:B------:R-:W-:Y:S01]  /*6de0*/  FFMA R59, R153.reuse, R59, R26 ;  /* 0x0000003b993b7223 */ /* 0x040fe2000000001a */
[C---:B------:R-:W-:Y:S01]  /*6df0*/  FFMA R60, R153.reuse, R60, R156 ;  /* 0x0000003c993c7223 */ /* 0x040fe2000000009c */
[----:B------:R-:W-:Y:S01]  /*6e00*/  FFMA R61, R153, R61, R158 ;  /* 0x0000003d993d7223 */ /* 0x000fe2000000009e */
[----:B------:R-:W-:Y:S01]  /*6e10*/  FMUL R41, R58, 0.70710676908493041992 ;  /* 0x3f3504f33a297820 */ /* 0x000fe20000400000 */
[----:B------:R-:W-:Y:S01]  /*6e20*/  FMUL R10, R59, 0.70710676908493041992 ;  /* 0x3f3504f33b0a7820 */ /* 0x000fe20000400000 */
[----:B------:R-:W-:Y:S01]  /*6e30*/  FMUL R43, R60, 0.70710676908493041992 ;  /* 0x3f3504f33c2b7820 */ /* 0x000fe20000400000 */
[----:B------:R-:W-:Y:S01]  /*6e40*/  FMUL R40, R61, 0.70710676908493041992 ;  /* 0x3f3504f33d287820 */ /* 0x000fe20000400000 */
[C---:B-1----:R-:W-:Y:S01]  /*6e50*/  FMUL R4, R41.reuse, R41 ;  /* 0x0000002929047220 */ /* 0x042fe20000400000 */
        /* <DEDUP_REMOVED lines=9> */
[----:B------:R-:W-:Y:S01]  /*6ef0*/  FMUL R44, R63, 0.70710676908493041992 ;  /* 0x3f3504f33f2c7820 */ /* 0x000fe20000400000 */
[----:B------:R-:W-:Y:S01]  /*6f00*/  FSEL R9, R14, 0.0052134888246655464172, P3 ;  /* 0x3baad5ea0e097808 */ /* 0x000fe20001800000 */
[----:B------:R-:W-:Y:S01]  /*6f10*/  FFMA R64, R153, R64, R30 ;  /* 0x0000004099407223 */ /* 0x000fe2000000001e */
[----:B------:R-:W-:Y:S01]  /*6f20*/  FSEL R6, |R10|, R6, P5 ;  /* 0x000000060a067208 */ /* 0x000fe20002800200 */
[----:B------:R-:W-:Y:S01]  /*6f30*/  FFMA R5, R4, R5, R7 ;  /* 0x0000000504057223 */ /* 0x000fe20000000007 */
        /* <DEDUP_REMOVED lines=30> */
[C---:B------:R-:W-:Y:S01]  /*7120*/  FFMA R67, R153.reuse, R67, R166 ;  /* 0x0000004399437223 */ /* 0x040fe200000000a6 */
[----:B------:R-:W-:Y:S01]  /*7130*/  FFMA R5, R8, R5, R5 ;  /* 0x0000000508057223 */ /* 0x000fe20000000005 */
[----:B------:R-:W-:Y:S01]  /*7140*/  FMUL R8, R40, R40 ;  /* 0x0000002828087220 */ /* 0x000fe20000400000 */
[----:B------:R-:W-:Y:S01]  /*7150*/  FFMA R68, R153, R68, R168 ;  /* 0x0000004499447223 */ /* 0x000fe200000000a8 */
[----:B------:R-:W-:Y:S01]  /*7160*/  FMUL R52, R67, 0.70710676908493041992 ;  /* 0x3f3504f343347820 */ /* 0x000fe20000400000 */
[C---:B------:R-:W-:Y:S01]  /*7170*/  FFMA R69, R153.reuse, R69, R34 ;  /* 0x0000004599457223 */ /* 0x040fe20000000022 */
[C---:B------:R-:W-:Y:S01]  /*7180*/  FFMA R70, R153.reuse, R70, R36 ;  /* 0x0000004699467223 */ /* 0x040fe20000000024 */
[----:B------:R-:W2:Y:S01]  /*7190*/  @P5 MUFU.EX2 R7, R5 ;  /* 0x0000000500075308 */ /* 0x000ea20000000800 */
[----:B------:R-:W-:Y:S01]  /*71a0*/  FMUL R53, R68, 0.70710676908493041992 ;  /* 0x3f3504f344357820 */ /* 0x000fe20000400000 */
[C---:B------:R-:W-:Y:S01]  /*71b0*/  FFMA R71, R153.reuse, R71, R170 ;  /* 0x0000004799477223 */ /* 0x040fe200000000aa */
[----:B------:R-:W-:Y:S01]  /*71c0*/  FMUL R55, R70, 0.70710676908493041992 ;  /* 0x3f3504f346377820 */ /* 0x000fe20000400000 */
[C---:B------:R-:W-:Y:S01]  /*71d0*/  FFMA R57, R153.reuse, R57, R24 ;  /* 0x0000003999397223 */ /* 0x040fe20000000018 */
[----:B------:R-:W-:Y:S01]  /*71e0*/  FFMA R56, R153, R56, R162 ;  /* 0x0000003899387223 */ /* 0x000fe200000000a2 */
[----:B------:R-:W-:Y:S05]  /*71f0*/  WARPSYNC.ALL ;  /* 0x0000000000007948 */ /* 0x000fea0003800000 */
[----:B-1----:R-:W-:Y:S01]  /*7200*/  @P3 FADD R6, -R6, 1 ;  /* 0x3f80000006063421 */ /* 0x002fe20000000100 */
[----:B------:R-:W-:Y:S01]  /*7210*/  FMUL R157, R57, 0.70710676908493041992 ;  /* 0x3f3504f3399d7820 */ /* 0x000fe20000400000 */
[C---:B------:R-:W-:Y:S01]  /*7220*/  FMUL R155, R56.reuse, 0.70710676908493041992 ;  /* 0x3f3504f3389b7820 */ /* 0x040fe20000400000 */
[----:B------:R-:W-:Y:S01]  /*7230*/  FMUL R56, R56, 0.5 ;  /* 0x3f00000038387820 */ /* 0x000fe20000400000 */
[----:B------:R-:W-:Y:S01]  /*7240*/  BSSY B0, `(.L_x_73) ;  /* 0x0000176000007945 */ /* 0x000fe20003800000 */
[----:B------:R-:W-:Y:S01]  /*7250*/  @P3 LOP3.LUT R4, R6, 0x80000000, R41, 0xb8, !PT ;  /* 0x8000000006043812 */ /* 0x000fe200078eb829 */
[----:B--2---:R-:W-:Y:S01]  /*7260*/  @P5 FADD R7, -R7, 1 ;  /* 0x3f80000007075421 */ /* 0x004fe20000000100 */
[C---:B------:R-:W-:Y:S01]  /*7270*/  FMUL R6, R43.reuse, R43 ;  /* 0x0000002b2b067220 */ /* 0x040fe20000400000 */
[----:B------:R-:W-:-:S02]  /*7280*/  FSETP.GE.AND P3, PT, |R43|, 1.0029599666595458984, PT ;  /* 0x3f8060fe2b00780b */ /* 0x000fc40003f66200 */
[----:B------:R-:W-:Y:S01]  /*7290*/  FADD R4, R4, 1 ;  /* 0x3f80000004047421 */ /* 0x000fe20000000000 */
[----:B------:R-:W-:Y:S02]  /*72a0*/  @P5 LOP3.LUT R5, R7, 0x80000000, R10, 0xb8, !PT ;  /* 0x8000000007055812 */ /* 0x000fe400078eb80a */
[----:B------:R-:W-:Y:S02]  /*72b0*/  FSEL R6, |R43|, R6, P3 ;  /* 0x000000062b067208 */ /* 0x000fe40001800200 */
[----:B------:R-:W-:Y:S01]  /*72c0*/  FSEL R7, R3, 8.4834944573231041431e-05, P3 ;  /* 0x38b1e96a03077808 */ /* 0x000fe20001800000 */
[----:B------:R-:W-:Y:S01]  /*72d0*/  FADD R5, R5, 1 ;  /* 0x3f80000005057421 */ /* 0x000fe20000000000 */
[----:B------:R-:W-:Y:S02]  /*72e0*/  FSEL R9, -R13, -0.00082130916416645050049, P3 ;  /* 0xba574d200d097808 */ /* 0x000fe40001800100 */
[----:B------:R-:W-:Y:S02]  /*72f0*/  FSETP.GE.AND P5, PT, |R40|, 1.0029599666595458984, PT ;  /* 0x3f8060fe2800780b */ /* 0x000fe40003fa6200 */
[----:B------:R-:W-:Y:S01]  /*7300*/  FSEL R11, -R15, -0.026868773624300956726, P3 ;  /* 0xbcdc1be70f0b7808 */ /* 0x000fe20001800100 */
[----:B------:R-:W-:Y:S01]  /*7310*/  FFMA R7, R6, R7, R9 ;  /* 0x0000000706077223 */ /* 0x000fe20000000009 */
[----:B------:R-:W-:-:S02]  /*7320*/  FSEL R9, R14, 0.0052134888246655464172, P3 ;  /* 0x3baad5ea0e097808 */ /* 0x000fc40001800000 */
[----:B------:R-:W-:Y:S02]  /*7330*/  FSEL R8, |R40|, R8, P5 ;  /* 0x0000000828087208 */ /* 0x000fe40002800200 */
[----:B------:R-:W-:Y:S01]  /*7340*/  FSEL R37, R3, 8.4834944573231041431e-05, P5 ;  /* 0x38b1e96a03257808 */ /* 0x000fe20002800000 */
[----:B------:R-:W-:Y:S01]  /*7350*/  FFMA R7, R6, R7, R9 ;  /* 0x0000000706077223 */ /* 0x000fe20000000009 */
[----:B------:R-:W-:Y:S02]  /*7360*/  FSEL R39, -R13, -0.00082130916416645050049, P5 ;  /* 0xba574d200d277808 */ /* 0x000fe40002800100 */
[----:B------:R-:W-:Y:S01]  /*7370*/  FSEL R41, R14, 0.0052134888246655464172, P5 ;  /* 0x3baad5ea0e297808 */ /* 0x000fe20002800000 */
[----:B------:R-:W-:Y:S01]  /*7380*/  FFMA R7, R6, R7, R11 ;  /* 0x0000000706077223 */ /* 0x000fe2000000000b */
[----:B------:R-:W-:Y:S01]  /*7390*/  FSEL R9, R19, 0.11284004896879196167, P3 ;  /* 0x3de718af13097808 */ /* 0x000fe20001800000 */
[----:B------:R-:W-:Y:S01]  /*73a0*/  FFMA R37, R8, R37, R39 ;  /* 0x0000002508257223 */ /* 0x000fe20000000027 */
[----:B------:R-:W-:-:S02]  /*73b0*/  FSEL R39, -R15, -0.026868773624300956726, P5 ;  /* 0xbcdc1be70f277808 */ /* 0x000fc40002800100 */
        /* <DEDUP_REMOVED lines=31> */
[----:B------:R-:W-:Y:S02]  /*75b0*/  FSETP.GE.AND P5, PT, |R44|, 1.0029599666595458984, PT ;  /* 0x3f8060fe2c00780b */ /* 0x000fe40003fa6200 */
        /* <DEDUP_REMOVED lines=73> */
[----:B------:R-:W-:Y:S01]  /*7a50*/  FMUL R66, R66, 0.5 ;  /* 0x3f00000042427820 */ /* 0x000fe20000400000 */
[----:B------:R-:W1:Y:S02]  /*7a60*/  @P3 MUFU.EX2 R37, R10 ;  /* 0x0000000a00253308 */ /* 0x000e640000000800 */
[----:B------:R-:W-:-:S06]  /*7a70*/  FFMA R11, R41, R44, R44 ;  /* 0x0000002c290b7223 */ /* 0x000fcc000000002c */
        /* <DEDUP_REMOVED lines=8> */
[----:B------:R-:W-:Y:S02]  /*7b00*/  FSEL R40, R3, 8.4834944573231041431e-05, P3 ;  /* 0x38b1e96a03287808 */ /* 0x000fe40001800000 */
[----:B------:R-:W-:-:S02]  /*7b10*/  FSEL R42, -R13, -0.00082130916416645050049, P3 ;  /* 0xba574d200d2a7808 */ /* 0x000fc40001800100 */
[----:B------:R-:W-:Y:S01]  /*7b20*/  @P5 LOP3.LUT R11, R39, 0x80000000, R48, 0xb8, !PT ;  /* 0x80000000270b5812 */ /* 0x000fe200078eb830 */
[C---:B------:R-:W-:Y:S01]  /*7b30*/  FMUL R39, R52.reuse, R52 ;  /* 0x0000003434277220 */ /* 0x040fe20000400000 */
[----:B------:R-:W-:Y:S01]  /*7b40*/  FSETP.GE.AND P5, PT, |R52|, 1.0029599666595458984, PT ;  /* 0x3f8060fe3400780b */ /* 0x000fe20003fa6200 */
[----:B------:R-:W-:Y:S01]  /*7b50*/  FFMA R40, R37, R40, R42 ;  /* 0x0000002825287223 */ /* 0x000fe2000000002a */
[----:B------:R-:W-:Y:S01]  /*7b60*/  FSEL R42, R14, 0.0052134888246655464172, P3 ;  /* 0x3baad5ea0e2a7808 */ /* 0x000fe20001800000 */
[----:B------:R-:W-:Y:S01]  /*7b70*/  FADD R11, R11, 1 ;  /* 0x3f8000000b0b7421 */ /* 0x000fe20000000000 */
[----:B------:R-:W-:Y:S02]  /*7b80*/  FSEL R39, |R52|, R39, P5 ;  /* 0x0000002734277208 */ /* 0x000fe40002800200 */
        /* <DEDUP_REMOVED lines=26> */
[----:B------:R-:W-:Y:S01]  /*7d30*/  FMUL R46, R69, 0.70710676908493041992 ;  /* 0x3f3504f3452e7820 */ /* 0x000fe20000400000 */
        /* <DEDUP_REMOVED lines=12> */
[----:B------:R-:W-:Y:S01]  /*7e00*/  FMUL R37, R37, R66 ;  /* 0x0000004225257220 */ /* 0x000fe20000400000 */
        /* <DEDUP_REMOVED lines=85> */
[----:B------:R-:W-:Y:S01]  /*8360*/  FSEL R46, |R157|, R44, P3 ;  /* 0x0000002c9d2e7208 */ /* 0x000fe20001800200 */
[----:B------:R-:W-:Y:S01]  /*8370*/  FMUL R44, R155, R155 ;  /* 0x0000009b9b2c7220 */ /* 0x000fe20000400000 */
[----:B------:R-:W-:Y:S02]  /*8380*/  @P5 LOP3.LUT R43, R45, 0x80000000, R48, 0xb8, !PT ;  /* 0x800000002d2b5812 */ /* 0x000fe400078eb830 */
[----:B------:R-:W-:-:S02]  /*8390*/  FSEL R45, R3, 8.4834944573231041431e-05, P3 ;  /* 0x38b1e96a032d7808 */ /* 0x000fc40001800000 */
[----:B------:R-:W-:Y:S01]  /*83a0*/  FSEL R47, -R13, -0.00082130916416645050049, P3 ;  /* 0xba574d200d2f7808 */ /* 0x000fe20001800100 */
[----:B------:R-:W-:Y:S01]  /*83b0*/  FADD R43, R43, 1 ;  /* 0x3f8000002b2b7421 */ /* 0x000fe20000000000 */
[C---:B------:R-:W-:Y:S02]  /*83c0*/  FSETP.GE.AND P5, PT, |R155|.reuse, 1.0029599666595458984, PT ;  /* 0x3f8060fe9b00780b */ /* 0x040fe40003fa6200 */
[----:B------:R-:W-:Y:S01]  /*83d0*/  FSEL R51, R14, 0.0052134888246655464172, P3 ;  /* 0x3baad5ea0e337808 */ /* 0x000fe20001800000 */
[C---:B------:R-:W-:Y:S01]  /*83e0*/  FFMA R49, R46.reuse, R45, R47 ;  /* 0x0000002d2e317223 */ /* 0x040fe2000000002f */
        /* <DEDUP_REMOVED lines=23> */
[----:B------:R-:W-:Y:S01]  /*8560*/  FMUL R47, R58, 0.5 ;  /* 0x3f0000003a2f7820 */ /* 0x000fe20000400000 */
[----:B------:R-:W-:Y:S01]  /*8570*/  FFMA R51, R51, R48, R48 ;  /* 0x0000003033337223 */ /* 0x000fe20000000030 */
[----:B------:R-:W-:Y:S01]  /*8580*/  FSEL R48, -|R155|, R155, P5 ;  /* 0x0000009b9b307208 */ /* 0x000fe20002800300 */
[----:B------:R-:W-:Y:S01]  /*8590*/  FFMA R45, R44, R45, R46 ;  /* 0x0000002d2c2d7223 */ /* 0x000fe2000000002e */
[----:B------:R-:W-:Y:S01]  /*85a0*/  FMUL R49, R60, 0.5 ;  /* 0x3f0000003c317820 */ /* 0x000fe20000400000 */
[----:B------:R-:W1:Y:S01]  /*85b0*/  @P3 MUFU.EX2 R46, R51 ;  /* 0x00000033002e3308 */ /* 0x000e620000000800 */
[----:B------:R-:W-:Y:S01]  /*85c0*/  FMUL R47, R4, R47 ;  /* 0x0000002f042f7220 */ /* 0x000fe20000400000 */
[----:B------:R-:W-:Y:S01]  /*85d0*/  FFMA R45, R45, R48, R48 ;  /* 0x000000302d2d7223 */ /* 0x000fe20000000030 */
[----:B------:R-:W-:Y:S01]  /*85e0*/  FMUL R49, R6, R49 ;  /* 0x0000003106317220 */ /* 0x000fe20000400000 */
[----:B------:R-:W-:Y:S01]  /*85f0*/  FMUL R4, R63, 0.5 ;  /* 0x3f0000003f047820 */ /* 0x000fe20000400000 */
[----:B------:R-:W-:-:S03]  /*8600*/  FMUL R6, R65, 0.5 ;  /* 0x3f00000041067820 */ /* 0x000fc60000400000 */
[----:B------:R-:W2:Y:S01]  /*8610*/  @P5 MUFU.EX2 R44, R45 ;  /* 0x0000002d002c5308 */ /* 0x000ea20000000800 */
[----:B------:R-:W-:Y:S01]  /*8620*/  FMUL R53, R9, R4 ;  /* 0x0000000409357220 */ /* 0x000fe20000400000 */
[----:B------:R-:W-:Y:S01]  /*8630*/  FMUL R55, R11, R6 ;  /* 0x000000060b377220 */ /* 0x000fe20000400000 */
[----:B------:R-:W-:Y:S01]  /*8640*/  FMUL R4, R67, 0.5 ;  /* 0x3f00000043047820 */ /* 0x000fe20000400000 */
[----:B------:R-:W-:-:S03]  /*8650*/  FMUL R6, R69, 0.5 ;  /* 0x3f00000045067820 */ /* 0x000fc60000400000 */
[----:B------:R-:W-:Y:S01]  /*8660*/  FMUL R52, R39, R4 ;  /* 0x0000000427347220 */ /* 0x000fe20000400000 */
[----:B------:R-:W-:Y:S01]  /*8670*/  FMUL R41, R41, R6 ;  /* 0x0000000629297220 */ /* 0x000fe20000400000 */
[----:B-1----:R-:W-:Y:S01]  /*8680*/  @P3 FADD R46, -R46, 1 ;  /* 0x3f8000002e2e3421 */ /* 0x002fe20000000100 */
[----:B------:R-:W-:Y:S01]  /*8690*/  FMUL R4, R57, 0.5 ;  /* 0x3f00000039047820 */ /* 0x000fe20000400000 */
[----:B------:R-:W-:-:S03]  /*86a0*/  FMUL R6, R71, 0.5 ;  /* 0x3f00000047067820 */ /* 0x000fc60000400000 */
[----:B------:R-:W-:Y:S01]  /*86b0*/  @P3 LOP3.LUT R51, R46, 0x80000000, R157, 0xb8, !PT ;  /* 0x800000002e333812 */ /* 0x000fe200078eb89d */
[----:B------:R-:W-:Y:S01]  /*86c0*/  FMUL R46, R61, 0.5 ;  /* 0x3f0000003d2e7820 */ /* 0x000fe20000400000 */
[----:B--2---:R-:W-:-:S03]  /*86d0*/  @P5 FADD R44, -R44, 1 ;  /* 0x3f8000002c2c5421 */ /* 0x004fc60000000100 */
[----:B------:R-:W-:Y:S01]  /*86e0*/  FMUL R46, R7, R46 ;  /* 0x0000002e072e7220 */ /* 0x000fe20000400000 */
[----:B------:R-:W-:Y:S01]  /*86f0*/  FMUL R7, R64, 0.5 ;  /* 0x3f00000040077820 */ /* 0x000fe20000400000 */
[----:B------:R-:W-:Y:S01]  /*8700*/  FADD R51, R51, 1 ;  /* 0x3f80000033337421 */ /* 0x000fe20000000000 */
[----:B------:R-:W-:Y:S01]  /*8710*/  @P5 LOP3.LUT R45, R44, 0x80000000, R155, 0xb8, !PT ;  /* 0x800000002c2d5812 */ /* 0x000fe200078eb89b */
[----:B------:R-:W-:Y:S01]  /*8720*/  FMUL R44, R59, 0.5 ;  /* 0x3f0000003b2c7820 */ /* 0x000fe20000400000 */
[----:B------:R-:W-:Y:S01]  /*8730*/  FMUL R50, R10, R7 ;  /* 0x000000070a327220 */ /* 0x000fe20000400000 */
[----:B------:R-:W-:Y:S01]  /*8740*/  FMUL R51, R51, R4 ;  /* 0x0000000433337220 */ /* 0x000fe20000400000 */
[----:B------:R-:W-:Y:S01]  /*8750*/  FMUL R7, R43, R6 ;  /* 0x000000062b077220 */ /* 0x000fe20000400000 */
[----:B------:R-:W-:Y:S01]  /*8760*/  FMUL R44, R5, R44 ;  /* 0x0000002c052c7220 */ /* 0x000fe20000400000 */
[----:B------:R-:W-:Y:S01]  /*8770*/  FMUL R5, R62, 0.5 ;  /* 0x3f0000003e057820 */ /* 0x000fe20000400000 */
[----:B------:R-:W-:Y:S01]  /*8780*/  FADD R45, R45, 1 ;  /* 0x3f8000002d2d7421 */ /* 0x000fe20000000000 */
[----:B------:R-:W-:-:S02]  /*8790*/  F2FP.BF16.F32.PACK_AB R10, R46, R49 ;  /* 0x000000312e0a723e */ /* 0x000fc400000010ff */
[----:B------:R-:W-:Y:S01]  /*87a0*/  FMUL R48, R8, R5 ;  /* 0x0000000508307220 */ /* 0x000fe20000400000 */
[----:B------:R-:W-:Y:S01]  /*87b0*/  FMUL R5, R68, 0.5 ;  /* 0x3f00000044057820 */ /* 0x000fe20000400000 */
[----:B------:R-:W-:Y:S01]  /*87c0*/  FMUL R8, R45, R56 ;  /* 0x000000382d087220 */ /* 0x000fe20000400000 */
[----:B------:R-:W-:Y:S02]  /*87d0*/  F2FP.BF16.F32.PACK_AB R9, R44, R47 ;  /* 0x0000002f2c09723e */ /* 0x000fe400000010ff */
[----:B------:R-:W-:Y:S01]  /*87e0*/  FMUL R40, R40, R5 ;  /* 0x0000000528287220 */ /* 0x000fe20000400000 */
[----:B------:R-:W-:Y:S01]  /*87f0*/  FMUL R5, R70, 0.5 ;  /* 0x3f00000046057820 */ /* 0x000fe20000400000 */
[----:B------:R-:W-:Y:S02]  /*8800*/  F2FP.BF16.F32.PACK_AB R11, R53, R48 ;  /* 0x00000030350b723e */ /* 0x000fe400000010ff */
[----:B------:R-:W-:Y:S01]  /*8810*/  F2FP.BF16.F32.PACK_AB R8, R51, R8 ;  /* 0x000000083308723e */ /* 0x000fe200000010ff */
[----:B------:R-:W-:Y:S01]  /*8820*/  FMUL R42, R42, R5 ;  /* 0x000000052a2a7220 */ /* 0x000fe20000400000 */
[----:B------:R-:W-:-:S02]  /*8830*/  F2FP.BF16.F32.PACK_AB R4, R55, R50 ;  /* 0x000000323704723e */ /* 0x000fc400000010ff */
[----:B------:R-:W-:Y:S01]  /*8840*/  F2FP.BF16.F32.PACK_AB R5, R52, R37 ;  /* 0x000000253405723e */ /* 0x000fe200000010ff */
[----:B------:R1:W-:Y:S01]  /*8850*/  STSM.16.M88.4 [R38+0x4200], R8 ;  /* 0x0042000826007844 */ /* 0x0003e20000000200 */
[----:B------:R-:W-:Y:S02]  /*8860*/  F2FP.BF16.F32.PACK_AB R6, R41, R40 ;  /* 0x000000282906723e */ /* 0x000fe400000010ff */
        /* <DEDUP_REMOVED lines=19> */
.L_x_74:
[----:B------:R-:W-:Y:S05]  /*89a0*/  BSYNC B0 ;  /* 0x0000000000007941 */ /* 0x000fea0003800000 */
.L_x_73:
        /* <DEDUP_REMOVED lines=9> */
.L_x_77:
[----:B------:R-:W-:-:S04]  /*8a40*/  ULEA UR4, UR36, UR52, 0x3 ;  /* 0x0000003424047291 */ /* 0x000fc8000f8e183f */
[----:B------:R-:W-:-:S04]  /*8a50*/  UIADD3 UR4, UR4, 0x60, URZ ;  /* 0x0000006004047890 */ /* 0x000fc8000fffe03f */
[----:B------:R-:W-:-:S09]  /*8a60*/  UPRMT UR4, UR53, 0x654, UR4 ;  /* 0x0000065435047896 */ /* 0x000fd20008000004 */
[----:B------:R-:W-:Y:S03]  /*8a70*/  SYNCS.ARRIVE.TRANS64.RED.A1T0 RZ, [UR4], RZ ;  /* 0x000000ffffff79a7 */ /* 0x000fe60008100404 */
.L_x_76:
[----:B------:R-:W-:Y:S05]  /*8a80*/  BSYNC B0 ;  /* 0x0000000000007941 */ /* 0x000fea0003800000 */
.L_x_75:
[----:B------:R-:W-:Y:S01]  /*8a90*/  UIADD3 UR4, UR36, 0x1, URZ ;  /* 0x0000000124047890 */ /* 0x000fe2000fffe03f */
[----:B------:R-:W-:Y:S03]  /*8aa0*/  BSSY B0, `(.L_x_78) ;  /* 0x0000039000007945 */ /* 0x000fe60003800000 */
[----:B------:R-:W-:-:S04]  /*8ab0*/  UISETP.NE.AND UP0, UPT, UR4, 0x4, UPT ;  /* 0x000000040400788c */ /* 0x000fc8000bf05270 */
[----:B------:R-:W-:Y:S01]  /*8ac0*/  USEL UR8, UR4, URZ, UP0 ;  /* 0x0000003f04087287 */ /* 0x000fe20008000000 */
[----:B------:R-:W-:Y:S11]  /*8ad0*/  @P0 BRA `(.L_x_79) ;  /* 0x0000000000d40947 */ /* 0x000ff60003800000 */
[----:B------:R-:W-:-:S06]  /*8ae0*/  UISETP.NE.AND UP0, UPT, UR44, 0x3, UPT ;  /* 0x000000032c00788c */ /* 0x000fcc000bf05270 */
[----:B------:R-:W-:-:S13]  /*8af0*/  PLOP3.LUT P3, PT, PT, PT, UP0, 0x80, 0x0 ;  /* 0x000000000000781c */ /* 0x000fda0003f6f008 */
[----:B------:R-:W-:Y:S05]  /*8b00*/  @!P3 BRA `(.L_x_80) ;  /* 0x000000000004b947 */ /* 0x000fea0003800000 */
[----:B------:R-:W-:Y:S01]  /*8b10*/  BPT.TRAP 0x1 ;  /* 0x000000040000795c */ /* 0x000fe20000300000 */
.L_x_80:
[C---:B------:R-:W-:Y:S01]  /*8b20*/  LEA R5, R0.reuse, UR52, 0x3 ;  /* 0x0000003400057c11 */ /* 0x040fe2000f8e18ff */
[----:B------:R-:W-:Y:S01]  /*8b30*/  BSSY B1, `(.L_x_81) ;  /* 0x0000007000017945 */ /* 0x000fe20003800000 */
[----:B------:R-:W-:Y:S02]  /*8b40*/  SHF.L.U32 R4, R35, 0x1f, RZ ;  /* 0x0000001f23047819 */ /* 0x000fe400000006ff */
[----:B------:R-:W-:Y:S02]  /*8b50*/  IADD3 R40, R0, 0x1, RZ ;  /* 0x0000000100287810 */ /* 0x000fe40007ffe0ff */
[----:B------:R-:W1:Y:S02]  /*8b60*/  SYNCS.PHASECHK.TRANS64.TRYWAIT P5, [R5+URZ+0x40], R4 ;  /* 0x00004004050075a7 */ /* 0x000e6400080a017f */
[----:B------:R-:W-:-:S04]  /*8b70*/  ISETP.NE.AND P3, PT, R40, 0x4, PT ;  /* 0x000000042800780c */ /* 0x000fc80003f65270 */
[----:B------:R-:W-:Y:S01]  /*8b80*/  SEL R42, RZ, 0x1, P3 ;  /* 0x00000001ff2a7807 */ /* 0x000fe20001800000 */
[----:B-1----:R-:W-:Y:S08]  /*8b90*/  @!P5 BRA `(.L_x_82) ;  /* 0x000000d80090d947 */ /* 0x002ff00003800000 */
.L_x_236:
[----:B------:R-:W-:Y:S05]  /*8ba0*/  BSYNC B1 ;  /* 0x0000000000017941 */ /* 0x000fea0003800000 */
.L_x_81:
[----:B------:R-:W-:Y:S05]  /*8bb0*/  @P4 BRA `(.L_x_83) ;  /* 0x0000000000944947 */ /* 0x000fea0003800000 */
[----:B------:R-:W-:Y:S01]  /*8bc0*/  IMAD R0, R0, 0x2000, R31 ;  /* 0x0000200000007824 */ /* 0x000fe200078e021f */
[----:B------:R-:W-:Y:S05]  /*8bd0*/  WARPSYNC.ALL ;  /* 0x0000000000007948 */ /* 0x000fea0003800000 */
[----:B-1----:R-:W-:Y:S01]  /*8be0*/  LEA R4, R23, R0, 0x1 ;  /* 0x0000000017047211 */ /* 0x002fe200078e08ff */
[----:B------:R-:W1:Y:S05]  /*8bf0*/  LDSM.16.M88.4 R8, [R0] ;  /* 0x000000000008783b */ /* 0x000e6a0000000200 */
        /* <DEDUP_REMOVED lines=33> */
.L_x_83:
[----:B------:R-:W-:Y:S02]  /*8e10*/  LOP3.LUT R35, R35, R42, RZ, 0x3c, !PT ;  /* 0x0000002a23237212 */ /* 0x000fe400078e3cff */
[----:B------:R-:W-:-:S07]  /*8e20*/  SEL R0, R40, RZ, P3 ;  /* 0x000000ff28007207 */ /* 0x000fce0001800000 */
.L_x_79:
[----:B------:R-:W-:Y:S05]  /*8e30*/  BSYNC B0 ;  /* 0x0000000000007941 */ /* 0x000fea0003800000 */
.L_x_78:
        /* <DEDUP_REMOVED lines=56> */
[----:B------:R-:W-:Y:S01]  /*91c0*/  FMUL R52, R82, 0.70710676908493041992 ;  /* 0x3f3504f352347820 */ /* 0x000fe20000400000 */
[C---:B------:R-:W-:Y:S01]  /*91d0*/  FFMA R84, R153.reuse, R84, R168 ;  /* 0x0000005499547223 */ /* 0x040fe200000000a8 */
[C---:B------:R-:W-:Y:S01]  /*91e0*/  FFMA R85, R153.reuse, R85, R34 ;  /* 0x0000005599557223 */ /* 0x040fe20000000022 */
[C---:B------:R-:W-:Y:S01]  /*91f0*/  FFMA R86, R153.reuse, R86, R36 ;  /* 0x0000005699567223 */ /* 0x040fe20000000024 */
[----:B------:R-:W2:Y:S01]  /*9200*/  @P5 MUFU.EX2 R7, R5 ;  /* 0x0000000500075308 */ /* 0x000ea20000000800 */
[----:B------:R-:W-:Y:S01]  /*9210*/  FMUL R54, R84, 0.70710676908493041992 ;  /* 0x3f3504f354367820 */ /* 0x000fe20000400000 */
[C---:B------:R-:W-:Y:S01]  /*9220*/  FFMA R87, R153.reuse, R87, R170 ;  /* 0x0000005799577223 */ /* 0x040fe200000000aa */
[C---:B------:R-:W-:Y:S01]  /*9230*/  FFMA R73, R153.reuse, R73, R24 ;  /* 0x0000004999497223 */ /* 0x040fe20000000018 */
[----:B------:R-:W-:Y:S01]  /*9240*/  FFMA R72, R153, R72, R162 ;  /* 0x0000004899487223 */ /* 0x000fe200000000a2 */
[----:B------:R-:W-:Y:S01]  /*9250*/  FMUL R82, R82, 0.5 ;  /* 0x3f00000052527820 */ /* 0x000fe20000400000 */
[----:B------:R-:W-:Y:S01]  /*9260*/  FMUL R56, R87, 0.70710676908493041992 ;  /* 0x3f3504f357387820 */ /* 0x000fe20000400000 */
[----:B------:R-:W-:Y:S01]  /*9270*/  FMUL R59, R73, 0.70710676908493041992 ;  /* 0x3f3504f3493b7820 */ /* 0x000fe20000400000 */
[----:B------:R-:W-:Y:S01]  /*9280*/  FMUL R57, R72, 0.70710676908493041992 ;  /* 0x3f3504f348397820 */ /* 0x000fe20000400000 */
[----:B-1----:R-:W-:Y:S01]  /*9290*/  @P3 FADD R6, -R6, 1 ;  /* 0x3f80000006063421 */ /* 0x002fe20000000100 */
[----:B------:R-:W-:Y:S01]  /*92a0*/  FMUL R84, R84, 0.5 ;  /* 0x3f00000054547820 */ /* 0x000fe20000400000 */
[----:B------:R-:W-:Y:S01]  /*92b0*/  FMUL R87, R87, 0.5 ;  /* 0x3f00000057577820 */ /* 0x000fe20000400000 */
[----:B------:R-:W-:Y:S05]  /*92c0*/  WARPSYNC.ALL ;  /* 0x0000000000007948 */ /* 0x000fea0003800000 */
[----:B--2---:R-:W-:Y:S01]  /*92d0*/  @P5 FADD R7, -R7, 1 ;  /* 0x3f80000007075421 */ /* 0x004fe20000000100 */
[----:B------:R-:W-:Y:S01]  /*92e0*/  @P3 LOP3.LUT R4, R6, 0x80000000, R43, 0xb8, !PT ;  /* 0x8000000006043812 */ /* 0x000fe200078eb82b */
[C---:B------:R-:W-:Y:S01]  /*92f0*/  FMUL R6, R45.reuse, R45 ;  /* 0x0000002d2d067220 */ /* 0x040fe20000400000 */
[----:B------:R-:W-:Y:S01]  /*9300*/  FSETP.GE.AND P3, PT, |R45|, 1.0029599666595458984, PT ;  /* 0x3f8060fe2d00780b */ /* 0x000fe20003f66200 */
[----:B------:R-:W-:Y:S01]  /*9310*/  BSSY B0, `(.L_x_84) ;  /* 0x0000170000007945 */ /* 0x000fe20003800000 */
[----:B------:R-:W-:Y:S01]  /*9320*/  @P5 LOP3.LUT R5, R7, 0x80000000, R10, 0xb8, !PT ;  /* 0x8000000007055812 */ /* 0x000fe200078eb80a */
[----:B------:R-:W-:Y:S01]  /*9330*/  FADD R4, R4, 1 ;  /* 0x3f80000004047421 */ /* 0x000fe20000000000 */
[----:B------:R-:W-:-:S02]  /*9340*/  FSEL R6, |R45|, R6, P3 ;  /* 0x000000062d067208 */ /* 0x000fc40001800200 */
[----:B------:R-:W-:Y:S01]  /*9350*/  FSEL R7, R3, 8.4834944573231041431e-05, P3 ;  /* 0x38b1e96a03077808 */ /* 0x000fe20001800000 */
[----:B------:R-:W-:Y:S01]  /*9360*/  FADD R5, R5, 1 ;  /* 0x3f80000005057421 */ /* 0x000fe20000000000 */
[----:B------:R-:W-:Y:S02]  /*9370*/  FSEL R9, -R13, -0.00082130916416645050049, P3 ;  /* 0xba574d200d097808 */ /* 0x000fe40001800100 */
[----:B------:R-:W-:Y:S02]  /*9380*/  FSETP.GE.AND P5, PT, |R40|, 1.0029599666595458984, PT ;  /* 0x3f8060fe2800780b */ /* 0x000fe40003fa6200 */
[----:B------:R-:W-:Y:S01]  /*9390*/  FSEL R11, -R15, -0.026868773624300956726, P3 ;  /* 0xbcdc1be70f0b7808 */ /* 0x000fe20001800100 */
[----:B------:R-:W-:Y:S01]  /*93a0*/  FFMA R7, R6, R7, R9 ;  /* 0x0000000706077223 */ /* 0x000fe20000000009 */
[----:B------:R-:W-:Y:S02]  /*93b0*/  FSEL R9, R14, 0.0052134888246655464172, P3 ;  /* 0x3baad5ea0e097808 */ /* 0x000fe40001800000 */
[----:B------:R-:W-:-:S02]  /*93c0*/  FSEL R8, |R40|, R8, P5 ;  /* 0x0000000828087208 */ /* 0x000fc40002800200 */
[----:B------:R-:W-:Y:S01]  /*93d0*/  FSEL R39, R3, 8.4834944573231041431e-05, P5 ;  /* 0x38b1e96a03277808 */ /* 0x000fe20002800000 */
[----:B------:R-:W-:Y:S01]  /*93e0*/  FFMA R7, R6, R7, R9 ;  /* 0x0000000706077223 */ /* 0x000fe20000000009 */
[----:B------:R-:W-:Y:S02]  /*93f0*/  FSEL R41, -R13, -0.00082130916416645050049, P5 ;  /* 0xba574d200d297808 */ /* 0x000fe40002800100 */
        /* <DEDUP_REMOVED lines=8> */
[----:B------:R-:W-:-:S02]  /*9480*/  FSEL R43, R19, 0.11284004896879196167, P5 ;  /* 0x3de718af132b7808 */ /* 0x000fc40002800000 */
        /* <DEDUP_REMOVED lines=102> */
[----:B------:R-:W1:Y:S01]  /*9af0*/  @P3 MUFU.EX2 R39, R10 ;  /* 0x0000000a00273308 */ /* 0x000e620000000800 */
[----:B------:R-:W-:Y:S01]  /*9b00*/  FMUL R41, R45, R45 ;  /* 0x0000002d2d297220 */ /* 0x000fe20000400000 */
[----:B------:R-:W-:Y:S01]  /*9b10*/  FFMA R11, R42, R11, R11 ;  /* 0x0000000b2a0b7223 */ /* 0x000fe2000000000b */
[----:B------:R-:W-:Y:S01]  /*9b20*/  FMUL R83, R83, 0.5 ;  /* 0x3f00000053537820 */ /* 0x000fe20000400000 */
[----:B------:R-:W-:-:S04]  /*9b30*/  FMUL R85, R85, 0.5 ;  /* 0x3f00000055557820 */ /* 0x000fc80000400000 */
        /* <DEDUP_REMOVED lines=9> */
[C---:B------:R-:W-:Y:S01]  /*9bd0*/  FMUL R49, R86.reuse, 0.70710676908493041992 ;  /* 0x3f3504f356317820 */ /* 0x040fe20000400000 */
[----:B------:R-:W-:Y:S01]  /*9be0*/  FSEL R40, R3, 8.4834944573231041431e-05, P3 ;  /* 0x38b1e96a03287808 */ /* 0x000fe20001800000 */
[----:B------:R-:W-:Y:S01]  /*9bf0*/  FMUL R86, R86, 0.5 ;  /* 0x3f00000056567820 */ /* 0x000fe20000400000 */
[----:B------:R-:W-:Y:S01]  /*9c00*/  FSEL R42, -R13, -0.00082130916416645050049, P3 ;  /* 0xba574d200d2a7808 */ /* 0x000fe20001800100 */
[----:B------:R-:W-:Y:S01]  /*9c10*/  FADD R11, R11, 1 ;  /* 0x3f8000000b0b7421 */ /* 0x000fe20000000000 */
[----:B------:R-:W-:-:S02]  /*9c20*/  FSETP.GE.AND P5, PT, |R45|, 1.0029599666595458984, PT ;  /* 0x3f8060fe2d00780b */ /* 0x000fc40003fa6200 */
[----:B------:R-:W-:Y:S01]  /*9c30*/  FSEL R44, -R15, -0.026868773624300956726, P3 ;  /* 0xbcdc1be70f2c7808 */ /* 0x000fe20001800100 */
[----:B------:R-:W-:Y:S01]  /*9c40*/  FFMA R40, R39, R40, R42 ;  /* 0x0000002827287223 */ /* 0x000fe2000000002a */
[C---:B------:R-:W-:Y:S02]  /*9c50*/  FSEL R42, R14.reuse, 0.0052134888246655464172, P3 ;  /* 0x3baad5ea0e2a7808 */ /* 0x040fe40001800000 */
        /* <DEDUP_REMOVED lines=9> */
[C---:B------:R-:W-:Y:S01]  /*9cf0*/  FSEL R44, R20.reuse, -0.37612664699554443359, P3 ;  /* 0xbec093ac142c7808 */ /* 0x040fe20001800000 */
        /* <DEDUP_REMOVED lines=34> */
[----:B------:R-:W-:Y:S01]  /*9f20*/  FSEL R44, R14, 0.0052134888246655464172, P3 ;  /* 0x3baad5ea0e2c7808 */ /* 0x000fe20001800000 */
[----:B------:R-:W-:Y:S01]  /*9f30*/  FMUL R40, R40, R83 ;  /* 0x0000005328287220 */ /* 0x000fe20000400000 */
        /* <DEDUP_REMOVED lines=82> */
[----:B------:R-:W-:Y:S01]  /*a460*/  @P5 LOP3.LUT R50, R45, 0x80000000, R56, 0xb8, !PT ;  /* 0x800000002d325812 */ /* 0x000fe200078eb838 */
[----:B------:R-:W-:Y:S01]  /*a470*/  FMUL R86, R43, R86 ;  /* 0x000000562b567220 */ /* 0x000fe20000400000 */
        /* <DEDUP_REMOVED lines=44> */
[----:B------:R-:W-:Y:S01]  /*a740*/  FMUL R4, R72, 0.5 ;  /* 0x3f00000048047820 */ /* 0x000fe20000400000 */
[----:B-1----:R-:W-:-:S05]  /*a750*/  @P3 FADD R46, -R46, 1 ;  /* 0x3f8000002e2e3421 */ /* 0x002fca0000000100 */
        /* <DEDUP_REMOVED lines=16> */
[----:B------:R-:W-:Y:S01]  /*a860*/  FMUL R8, R45, R4 ;  /* 0x000000042d087220 */ /* 0x000fe20000400000 */
[----:B------:R-:W-:Y:S02]  /*a870*/  F2FP.BF16.F32.PACK_AB R9, R44, R47 ;  /* 0x0000002f2c09723e */ /* 0x000fe400000010ff */
[----:B------:R-:W-:Y:S02]  /*a880*/  F2FP.BF16.F32.PACK_AB R4, R53, R52 ;  /* 0x000000343504723e */ /* 0x000fe400000010ff */
[----:B------:R-:W-:Y:S02]  /*a890*/  F2FP.BF16.F32.PACK_AB R11, R48, R5 ;  /* 0x00000005300b723e */ /* 0x000fe400000010ff */
[----:B------:R-:W-:Y:S02]  /*a8a0*/  F2FP.BF16.F32.PACK_AB R8, R51, R8 ;  /* 0x000000083308723e */ /* 0x000fe400000010ff */
[----:B------:R-:W-:-:S02]  /*a8b0*/  F2FP.BF16.F32.PACK_AB R5, R40, R39 ;  /* 0x000000272805723e */ /* 0x000fc400000010ff */
[----:B------:R-:W-:Y:S01]  /*a8c0*/  F2FP.BF16.F32.PACK_AB R6, R42, R41 ;  /* 0x000000292a06723e */ /* 0x000fe200000010ff */
[----:B------:R1:W-:Y:S01]  /*a8d0*/  STSM.16.M88.4 [R38+0x6200], R8 ;  /* 0x0062000826007844 */ /* 0x0003e20000000200 */
        /* <DEDUP_REMOVED lines=19> */
.L_x_85:
[----:B------:R-:W-:Y:S05]  /*aa10*/  BSYNC B0 ;  /* 0x0000000000007941 */ /* 0x000fea0003800000 */
.L_x_84:
[----:B-1----:R-:W-:Y:S01]  /*aa20*/  VIADD R4, R38, 0x6200 ;  /* 0x0000620026047836 */ /* 0x002fe20000000000 */
[----:B------:R-:W-:Y:S04]  /*aa30*/  BAR.SYNC.DEFER_BLOCKING 0x1, 0x100 ;  /* 0x0044000000007b1d */ /* 0x000fe80000010000 */
[----:B------:R-:W-:Y:S02]  /*aa40*/  LEA R27, R23, R4, 0x1 ;  /* 0x00000004171b7211 */ /* 0x000fe400078e08ff */
[----:B------:R-:W-:Y:S04]  /*aa50*/  BSSY B0, `(.L_x_86) ;  /* 0x000000a000007945 */ /* 0x000fe80003800000 */
[----:B------:R-:W-:Y:S05]  /*aa60*/  @P0 BRA `(.L_x_87) ;  /* 0x0000000000200947 */ /* 0x000fea0003800000 */
[----:B------:R-:W-:-:S06]  /*aa70*/  UISETP.NE.AND UP0, UPT, UR44, 0x3, UPT ;  /* 0x000000032c00788c */ /* 0x000fcc000bf05270 */
[----:B------:R-:W-:-:S13]  /*aa80*/  PLOP3.LUT P3, PT, PT, PT, UP0, 0x80, 0x0 ;  /* 0x000000000000781c */ /* 0x000fda0003f6f008 */
[----:B------:R-:W-:Y:S05]  /*aa90*/  @!P3 BRA `(.L_x_88) ;  /* 0x000000000004b947 */ /* 0x000fea0003800000 */
[----:B------:R-:W-:Y:S01]  /*aaa0*/  BPT.TRAP 0x1 ;  /* 0x000000040000795c */ /* 0x000fe20000300000 */
.L_x_88:
[----:B------:R-:W-:-:S04]  /*aab0*/  ULEA UR4, UR8, UR52, 0x3 ;  /* 0x0000003408047291 */ /* 0x000fc8000f8e183f */
[----:B------:R-:W-:-:S04]  /*aac0*/  UIADD3 UR4, UR4, 0x60, URZ ;  /* 0x0000006004047890 */ /* 0x000fc8000fffe03f */
[----:B------:R-:W-:-:S09]  /*aad0*/  UPRMT UR4, UR53, 0x654, UR4 ;  /* 0x0000065435047896 */ /* 0x000fd20008000004 */
[----:B------:R-:W-:Y:S03]  /*aae0*/  SYNCS.ARRIVE.TRANS64.RED.A1T0 RZ, [UR4], RZ ;  /* 0x000000ffffff79a7 */ /* 0x000fe60008100404 */
.L_x_87:
[----:B------:R-:W-:Y:S05]  /*aaf0*/  BSYNC B0 ;  /* 0x0000000000007941 */ /* 0x000fea0003800000 */
.L_x_86:
        /* <DEDUP_REMOVED lines=9> */
.L_x_91:
[C---:B------:R-:W-:Y:S01]  /*ab90*/  LEA R4, R0.reuse, UR52, 0x3 ;  /* 0x0000003400047c11 */ /* 0x040fe2000f8e18ff */
[----:B------:R-:W-:Y:S01]  /*aba0*/  VIADD R40, R0, 0x1 ;  /* 0x0000000100287836 */ /* 0x000fe20000000000 */
[----:B------:R-:W-:Y:S01]  /*abb0*/  SHF.L.U32 R5, R35, 0x1f, RZ ;  /* 0x0000001f23057819 */ /* 0x000fe200000006ff */
[----:B------:R-:W-:Y:S03]  /*abc0*/  BSSY B1, `(.L_x_92) ;  /* 0x0000005000017945 */ /* 0x000fe60003800000 */
[----:B------:R-:W1:Y:S01]  /*abd0*/  SYNCS.PHASECHK.TRANS64.TRYWAIT P5, [R4+URZ+0x40], R5 ;  /* 0x00004005040075a7 */ /* 0x000e6200080a017f */
[----:B------:R-:W-:-:S04]  /*abe0*/  ISETP.NE.AND P3, PT, R40, 0x4, PT ;  /* 0x000000042800780c */ /* 0x000fc80003f65270 */
[----:B------:R-:W-:Y:S01]  /*abf0*/  SEL R42, RZ, 0x1, P3 ;  /* 0x00000001ff2a7807 */ /* 0x000fe20001800000 */
[----:B-1----:R-:W-:Y:S08]  /*ac00*/  @!P5 BRA `(.L_x_93) ;  /* 0x000000b80088d947 */ /* 0x002ff00003800000 */
.L_x_237:
[----:B------:R-:W-:Y:S05]  /*ac10*/  BSYNC B1 ;  /* 0x0000000000017941 */ /* 0x000fea0003800000 */
.L_x_92:
        /* <DEDUP_REMOVED lines=38> */
.L_x_94:
[----:B------:R-:W-:Y:S02]  /*ae80*/  LOP3.LUT R35, R35, R42, RZ, 0x3c, !PT ;  /* 0x0000002a23237212 */ /* 0x000fe400078e3cff */
[----:B------:R-:W-:-:S07]  /*ae90*/  SEL R0, R40, RZ, P3 ;  /* 0x000000ff28007207 */ /* 0x000fce0001800000 */
.L_x_90:
[----:B------:R-:W-:Y:S05]  /*aea0*/  BSYNC B0 ;  /* 0x0000000000007941 */ /* 0x000fea0003800000 */
.L_x_89:
        /* <DEDUP_REMOVED lines=66> */
[----:B------:R-:W-:Y:S01]  /*b2d0*/  FMUL R53, R103, 0.70710676908493041992 ;  /* 0x3f3504f367357820 */ /* 0x000fe20000400000 */
[----:B------:R-:W-:Y:S01]  /*b2e0*/  FMUL R98, R98, 0.5 ;  /* 0x3f00000062627820 */ /* 0x000fe20000400000 */
        /* <DEDUP_REMOVED lines=280> */
[----:B--2---:R-:W-:Y:S01]  /*c470*/  @P5 FADD R44, -R44, 1 ;  /* 0x3f8000002c2c5421 */ /* 0x004fe20000000100 */
[----:B------:R-:W-:Y:S01]  /*c480*/  FMUL R56, R88, 0.70710676908493041992 ;  /* 0x3f3504f358387820 */ /* 0x000fe20000400000 */
[----:B------:R-:W-:Y:S01]  /*c490*/  FADD R49, R49, 1 ;  /* 0x3f80000031317421 */ /* 0x000fe20000000000 */
[----:B------:R-:W-:Y:S02]  /*c4a0*/  FSEL R45, |R58|, R43, P3 ;  /* 0x0000002b3a2d7208 */ /* 0x000fe40001800200 */
[----:B------:R-:W-:Y:S01]  /*c4b0*/  @P5 LOP3.LUT R51, R44, 0x80000000, R53, 0xb8, !PT ;  /* 0x800000002c335812 */ /* 0x000fe200078eb835 */
[C---:B------:R-:W-:Y:S01]  /*c4c0*/  FMUL R43, R56.reuse, R56 ;  /* 0x00000038382b7220 */ /* 0x040fe20000400000 */
[----:B------:R-:W-:Y:S01]  /*c4d0*/  FSEL R44, R3, 8.4834944573231041431e-05, P3 ;  /* 0x38b1e96a032c7808 */ /* 0x000fe20001800000 */
[----:B------:R-:W-:Y:S01]  /*c4e0*/  FMUL R102, R49, R102 ;  /* 0x0000006631667220 */ /* 0x000fe20000400000 */
[----:B------:R-:W-:Y:S01]  /*c4f0*/  FSEL R46, -R13, -0.00082130916416645050049, P3 ;  /* 0xba574d200d2e7808 */ /* 0x000fe20001800100 */
[----:B------:R-:W-:Y:S01]  /*c500*/  FADD R51, R51, 1 ;  /* 0x3f80000033337421 */ /* 0x000fe20000000000 */
[----:B------:R-:W-:-:S02]  /*c510*/  FSETP.GE.AND P5, PT, |R56|, 1.0029599666595458984, PT ;  /* 0x3f8060fe3800780b */ /* 0x000fc40003fa6200 */
[----:B------:R-:W-:Y:S01]  /*c520*/  FSEL R50, R14, 0.0052134888246655464172, P3 ;  /* 0x3baad5ea0e327808 */ /* 0x000fe20001800000 */
[----:B------:R-:W-:Y:S01]  /*c530*/  FFMA R48, R45, R44, R46 ;  /* 0x0000002c2d307223 */ /* 0x000fe2000000002e */
        /* <DEDUP_REMOVED lines=50> */
[----:B------:R-:W-:Y:S01]  /*c860*/  F2FP.BF16.F32.PACK_AB R10, R48, R45 ;  /* 0x0000002d300a723e */ /* 0x000fe200000010ff */
[----:B------:R-:W-:Y:S01]  /*c870*/  FMUL R43, R4, R43 ;  /* 0x0000002b042b7220 */ /* 0x000fe20000400000 */
[----:B------:R-:W-:Y:S01]  /*c880*/  FMUL R4, R95, 0.5 ;  /* 0x3f0000005f047820 */ /* 0x000fe20000400000 */
[----:B------:R-:W-:-:S03]  /*c890*/  FADD R44, R44, 1 ;  /* 0x3f8000002c2c7421 */ /* 0x000fc60000000000 */
[----:B------:R-:W-:Y:S01]  /*c8a0*/  FMUL R52, R9, R4 ;  /* 0x0000000409347220 */ /* 0x000fe20000400000 */
[----:B------:R-:W-:Y:S01]  /*c8b0*/  FMUL R4, R103, 0.5 ;  /* 0x3f00000067047820 */ /* 0x000fe20000400000 */
[----:B------:R-:W-:Y:S01]  /*c8c0*/  FMUL R8, R44, R5 ;  /* 0x000000052c087220 */ /* 0x000fe20000400000 */
[----:B------:R-:W-:Y:S02]  /*c8d0*/  F2FP.BF16.F32.PACK_AB R9, R46, R43 ;  /* 0x0000002b2e09723e */ /* 0x000fe400000010ff */
[----:B------:R-:W-:Y:S01]  /*c8e0*/  FMUL R51, R51, R4 ;  /* 0x0000000433337220 */ /* 0x000fe20000400000 */
[----:B------:R-:W-:Y:S02]  /*c8f0*/  F2FP.BF16.F32.PACK_AB R11, R52, R47 ;  /* 0x0000002f340b723e */ /* 0x000fe400000010ff */
[----:B------:R-:W-:Y:S02]  /*c900*/  F2FP.BF16.F32.PACK_AB R4, R6, R53 ;  /* 0x000000350604723e */ /* 0x000fe400000010ff */
[----:B------:R-:W-:-:S02]  /*c910*/  F2FP.BF16.F32.PACK_AB R8, R39, R8 ;  /* 0x000000082708723e */ /* 0x000fc400000010ff */
[----:B------:R-:W-:Y:S02]  /*c920*/  F2FP.BF16.F32.PACK_AB R5, R99, R98 ;  /* 0x000000626305723e */ /* 0x000fe400000010ff */
[----:B------:R-:W-:Y:S01]  /*c930*/  F2FP.BF16.F32.PACK_AB R6, R42, R41 ;  /* 0x000000292a06723e */ /* 0x000fe200000010ff */
[----:B------:R1:W-:Y:S01]  /*c940*/  STSM.16.M88.4 [R38+0x200], R8 ;  /* 0x0002000826007844 */ /* 0x0003e20000000200 */
[----:B------:R-:W-:-:S05]  /*c950*/  F2FP.BF16.F32.PACK_AB R7, R51, R102 ;  /* 0x000000663307723e */ /* 0x000fca00000010ff */
[----:B------:R1:W-:Y:S01]  /*c960*/  STSM.16.M88.4 [R29], R4 ;  /* 0x000000041d007844 */ /* 0x0003e20000000200 */
        /* <DEDUP_REMOVED lines=17> */
.L_x_96:
[----:B------:R-:W-:Y:S05]  /*ca80*/  BSYNC B0 ;  /* 0x0000000000007941 */ /* 0x000fea0003800000 */
.L_x_95:
[----:B------:R-:W-:Y:S06]  /*ca90*/  BAR.SYNC.DEFER_BLOCKING 0x1, 0x100 ;  /* 0x0044000000007b1d */ /* 0x000fec0000010000 */
[----:B------:R-:W-:Y:S04]  /*caa0*/  BSSY B0, `(.L_x_97) ;  /* 0x000000a000007945 */ /* 0x000fe80003800000 */
[----:B------:R-:W-:Y:S05]  /*cab0*/  @P0 BRA `(.L_x_98) ;  /* 0x0000000000200947 */ /* 0x000fea0003800000 */
[----:B------:R-:W-:-:S06]  /*cac0*/  UISETP.NE.AND UP0, UPT, UR44, 0x3, UPT ;  /* 0x000000032c00788c */ /* 0x000fcc000bf05270 */
[----:B------:R-:W-:-:S13]  /*cad0*/  PLOP3.LUT P3, PT, PT, PT, UP0, 0x80, 0x0 ;  /* 0x000000000000781c */ /* 0x000fda0003f6f008 */
[----:B------:R-:W-:Y:S05]  /*cae0*/  @!P3 BRA `(.L_x_99) ;  /* 0x000000000004b947 */ /* 0x000fea0003800000 */
[----:B------:R-:W-:Y:S01]  /*caf0*/  BPT.TRAP 0x1 ;  /* 0x000000040000795c */ /* 0x000fe20000300000 */
.L_x_99:
[----:B------:R-:W-:-:S04]  /*cb00*/  ULEA UR4, UR8, UR52, 0x3 ;  /* 0x0000003408047291 */ /* 0x000fc8000f8e183f */
[----:B------:R-:W-:-:S04]  /*cb10*/  UIADD3 UR4, UR4, 0x60, URZ ;  /* 0x0000006004047890 */ /* 0x000fc8000fffe03f */
[----:B------:R-:W-:-:S09]  /*cb20*/  UPRMT UR4, UR53, 0x654, UR4 ;  /* 0x0000065435047896 */ /* 0x000fd20008000004 */
[----:B------:R-:W-:Y:S03]  /*cb30*/  SYNCS.ARRIVE.TRANS64.RED.A1T0 RZ, [UR4], RZ ;  /* 0x000000ffffff79a7 */ /* 0x000fe60008100404 */
.L_x_98:
[----:B------:R-:W-:Y:S05]  /*cb40*/  BSYNC B0 ;  /* 0x0000000000007941 */ /* 0x000fea0003800000 */
.L_x_97:
        /* <DEDUP_REMOVED lines=9> */
.L_x_102:
[C---:B-1----:R-:W-:Y:S01]  /*cbe0*/  LEA R4, R0.reuse, UR52, 0x3 ;  /* 0x0000003400047c11 */ /* 0x042fe2000f8e18ff */
[----:B------:R-:W-:Y:S01]  /*cbf0*/  BSSY B1, `(.L_x_103) ;  /* 0x0000007000017945 */ /* 0x000fe20003800000 */
[----:B------:R-:W-:Y:S02]  /*cc00*/  SHF.L.U32 R5, R35, 0x1f, RZ ;  /* 0x0000001f23057819 */ /* 0x000fe400000006ff */
[----:B------:R-:W-:Y:S02]  /*cc10*/  IADD3 R8, R0, 0x1, RZ ;  /* 0x0000000100087810 */ /* 0x000fe40007ffe0ff */
[----:B------:R-:W1:Y:S02]  /*cc20*/  SYNCS.PHASECHK.TRANS64.TRYWAIT P5, [R4+URZ+0x40], R5 ;  /* 0x00004005040075a7 */ /* 0x000e6400080a017f */
[----:B------:R-:W-:-:S04]  /*cc30*/  ISETP.NE.AND P3, PT, R8, 0x4, PT ;  /* 0x000000040800780c */ /* 0x000fc80003f65270 */
[----:B------:R-:W-:Y:S01]  /*cc40*/  SEL R10, RZ, 0x1, P3 ;  /* 0x00000001ff0a7807 */ /* 0x000fe20001800000 */
[----:B-1----:R-:W-:Y:S08]  /*cc50*/  @!P5 BRA `(.L_x_104) ;  /* 0x000000980088d947 */ /* 0x002ff00003800000 */
.L_x_238:
[----:B------:R-:W-:Y:S05]  /*cc60*/  BSYNC B1 ;  /* 0x0000000000017941 */ /* 0x000fea0003800000 */
.L_x_103:
        /* <DEDUP_REMOVED lines=38> */
.L_x_105:
[----:B------:R-:W-:Y:S02]  /*ced0*/  LOP3.LUT R35, R35, R10, RZ, 0x3c, !PT ;  /* 0x0000000a23237212 */ /* 0x000fe400078e3cff */
[----:B------:R-:W-:-:S07]  /*cee0*/  SEL R0, R8, RZ, P3 ;  /* 0x000000ff08007207 */ /* 0x000fce0001800000 */
.L_x_101:
[----:B------:R-:W-:Y:S05]  /*cef0*/  BSYNC B0 ;  /* 0x0000000000007941 */ /* 0x000fea0003800000 */
.L_x_100:
        /* <DEDUP_REMOVED lines=69> */
[----:B------:R-:W-:Y:S03]  /*d350*/  BSSY B0, `(.L_x_106) ;  /* 0x0000178000007945 */ /* 0x000fe60003800000 */
        /* <DEDUP_REMOVED lines=281> */
[C---:B------:R-:W-:Y:S01]  /*e4f0*/  FSETP.GE.AND P5, PT, |R53|.reuse, 1.0029599666595458984, PT ;  /* 0x3f8060fe3500780b */ /* 0x040fe20003fa6200 */
[----:B------:R-:W-:Y:S01]  /*e500*/  FADD R52, R52, 1 ;  /* 0x3f80000034347421 */ /* 0x000fe20000000000 */
        /* <DEDUP_REMOVED lines=29> */
[----:B------:R-:W-:Y:S01]  /*e6e0*/  FMUL R43, R4, R43 ;  /* 0x0000002b042b7220 */ /* 0x000fe20000400000 */
[----:B------:R-:W1:Y:S01]  /*e6f0*/  @P3 MUFU.EX2 R42, R47 ;  /* 0x0000002f002a3308 */ /* 0x000e620000000800 */
[----:B------:R-:W-:Y:S01]  /*e700*/  FMUL R45, R108, 0.5 ;  /* 0x3f0000006c2d7820 */ /* 0x000fe20000400000 */
[----:B------:R-:W-:Y:S01]  /*e710*/  FFMA R41, R41, R44, R44 ;  /* 0x0000002c29297223 */ /* 0x000fe2000000002c */
[----:B------:R-:W-:-:S02]  /*e720*/  FMUL R4, R111, 0.5 ;  /* 0x3f0000006f047820 */ /* 0x000fc40000400000 */
[----:B------:R-:W-:Y:S01]  /*e730*/  FMUL R45, R6, R45 ;  /* 0x0000002d062d7220 */ /* 0x000fe20000400000 */
[----:B------:R-:W-:Y:S01]  /*e740*/  FMUL R6, R113, 0.5 ;  /* 0x3f00000071067820 */ /* 0x000fe20000400000 */
[----:B------:R-:W-:Y:S01]  /*e750*/  FMUL R9, R9, R4 ;  /* 0x0000000409097220 */ /* 0x000fe20000400000 */
[----:B------:R-:W2:Y:S01]  /*e760*/  @P5 MUFU.EX2 R40, R41 ;  /* 0x0000002900285308 */ /* 0x000ea20000000800 */
[----:B------:R-:W-:Y:S01]  /*e770*/  FMUL R4, R115, 0.5 ;  /* 0x3f00000073047820 */ /* 0x000fe20000400000 */
[----:B------:R-:W-:Y:S01]  /*e780*/  FMUL R49, R11, R6 ;  /* 0x000000060b317220 */ /* 0x000fe20000400000 */
[----:B------:R-:W-:Y:S02]  /*e790*/  FMUL R6, R105, 0.5 ;  /* 0x3f00000069067820 */ /* 0x000fe40000400000 */
[----:B------:R-:W-:Y:S01]  /*e7a0*/  FMUL R44, R39, R4 ;  /* 0x00000004272c7220 */ /* 0x000fe20000400000 */
        /* <DEDUP_REMOVED lines=11> */
[----:B------:R-:W-:Y:S01]  /*e860*/  FMUL R7, R119, 0.5 ;  /* 0x3f00000077077820 */ /* 0x000fe20000400000 */
[----:B------:R-:W-:Y:S01]  /*e870*/  FMUL R47, R47, R6 ;  /* 0x000000062f2f7220 */ /* 0x000fe20000400000 */
[----:B------:R-:W-:Y:S01]  /*e880*/  FMUL R40, R5, R40 ;  /* 0x0000002805287220 */ /* 0x000fe20000400000 */
[----:B------:R-:W-:Y:S01]  /*e890*/  FMUL R5, R110, 0.5 ;  /* 0x3f0000006e057820 */ /* 0x000fe20000400000 */
[----:B------:R-:W-:Y:S01]  /*e8a0*/  FADD R41, R41, 1 ;  /* 0x3f80000029297421 */ /* 0x000fe20000000000 */
[----:B------:R-:W-:Y:S01]  /*e8b0*/  FMUL R11, R52, R7 ;  /* 0x00000007340b7220 */ /* 0x000fe20000400000 */
[----:B------:R-:W-:Y:S01]  /*e8c0*/  F2FP.BF16.F32.PACK_AB R6, R42, R45 ;  /* 0x0000002d2a06723e */ /* 0x000fe200000010ff */
[----:B------:R-:W-:Y:S01]  /*e8d0*/  FMUL R8, R8, R5 ;  /* 0x0000000508087220 */ /* 0x000fe20000400000 */
[----:B------:R-:W-:Y:S01]  /*e8e0*/  FMUL R5, R116, 0.5 ;  /* 0x3f00000074057820 */ /* 0x000fe20000400000 */
[----:B------:R-:W-:-:S03]  /*e8f0*/  FMUL R4, R41, R4 ;  /* 0x0000000429047220 */ /* 0x000fc60000400000 */
[----:B------:R-:W-:Y:S01]  /*e900*/  FMUL R46, R46, R5 ;  /* 0x000000052e2e7220 */ /* 0x000fe20000400000 */
[----:B------:R-:W-:Y:S01]  /*e910*/  FMUL R5, R118, 0.5 ;  /* 0x3f00000076057820 */ /* 0x000fe20000400000 */
[----:B------:R-:W-:Y:S02]  /*e920*/  F2FP.BF16.F32.PACK_AB R7, R9, R8 ;  /* 0x000000080907723e */ /* 0x000fe400000010ff */
[----:B------:R-:W-:Y:S01]  /*e930*/  F2FP.BF16.F32.PACK_AB R8, R49, R10 ;  /* 0x0000000a3108723e */ /* 0x000fe200000010ff */
[----:B------:R-:W-:Y:S01]  /*e940*/  FMUL R50, R50, R5 ;  /* 0x0000000532327220 */ /* 0x000fe20000400000 */
[----:B------:R-:W-:Y:S02]  /*e950*/  F2FP.BF16.F32.PACK_AB R5, R40, R43 ;  /* 0x0000002b2805723e */ /* 0x000fe400000010ff */
[----:B------:R-:W-:Y:S02]  /*e960*/  F2FP.BF16.F32.PACK_AB R4, R47, R4 ;  /* 0x000000042f04723e */ /* 0x000fe400000010ff */
[----:B------:R-:W-:-:S02]  /*e970*/  F2FP.BF16.F32.PACK_AB R9, R44, R29 ;  /* 0x0000001d2c09723e */ /* 0x000fc400000010ff */
        /* <DEDUP_REMOVED lines=21> */
.L_x_107:
[----:B------:R-:W-:Y:S05]  /*ead0*/  BSYNC B0 ;  /* 0x0000000000007941 */ /* 0x000fea0003800000 */
.L_x_106:
[----:B------:R-:W-:Y:S06]  /*eae0*/  BAR.SYNC.DEFER_BLOCKING 0x1, 0x100 ;  /* 0x0044000000007b1d */ /* 0x000fec0000010000 */
[----:B------:R-:W-:Y:S04]  /*eaf0*/  BSSY B0, `(.L_x_108) ;  /* 0x000000a000007945 */ /* 0x000fe80003800000 */
[----:B------:R-:W-:Y:S05]  /*eb00*/  @P0 BRA `(.L_x_109) ;  /* 0x0000000000200947 */ /* 0x000fea0003800000 */
[----:B------:R-:W-:-:S06]  /*eb10*/  UISETP.NE.AND UP0, UPT, UR44, 0x3, UPT ;  /* 0x000000032c00788c */ /* 0x000fcc000bf05270 */
[----:B------:R-:W-:-:S13]  /*eb20*/  PLOP3.LUT P3, PT, PT, PT, UP0, 0x80, 0x0 ;  /* 0x000000000000781c */ /* 0x000fda0003f6f008 */
[----:B------:R-:W-:Y:S05]  /*eb30*/  @!P3 BRA `(.L_x_110) ;  /* 0x000000000004b947 */ /* 0x000fea0003800000 */
[----:B------:R-:W-:Y:S01]  /*eb40*/  BPT.TRAP 0x1 ;  /* 0x000000040000795c */ /* 0x000fe20000300000 */
.L_x_110:
[----:B------:R-:W-:-:S04]  /*eb50*/  ULEA UR4, UR8, UR52, 0x3 ;  /* 0x0000003408047291 */ /* 0x000fc8000f8e183f */
[----:B------:R-:W-:-:S04]  /*eb60*/  UIADD3 UR4, UR4, 0x60, URZ ;  /* 0x0000006004047890 */ /* 0x000fc8000fffe03f */
[----:B------:R-:W-:-:S09]  /*eb70*/  UPRMT UR4, UR53, 0x654, UR4 ;  /* 0x0000065435047896 */ /* 0x000fd20008000004 */
[----:B------:R-:W-:Y:S03]  /*eb80*/  SYNCS.ARRIVE.TRANS64.RED.A1T0 RZ, [UR4], RZ ;  /* 0x000000ffffff79a7 */ /* 0x000fe60008100404 */
.L_x_109:
[----:B------:R-:W-:Y:S05]  /*eb90*/  BSYNC B0 ;  /* 0x0000000000007941 */ /* 0x000fea0003800000 */
.L_x_108:
        /* <DEDUP_REMOVED lines=9> */
.L_x_113:
[C---:B-1----:R-:W-:Y:S01]  /*ec30*/  LEA R4, R0.reuse, UR52, 0x3 ;  /* 0x0000003400047c11 */ /* 0x042fe2000f8e18ff */
[----:B------:R-:W-:Y:S01]  /*ec40*/  VIADD R8, R0, 0x1 ;  /* 0x0000000100087836 */ /* 0x000fe20000000000 */
[----:B------:R-:W-:Y:S01]  /*ec50*/  SHF.L.U32 R5, R35, 0x1f, RZ ;  /* 0x0000001f23057819 */ /* 0x000fe200000006ff */
[----:B------:R-:W-:Y:S03]  /*ec60*/  BSSY B1, `(.L_x_114) ;  /* 0x0000005000017945 */ /* 0x000fe60003800000 */
[----:B------:R-:W1:Y:S01]  /*ec70*/  SYNCS.PHASECHK.TRANS64.TRYWAIT P5, [R4+URZ+0x40], R5 ;  /* 0x00004005040075a7 */ /* 0x000e6200080a017f */
[----:B------:R-:W-:-:S04]  /*ec80*/  ISETP.NE.AND P3, PT, R8, 0x4, PT ;  /* 0x000000040800780c */ /* 0x000fc80003f65270 */
[----:B------:R-:W-:Y:S01]  /*ec90*/  SEL R10, RZ, 0x1, P3 ;  /* 0x00000001ff0a7807 */ /* 0x000fe20001800000 */
[----:B-1----:R-:W-:Y:S08]  /*eca0*/  @!P5 BRA `(.L_x_115) ;  /* 0x000000780088d947 */ /* 0x002ff00003800000 */
.L_x_239:
[----:B------:R-:W-:Y:S05]  /*ecb0*/  BSYNC B1 ;  /* 0x0000000000017941 */ /* 0x000fea0003800000 */
.L_x_114:
[----:B------:R-:W-:Y:S05]  /*ecc0*/  @P4 BRA `(.L_x_116) ;  /* 0x0000000000944947 */ /* 0x000fea0003800000 */
[----:B------:R-:W-:Y:S01]  /*ecd0*/  LEA R0, R0, R31, 0xd ;  /* 0x0000001f00007211 */ /* 0x000fe200078e68ff */
[----:B------:R-:W-:Y:S05]  /*ece0*/  WARPSYNC.ALL ;  /* 0x0000000000007948 */ /* 0x000fea0003800000 */
[----:B------:R-:W-:Y:S01]  /*ecf0*/  IMAD R44, R23, 0x2, R0 ;  /* 0x00000002172c7824 */ /* 0x000fe200078e0200 */
[----:B-1----:R-:W1:Y:S05]  /*ed00*/  LDSM.16.M88.4 R4, [R0] ;  /* 0x000000000004783b */ /* 0x002e6a0000000200 */
        /* <DEDUP_REMOVED lines=33> */
.L_x_116:
[----:B------:R-:W-:Y:S02]  /*ef20*/  LOP3.LUT R35, R35, R10, RZ, 0x3c, !PT ;  /* 0x0000000a23237212 */ /* 0x000fe400078e3cff */
[----:B------:R-:W-:-:S07]  /*ef30*/  SEL R0, R8, RZ, P3 ;  /* 0x000000ff08007207 */ /* 0x000fce0001800000 */
.L_x_112:
[----:B------:R-:W-:Y:S05]  /*ef40*/  BSYNC B0 ;  /* 0x0000000000007941 */ /* 0x000fea0003800000 */
.L_x_111:
        /* <DEDUP_REMOVED lines=22> */
[C---:B------:R-:W-:Y:S01]  /*f0b0*/  FFMA R5, R4.reuse, R5, R7 ;  /* 0x0000000504057223 */ /* 0x040fe20000000007 */
[----:B------:R-:W-:Y:S01]  /*f0c0*/  FSEL R11, R3, 8.4834944573231041431e-05, P5 ;  /* 0x38b1e96a030b7808 */ /* 0x000fe20002800000 */
[----:B------:R-:W-:Y:S01]  /*f0d0*/  FFMA R129, R153, R129, R164 ;  /* 0x0000008199817223 */ /* 0x000fe200000000a4 */
[----:B------:R-:W-:Y:S01]  /*f0e0*/  FSEL R29, -R13, -0.00082130916416645050049, P5 ;  /* 0xba574d200d1d7808 */ /* 0x000fe20002800100 */
[----:B------:R-:W-:Y:S01]  /*f0f0*/  FFMA R5, R4, R5, R9 ;  /* 0x0000000504057223 */ /* 0x000fe20000000009 */
[----:B------:R-:W-:Y:S01]  /*f100*/  FSEL R7, -R15, -0.026868773624300956726, P3 ;  /* 0xbcdc1be70f077808 */ /* 0x000fe20001800100 */
[----:B------:R-:W-:Y:S01]  /*f110*/  FMUL R46, R129, 0.70710676908493041992 ;  /* 0x3f3504f3812e7820 */ /* 0x000fe20000400000 */
        /* <DEDUP_REMOVED lines=20> */
[C---:B------:R-:W-:Y:S01]  /*f260*/  FFMA R130, R153.reuse, R130, R32 ;  /* 0x0000008299827223 */ /* 0x040fe20000000020 */
[----:B------:R-:W-:Y:S01]  /*f270*/  FFMA R8, R6, R11, R8 ;  /* 0x0000000b06087223 */ /* 0x000fe20000000008 */
[C---:B------:R-:W-:Y:S01]  /*f280*/  FFMA R131, R153.reuse, R131, R166 ;  /* 0x0000008399837223 */ /* 0x040fe200000000a6 */
[----:B------:R-:W1:Y:S01]  /*f290*/  @P3 MUFU.EX2 R6, R4 ;  /* 0x0000000400063308 */ /* 0x000e620000000800 */
[----:B------:R-:W-:Y:S01]  /*f2a0*/  FMUL R52, R130, 0.70710676908493041992 ;  /* 0x3f3504f382347820 */ /* 0x000fe20000400000 */
[----:B------:R-:W-:Y:S01]  /*f2b0*/  FFMA R5, R8, R5, R5 ;  /* 0x0000000508057223 */ /* 0x000fe20000000005 */
[----:B------:R-:W-:Y:S01]  /*f2c0*/  FMUL R8, R40, R40 ;  /* 0x0000002828087220 */ /* 0x000fe20000400000 */
[C---:B------:R-:W-:Y:S01]  /*f2d0*/  FFMA R132, R153.reuse, R132, R168 ;  /* 0x0000008499847223 */ /* 0x040fe200000000a8 */
[C---:B------:R-:W-:Y:S01]  /*f2e0*/  FFMA R133, R153.reuse, R133, R34 ;  /* 0x0000008599857223 */ /* 0x040fe20000000022 */
[C---:B------:R-:W-:Y:S01]  /*f2f0*/  FFMA R134, R153.reuse, R134, R36 ;  /* 0x0000008699867223 */ /* 0x040fe20000000024 */
[----:B------:R-:W-:Y:S01]  /*f300*/  FFMA R135, R153, R135, R170 ;  /* 0x0000008799877223 */ /* 0x000fe200000000aa */
[----:B------:R-:W2:Y:S01]  /*f310*/  @P5 MUFU.EX2 R7, R5 ;  /* 0x0000000500075308 */ /* 0x000ea20000000800 */
[----:B------:R-:W-:Y:S01]  /*f320*/  FMUL R54, R132, 0.70710676908493041992 ;  /* 0x3f3504f384367820 */ /* 0x000fe20000400000 */
[----:B------:R-:W-:Y:S01]  /*f330*/  FMUL R49, R133, 0.70710676908493041992 ;  /* 0x3f3504f385317820 */ /* 0x000fe20000400000 */
[----:B------:R-:W-:Y:S01]  /*f340*/  FMUL R53, R135, 0.70710676908493041992 ;  /* 0x3f3504f387357820 */ /* 0x000fe20000400000 */
[C---:B------:R-:W-:Y:S01]  /*f350*/  FFMA R121, R153.reuse, R121, R24 ;  /* 0x0000007999797223 */ /* 0x040fe20000000018 */
[----:B------:R-:W-:Y:S01]  /*f360*/  FFMA R120, R153, R120, R162 ;  /* 0x0000007899787223 */ /* 0x000fe200000000a2 */
        /* <DEDUP_REMOVED lines=119> */
[C---:B------:R-:W-:Y:S01]  /*fae0*/  FFMA R11, R10.reuse, R11, R29 ;  /* 0x0000000b0a0b7223 */ /* 0x040fe2000000001d */
        /* <DEDUP_REMOVED lines=71> */
[----:B------:R-:W-:Y:S01]  /*ff60*/  FSEL R40, R3, 8.4834944573231041431e-05, P3 ;  /* 0x38b1e96a03287808 */ /* 0x000fe20001800000 */
[----:B------:R-:W-:Y:S01]  /*ff70*/  FMUL R29, R29, R130 ;  /* 0x000000821d1d7220 */ /* 0x000fe20000400000 */
        /* <DEDUP_REMOVED lines=94> */
[----:B------:R-:W-:Y:S01]  /*10560*/  FSEL R46, R14, 0.0052134888246655464172, P3 ;  /* 0x3baad5ea0e2e7808 */ /* 0x000fe20001800000 */
[----:B------:R-:W-:Y:S01]  /*10570*/  FFMA R44, R41, R40, R42 ;  /* 0x00000028292c7223 */ /* 0x000fe2000000002a */
        /* <DEDUP_REMOVED lines=49> */
[----:B------:R-:W-:Y:S02]  /*10890*/  FMUL R6, R133, 0.5 ;  /* 0x3f00000085067820 */ /* 0x000fe40000400000 */
[----:B------:R-:W-:Y:S01]  /*108a0*/  FMUL R39, R4, R39 ;  /* 0x0000002704277220 */ /* 0x000fe20000400000 */
[----:B------:R-:W-:Y:S01]  /*108b0*/  FMUL R4, R127, 0.5 ;  /* 0x3f0000007f047820 */ /* 0x000fe20000400000 */
[----:B------:R-:W-:Y:S01]  /*108c0*/  FMUL R52, R47, R6 ;  /* 0x000000062f347220 */ /* 0x000fe20000400000 */
[----:B------:R-:W-:Y:S01]  /*108d0*/  FADD R40, R40, 1 ;  /* 0x3f80000028287421 */ /* 0x000fe20000000000 */
[----:B------:R-:W-:Y:S01]  /*108e0*/  FMUL R6, R135, 0.5 ;  /* 0x3f00000087067820 */ /* 0x000fe20000400000 */
[----:B------:R-:W-:Y:S01]  /*108f0*/  FMUL R43, R9, R4 ;  /* 0x00000004092b7220 */ /* 0x000fe20000400000 */
[----:B------:R-:W-:Y:S01]  /*10900*/  FMUL R4, R131, 0.5 ;  /* 0x3f00000083047820 */ /* 0x000fe20000400000 */
[----:B------:R-:W-:Y:S01]  /*10910*/  FMUL R9, R46, R7 ;  /* 0x000000072e097220 */ /* 0x000fe20000400000 */
[----:B------:R-:W-:Y:S01]  /*10920*/  FMUL R51, R51, R6 ;  /* 0x0000000633337220 */ /* 0x000fe20000400000 */
[----:B------:R-:W-:Y:S01]  /*10930*/  F2FP.BF16.F32.PACK_AB R6, R44, R41 ;  /* 0x000000292c06723e */ /* 0x000fe200000010ff */
[----:B------:R-:W-:Y:S01]  /*10940*/  FMUL R50, R33, R4 ;  /* 0x0000000421327220 */ /* 0x000fe20000400000 */
[----:B------:R-:W-:Y:S01]  /*10950*/  FMUL R4, R134, 0.5 ;  /* 0x3f00000086047820 */ /* 0x000fe20000400000 */
[----:B------:R-:W-:-:S02]  /*10960*/  F2FP.BF16.F32.PACK_AB R7, R43, R8 ;  /* 0x000000082b07723e */ /* 0x000fc400000010ff */
[----:B------:R-:W-:Y:S01]  /*10970*/  F2FP.BF16.F32.PACK_AB R48, R11, R10 ;  /* 0x0000000a0b30723e */ /* 0x000fe200000010ff */
[----:B------:R-:W-:Y:S01]  /*10980*/  FMUL R54, R49, R4 ;  /* 0x0000000431367220 */ /* 0x000fe20000400000 */
[----:B------:R-:W-:Y:S01]  /*10990*/  FMUL R4, R40, R5 ;  /* 0x0000000528047220 */ /* 0x000fe20000400000 */
[----:B------:R-:W-:Y:S02]  /*109a0*/  F2FP.BF16.F32.PACK_AB R5, R42, R39 ;  /* 0x000000272a05723e */ /* 0x000fe400000010ff */
[----:B------:R-:W-:Y:S02]  /*109b0*/  F2FP.BF16.F32.PACK_AB R49, R50, R29 ;  /* 0x0000001d3231723e */ /* 0x000fe400000010ff */
[----:B------:R-:W-:Y:S02]  /*109c0*/  F2FP.BF16.F32.PACK_AB R4, R9, R4 ;  /* 0x000000040904723e */ /* 0x000fe400000010ff */
[----:B------:R-:W-:Y:S02]  /*109d0*/  F2FP.BF16.F32.PACK_AB R50, R52, R45 ;  /* 0x0000002d3432723e */ /* 0x000fe400000010ff */
[----:B------:R-:W-:Y:S01]  /*109e0*/  F2FP.BF16.F32.PACK_AB R51, R51, R54 ;  /* 0x000000363333723e */ /* 0x000fe200000010ff */
[----:B------:R1:W-:Y:S04]  /*109f0*/  STSM.16.M88.4 [R38+0x4200], R4 ;  /* 0x0042000426007844 */ /* 0x0003e80000000200 */
        /* <DEDUP_REMOVED lines=18> */
.L_x_118:
[----:B------:R-:W-:Y:S05]  /*10b20*/  BSYNC B0 ;  /* 0x0000000000007941 */ /* 0x000fea0003800000 */
.L_x_117:
[----:B------:R-:W-:Y:S06]  /*10b30*/  BAR.SYNC.DEFER_BLOCKING 0x1, 0x100 ;  /* 0x0044000000007b1d */ /* 0x000fec0000010000 */
[----:B------:R-:W-:Y:S04]  /*10b40*/  BSSY B0, `(.L_x_119) ;  /* 0x000000a000007945 */ /* 0x000fe80003800000 */
[----:B------:R-:W-:Y:S05]  /*10b50*/  @P0 BRA `(.L_x_120) ;  /* 0x0000000000200947 */ /* 0x000fea0003800000 */
[----:B------:R-:W-:-:S06]  /*10b60*/  UISETP.NE.AND UP0, UPT, UR44, 0x3, UPT ;  /* 0x000000032c00788c */ /* 0x000fcc000bf05270 */
[----:B------:R-:W-:-:S13]  /*10b70*/  PLOP3.LUT P3, PT, PT, PT, UP0, 0x80, 0x0 ;  /* 0x000000000000781c */ /* 0x000fda0003f6f008 */
[----:B------:R-:W-:Y:S05]  /*10b80*/  @!P3 BRA `(.L_x_121) ;  /* 0x000000000004b947 */ /* 0x000fea0003800000 */
[----:B------:R-:W-:Y:S01]  /*10b90*/  BPT.TRAP 0x1 ;  /* 0x000000040000795c */ /* 0x000fe20000300000 */
.L_x_121:
[----:B------:R-:W-:-:S04]  /*10ba0*/  ULEA UR4, UR8, UR52, 0x3 ;  /* 0x0000003408047291 */ /* 0x000fc8000f8e183f */
[----:B------:R-:W-:-:S04]  /*10bb0*/  UIADD3 UR4, UR4, 0x60, URZ ;  /* 0x0000006004047890 */ /* 0x000fc8000fffe03f */
[----:B------:R-:W-:-:S09]  /*10bc0*/  UPRMT UR4, UR53, 0x654, UR4 ;  /* 0x0000065435047896 */ /* 0x000fd20008000004 */
[----:B------:R-:W-:Y:S03]  /*10bd0*/  SYNCS.ARRIVE.TRANS64.RED.A1T0 RZ, [UR4], RZ ;  /* 0x000000ffffff79a7 */ /* 0x000fe60008100404 */
.L_x_120:
[----:B------:R-:W-:Y:S05]  /*10be0*/  BSYNC B0 ;  /* 0x0000000000007941 */ /* 0x000fea0003800000 */
.L_x_119:
        /* <DEDUP_REMOVED lines=9> */
.L_x_124:
[----:B------:R-:W-:Y:S01]  /*10c80*/  SHF.L.U32 R35, R35, 0x1f, RZ ;  /* 0x0000001f23237819 */ /* 0x000fe200000006ff */
[----:B------:R-:W-:Y:S01]  /*10c90*/  BSSY B1, `(.L_x_125) ;  /* 0x0000004000017945 */ /* 0x000fe20003800000 */
[----:B-1----:R-:W-:-:S04]  /*10ca0*/  LEA R4, R0, UR52, 0x3 ;  /* 0x0000003400047c11 */ /* 0x002fc8000f8e18ff */
[----:B------:R-:W1:Y:S02]  /*10cb0*/  SYNCS.PHASECHK.TRANS64.TRYWAIT P3, [R4+URZ+0x40], R35 ;  /* 0x00004023040075a7 */ /* 0x000e64000806017f */
[----:B-1----:R-:W-:Y:S05]  /*10cc0*/  @!P3 BRA `(.L_x_126) ;  /* 0x000000580094b947 */ /* 0x002fea0003800000 */
.L_x_240:
[----:B------:R-:W-:Y:S05]  /*10cd0*/  BSYNC B1 ;  /* 0x0000000000017941 */ /* 0x000fea0003800000 */
.L_x_125:
[----:B------:R-:W-:Y:S05]  /*10ce0*/  @P4 BRA `(.L_x_123) ;  /* 0x0000000000944947 */ /* 0x000fea0003800000 */
[----:B------:R-:W-:Y:S01]  /*10cf0*/  LEA R0, R0, R31, 0xd ;  /* 0x0000001f00007211 */ /* 0x000fe200078e68ff */
[----:B------:R-:W-:Y:S05]  /*10d00*/  WARPSYNC.ALL ;  /* 0x0000000000007948 */ /* 0x000fea0003800000 */
[----:B-1----:R-:W-:Y:S01]  /*10d10*/  IMAD R4, R23, 0x2, R0 ;  /* 0x0000000217047824 */ /* 0x002fe200078e0200 */
[----:B------:R-:W1:Y:S04]  /*10d20*/  LDSM.16.M88.4 R8, [R0] ;  /* 0x000000000008783b */ /* 0x000e680000000200 */
[----:B------:R-:W2:Y:S01]  /*10d30*/  LDSM.16.M88.4 R40, [R4] ;  /* 0x000000000428783b */ /* 0x000ea20000000200 */
[----:B-1----:R-:W-:Y:S01]  /*10d40*/  IMAD.U32 R29, R9, 0x10000, RZ ;  /* 0x00010000091d7824 */ /* 0x002fe200078e00ff */
[C---:B------:R-:W-:Y:S01]  /*10d50*/  SHF.L.U32 R5, R8.reuse, 0x10, RZ ;  /* 0x0000001008057819 */ /* 0x040fe200000006ff */
[----:B------:R-:W-:Y:S01]  /*10d60*/  IMAD.U32 R35, R11, 0x10000, RZ ;  /* 0x000100000b237824 */ /* 0x000fe200078e00ff */
[----:B------:R-:W-:Y:S01]  /*10d70*/  LOP3.LUT R7, R8, 0xffff0000, RZ, 0xc0, !PT ;  /* 0xffff000008077812 */ /* 0x000fe200078ec0ff */
        /* <DEDUP_REMOVED lines=28> */
.L_x_123:
[----:B------:R-:W-:Y:S05]  /*10f40*/  BSYNC B0 ;  /* 0x0000000000007941 */ /* 0x000fea0003800000 */
.L_x_122:
        /* <DEDUP_REMOVED lines=10> */
[----:B------:R-:W-:Y:S01]  /*10ff0*/  FFMA R141, R153, R141, R158 ;  /* 0x0000008d998d7223 */ /* 0x000fe2000000009e */
[----:B------:R-:W-:Y:S01]  /*11000*/  FSETP.GE.AND P4, PT, |R39|, 1.0029599666595458984, PT ;  /* 0x3f8060fe2700780b */ /* 0x000fe20003f86200 */
[----:B------:R-:W-:Y:S01]  /*11010*/  FMUL R8, R40, R40 ;  /* 0x0000002828087220 */ /* 0x000fe20000400000 */
[----:B------:R-:W-:Y:S01]  /*11020*/  FSEL R0, |R9|, R0, P3 ;  /* 0x0000000009007208 */ /* 0x000fe20001800200 */
[----:B------:R-:W-:Y:S01]  /*11030*/  FFMA R28, R153, R142, R28 ;  /* 0x0000008e991c7223 */ /* 0x000fe2000000001c */
[----:B------:R-:W-:Y:S01]  /*11040*/  FSEL R5, R3, 8.4834944573231041431e-05, P3 ;  /* 0x38b1e96a03057808 */ /* 0x000fe20001800000 */
[----:B------:R-:W-:Y:S01]  /*11050*/  FFMA R143, R153, R143, R160 ;  /* 0x0000008f998f7223 */ /* 0x000fe200000000a0 */
[----:B------:R-:W-:Y:S01]  /*11060*/  FSEL R7, -R13, -0.00082130916416645050049, P3 ;  /* 0xba574d200d077808 */ /* 0x000fe20001800100 */
[----:B------:R-:W-:Y:S01]  /*11070*/  FMUL R52, R28, 0.70710676908493041992 ;  /* 0x3f3504f31c347820 */ /* 0x000fe20000400000 */
[----:B------:R-:W-:Y:S01]  /*11080*/  FSEL R4, R14, 0.0052134888246655464172, P3 ;  /* 0x3baad5ea0e047808 */ /* 0x000fe20001800000 */
[----:B------:R-:W-:Y:S01]  /*11090*/  FMUL R54, R143, 0.70710676908493041992 ;  /* 0x3f3504f38f367820 */ /* 0x000fe20000400000 */
[----:B------:R-:W-:Y:S01]  /*110a0*/  FSEL R6, -R15, -0.026868773624300956726, P3 ;  /* 0xbcdc1be70f067808 */ /* 0x000fe20001800100 */
[C---:B------:R-:W-:Y:S01]  /*110b0*/  FFMA R5, R0.reuse, R5, R7 ;  /* 0x0000000500057223 */ /* 0x040fe20000000007 */
[----:B------:R-:W-:Y:S01]  /*110c0*/  FSEL R7, -|R9|, R9, P3 ;  /* 0x0000000909077208 */ /* 0x000fe20001800300 */
[----:B------:R-:W-:Y:S01]  /*110d0*/  FFMA R30, R153, R144, R30 ;  /* 0x00000090991e7223 */ /* 0x000fe2000000001e */
[----:B------:R-:W-:Y:S01]  /*110e0*/  FSEL R11, -R13, -0.00082130916416645050049, P4 ;  /* 0xba574d200d0b7808 */ /* 0x000fe20002000100 */
[----:B------:R-:W-:Y:S01]  /*110f0*/  FFMA R5, R0, R5, R4 ;  /* 0x0000000500057223 */ /* 0x000fe20000000004 */
[----:B------:R-:W-:Y:S01]  /*11100*/  FSEL R4, R19, 0.11284004896879196167, P3 ;  /* 0x3de718af13047808 */ /* 0x000fe20001800000 */
[C---:B------:R-:W-:Y:S01]  /*11110*/  FFMA R145, R153.reuse, R145, R164 ;  /* 0x0000009199917223 */ /* 0x040fe200000000a4 */
[----:B------:R-:W-:Y:S01]  /*11120*/  FSETP.GE.AND P5, PT, |R40|, 1.0029599666595458984, PT ;  /* 0x3f8060fe2800780b */ /* 0x000fe20003fa6200 */
[----:B------:R-:W-:Y:S01]  /*11130*/  FFMA R5, R0, R5, R6 ;  /* 0x0000000500057223 */ /* 0x000fe20000000006 */
[----:B------:R-:W-:Y:S01]  /*11140*/  FSEL R6, R20, -0.37612664699554443359, P3 ;  /* 0xbec093ac14067808 */ /* 0x000fe20001800000 */
[----:B------:R-:W-:Y:S01]  /*11150*/  FFMA R32, R153, R146, R32 ;  /* 0x0000009299207223 */ /* 0x000fe20000000020 */
[----:B------:R-:W-:Y:S01]  /*11160*/  FSEL R8, |R40|, R8, P5 ;  /* 0x0000000828087208 */ /* 0x000fe20002800200 */
[C---:B------:R-:W-:Y:S01]  /*11170*/  FFMA R5, R0.reuse, R5, R4 ;  /* 0x0000000500057223 */ /* 0x040fe20000000004 */
[----:B------:R-:W-:Y:S01]  /*11180*/  FSEL R4, R21, 0.12837915122509002686, P3 ;  /* 0x3e0375d315047808 */ /* 0x000fe20001800000 */
[----:B------:R-:W-:Y:S01]  /*11190*/  FFMA R148, R153, R148, R168 ;  /* 0x0000009499947223 */ /* 0x000fe200000000a8 */
[----:B------:R-:W-:Y:S01]  /*111a0*/  FSEL R31, R3, 8.4834944573231041431e-05, P5 ;  /* 0x38b1e96a031f7808 */ /* 0x000fe20002800000 */
[C---:B------:R-:W-:Y:S01]  /*111b0*/  FFMA R5, R0.reuse, R5, R6 ;  /* 0x0000000500057223 */ /* 0x040fe20000000006 */
[----:B------:R-:W-:Y:S01]  /*111c0*/  FMUL R6, R39, R39 ;  /* 0x0000002727067220 */ /* 0x000fe20000400000 */
[----:B------:R-:W-:Y:S01]  /*111d0*/  FSEL R33, -R13, -0.00082130916416645050049, P5 ;  /* 0xba574d200d217808 */ /* 0x000fe20002800100 */
[C---:B------:R-:W-:Y:S01]  /*111e0*/  FFMA R147, R153.reuse, R147, R166 ;  /* 0x0000009399937223 */ /* 0x040fe200000000a6 */
[----:B------:R-:W-:Y:S01]  /*111f0*/  FFMA R0, R0, R5, R4 ;  /* 0x0000000500007223 */ /* 0x000fe20000000004 */
[----:B------:R-:W-:Y:S01]  /*11200*/  FSEL R29, R14, 0.0052134888246655464172, P4 ;  /* 0x3baad5ea0e1d7808 */ /* 0x000fe20002000000 */
[----:B------:R-:W-:Y:S01]  /*11210*/  FFMA R149, R153, R149, R34 ;  /* 0x0000009599957223 */ /* 0x000fe20000000022 */
[----:B------:R-:W-:Y:S01]  /*11220*/  FSEL R6, |R39|, R6, P4 ;  /* 0x0000000627067208 */ /* 0x000fe20002000200 */
[----:B------:R-:W-:Y:S01]  /*11230*/  FFMA R0, R0, R7, R7 ;  /* 0x0000000700007223 */ /* 0x000fe20000000007 */
[----:B------:R-:W-:Y:S01]  /*11240*/  FSEL R35, R14, 0.0052134888246655464172, P5 ;  /* 0x3baad5ea0e237808 */ /* 0x000fe20002800000 */
[C---:B------:R-:W-:Y:S01]  /*11250*/  FFMA R31, R8.reuse, R31, R33 ;  /* 0x0000001f081f7223 */ /* 0x040fe20000000021 */
[----:B------:R-:W-:Y:S01]  /*11260*/  FSEL R33, -R15, -0.026868773624300956726, P5 ;  /* 0xbcdc1be70f217808 */ /* 0x000fe20002800100 */
[----:B------:R-:W1:Y:S01]  /*11270*/  @P3 MUFU.EX2 R4, R0 ;  /* 0x0000000000043308 */ /* 0x000e620000000800 */
[----:B------:R-:W-:Y:S01]  /*11280*/  FSEL R10, R21, 0.12837915122509002686, P5 ;  /* 0x3e0375d3150a7808 */ /* 0x000fe20002800000 */
[C---:B------:R-:W-:Y:S01]  /*11290*/  FFMA R35, R8.reuse, R31, R35 ;  /* 0x0000001f08237223 */ /* 0x040fe20000000023 */
[----:B------:R-:W-:Y:S01]  /*112a0*/  FSEL R31, R19, 0.11284004896879196167, P4 ;  /* 0x3de718af131f7808 */ /* 0x000fe20002000000 */
[----:B------:R-:W-:Y:S01]  /*112b0*/  FMUL R56, R149, 0.70710676908493041992 ;  /* 0x3f3504f395387820 */ /* 0x000fe20000400000 */
[C---:B------:R-:W-:Y:S01]  /*112c0*/  FFMA R150, R153.reuse, R150, R36 ;  /* 0x0000009699967223 */ /* 0x040fe20000000024 */
[----:B------:R-:W-:Y:S01]  /*112d0*/  FFMA R33, R8, R35, R33 ;  /* 0x0000002308217223 */ /* 0x000fe20000000021 */
[C---:B------:R-:W-:Y:S01]  /*112e0*/  FFMA R137, R153.reuse, R137, R24 ;  /* 0x0000008999897223 */ /* 0x040fe20000000018 */
[----:B------:R-:W-:Y:S01]  /*112f0*/  FFMA R136, R153, R136, R162 ;  /* 0x0000008899887223 */ /* 0x000fe200000000a2 */
[----:B------:R-:W-:Y:S01]  /*11300*/  FMUL R26, R26, 0.5 ;  /* 0x3f0000001a1a7820 */ /* 0x000fe20000400000 */
[----:B------:R-:W-:Y:S01]  /*11310*/  FMUL R151, R151, 0.5 ;  /* 0x3f00000097977820 */ /* 0x000fe20000400000 */
[----:B------:R-:W-:Y:S05]  /*11320*/  WARPSYNC.ALL ;  /* 0x0000000000007948 */ /* 0x000fea0003800000 */
[----:B------:R-:W-:Y:S01]  /*11330*/  BSSY B0, `(.L_x_127) ;  /* 0x000017f000007945 */ /* 0x000fe20003800000 */
[----:B-1----:R-:W-:-:S05]  /*11340*/  @P3 FADD R4, -R4, 1 ;  /* 0x3f80000004043421 */ /* 0x002fca0000000100 */
[----:B------:R-:W-:Y:S01]  /*11350*/  @P3 LOP3.LUT R0, R4, 0x80000000, R9, 0xb8, !PT ;  /* 0x8000000004003812 */ /* 0x000fe200078eb809 */
[C---:B------:R-:W-:Y:S01]  /*11360*/  FMUL R4, R37.reuse, R37 ;  /* 0x0000002525047220 */ /* 0x040fe20000400000 */
[----:B------:R-:W-:Y:S02]  /*11370*/  FSETP.GE.AND P3, PT, |R37|, 1.0029599666595458984, PT ;  /* 0x3f8060fe2500780b */ /* 0x000fe40003f66200 */
[----:B------:R-:W-:Y:S01]  /*11380*/  FSEL R9, R3, 8.4834944573231041431e-05, P4 ;  /* 0x38b1e96a03097808 */ /* 0x000fe20002000000 */
[----:B------:R-:W-:Y:S01]  /*11390*/  FADD R0, R0, 1 ;  /* 0x3f80000000007421 */ /* 0x000fe20000000000 */
[----:B------:R-:W-:Y:S02]  /*113a0*/  FSEL R4, |R37|, R4, P3 ;  /* 0x0000000425047208 */ /* 0x000fe40001800200 */
[----:B------:R-:W-:Y:S01]  /*113b0*/  FSEL R5, R3, 8.4834944573231041431e-05, P3 ;  /* 0x38b1e96a03057808 */ /* 0x000fe20001800000 */
[----:B------:R-:W-:Y:S01]  /*113c0*/  FFMA R11, R6, R9, R11 ;  /* 0x00000009060b7223 */ /* 0x000fe2000000000b */
[----:B------:R-:W-:Y:S01]  /*113d0*/  FSEL R7, -R13, -0.00082130916416645050049, P3 ;  /* 0xba574d200d077808 */ /* 0x000fe20001800100 */
[----:B------:R-:W-:Y:S01]  /*113e0*/  FMUL R151, R0, R151 ;  /* 0x0000009700977220 */ /* 0x000fe20000400000 */
[C---:B------:R-:W-:Y:S01]  /*113f0*/  FSEL R9, -R15.reuse, -0.026868773624300956726, P3 ;  /* 0xbcdc1be70f097808 */ /* 0x040fe20001800100 */
[----:B------:R-:W-:Y:S01]  /*11400*/  FFMA R11, R6, R11, R29 ;  /* 0x0000000b060b7223 */ /* 0x000fe2000000001d */
[----:B------:R-:W-:Y:S01]  /*11410*/  FSEL R29, -R15, -0.026868773624300956726, P4 ;  /* 0xbcdc1be70f1d7808 */ /* 0x000fe20002000100 */
[----:B------:R-:W-:Y:S01]  /*11420*/  FFMA R5, R4, R5, R7 ;  /* 0x0000000504057223 */ /* 0x000fe20000000007 */
[----:B------:R-:W-:Y:S01]  /*11430*/  FSEL R7, R14, 0.0052134888246655464172, P3 ;  /* 0x3baad5ea0e077808 */ /* 0x000fe20001800000 */
[----:B------:R-:W-:-:S02]  /*11440*/  FMUL R0, R141, 0.5 ;  /* 0x3f0000008d007820 */ /* 0x000fc40000400000 */
[----:B------:R-:W-:Y:S01]  /*11450*/  FFMA R11, R6, R11, R29 ;  /* 0x0000000b060b7223 */ /* 0x000fe2000000001d */
[----:B------:R-:W-:Y:S01]  /*11460*/  FSEL R29, R20, -0.37612664699554443359, P4 ;  /* 0xbec093ac141d7808 */ /* 0x000fe20002000000 */
[----:B------:R-:W-:Y:S01]  /*11470*/  FFMA R5, R4, R5, R7 ;  /* 0x0000000504057223 */ /* 0x000fe20000000007 */
[C---:B------:R-:W-:Y:S01]  /*11480*/  FSEL R7, R19.reuse, 0.11284004896879196167, P3 ;  /* 0x3de718af13077808 */ /* 0x040fe20001800000 */
[----:B------:R-:W-:Y:S01]  /*11490*/  FFMA R11, R6, R11, R31 ;  /* 0x0000000b060b7223 */ /* 0x000fe2000000001f */
[----:B------:R-:W-:Y:S01]  /*114a0*/  FSEL R31, R19, 0.11284004896879196167, P5 ;  /* 0x3de718af131f7808 */ /* 0x000fe20002800000 */
[----:B------:R-:W-:Y:S01]  /*114b0*/  FFMA R5, R4, R5, R9 ;  /* 0x0000000504057223 */ /* 0x000fe20000000009 */
[----:B------:R-:W-:Y:S01]  /*114c0*/  FSEL R9, R20, -0.37612664699554443359, P3 ;  /* 0xbec093ac14097808 */ /* 0x000fe20001800000 */
[----:B------:R-:W-:Y:S02]  /*114d0*/  FFMA R11, R6, R11, R29 ;  /* 0x0000000b060b7223 */ /* 0x000fe4000000001d */
[----:B------:R-:W-:Y:S01]  /*114e0*/  FFMA R5, R4, R5, R7 ;  /* 0x0000000504057223 */ /* 0x000fe20000000007 */
[----:B------:R-:W-:Y:S01]  /*114f0*/  FSEL R7, R21, 0.12837915122509002686, P3 ;  /* 0x3e0375d315077808 */ /* 0x000fe20001800000 */
[----:B------:R-:W-:-:S02]  /*11500*/  FFMA R31, R8, R33, R31 ;  /* 0x00000021081f7223 */ /* 0x000fc4000000001f */
[----:B------:R-:W-:Y:S01]  /*11510*/  FFMA R5, R4, R5, R9 ;  /* 0x0000000504057223 */ /* 0x000fe20000000009 */
[----:B------:R-:W-:-:S03]  /*11520*/  FSEL R9, -|R37|, R37, P3 ;  /* 0x0000002525097208 */ /* 0x000fc60001800300 */
[----:B------:R-:W-:Y:S01]  /*11530*/  FFMA R4, R4, R5, R7 ;  /* 0x0000000504047223 */ /* 0x000fe20000000007 */
[----:B------:R-:W-:-:S03]  /*11540*/  FSEL R5, R21, 0.12837915122509002686, P4 ;  /* 0x3e0375d315057808 */ /* 0x000fc60002000000 */
[----:B------:R-:W-:Y:S01]  /*11550*/  FFMA R4, R4, R9, R9 ;  /* 0x0000000904047223 */ /* 0x000fe20000000009 */
[----:B------:R-:W-:Y:S01]  /*11560*/  FSEL R9, R20, -0.37612664699554443359, P5 ;  /* 0xbec093ac14097808 */ /* 0x000fe20002800000 */
[----:B------:R-:W-:Y:S01]  /*11570*/  FFMA R5, R6, R11, R5 ;  /* 0x0000000b06057223 */ /* 0x000fe20000000005 */
[----:B------:R-:W-:Y:S01]  /*11580*/  FSEL R6, -|R39|, R39, P4 ;  /* 0x0000002727067208 */ /* 0x000fe20002000300 */
[----:B------:R-:W1:Y:S01]  /*11590*/  @P3 MUFU.EX2 R7, R4 ;  /* 0x0000000400073308 */ /* 0x000e620000000800 */
[----:B------:R-:W-:Y:S01]  /*115a0*/  FMUL R11, R54, R54 ;  /* 0x00000036360b7220 */ /* 0x000fe20000400000 */
[----:B------:R-:W-:Y:S01]  /*115b0*/  FFMA R9, R8, R31, R9 ;  /* 0x0000001f08097223 */ /* 0x000fe20000000009 */
[----:B------:R-:W-:Y:S01]  /*115c0*/  FMUL R31, R141, 0.70710676908493041992 ;  /* 0x3f3504f38d1f7820 */ /* 0x000fe20000400000 */
[----:B------:R-:W-:Y:S01]  /*115d0*/  FFMA R5, R5, R6, R6 ;  /* 0x0000000605057223 */ /* 0x000fe20000000006 */
[----:B------:R-:W-:Y:S01]  /*115e0*/  FSEL R6, -|R40|, R40, P5 ;  /* 0x0000002828067208 */ /* 0x000fe20002800300 */
[----:B------:R-:W-:-:S02]  /*115f0*/  FFMA R9, R8, R9, R10 ;  /* 0x0000000908097223 */ /* 0x000fc4000000000a */
[----:B------:R-:W2:Y:S02]  /*11600*/  @P4 MUFU.EX2 R8, R5 ;  /* 0x0000000500084308 */ /* 0x000ea40000000800 */
[----:B------:R-:W-:-:S06]  /*11610*/  FFMA R6, R9, R6, R6 ;  /* 0x0000000609067223 */ /* 0x000fcc0000000006 */
[----:B------:R-:W3:Y:S01]  /*11620*/  @P5 MUFU.EX2 R9, R6 ;  /* 0x0000000600095308 */ /* 0x000ee20000000800 */
        /* <DEDUP_REMOVED lines=8> */
[----:B------:R-:W-:Y:S02]  /*116b0*/  @P4 LOP3.LUT R5, R8, 0x80000000, R39, 0xb8, !PT ;  /* 0x8000000008054812 */ /* 0x000fe400078eb827 */
[----:B------:R-:W-:Y:S01]  /*116c0*/  FSETP.GE.AND P4, PT, |R52|, 1.0029599666595458984, PT ;  /* 0x3f8060fe3400780b */ /* 0x000fe20003f86200 */
[----:B---3--:R-:W-:Y:S01]  /*116d0*/  @P5 FADD R9, -R9, 1 ;  /* 0x3f80000009095421 */ /* 0x008fe20000000100 */
[----:B------:R-:W-:Y:S01]  /*116e0*/  FSEL R8, R3, 8.4834944573231041431e-05, P3 ;  /* 0x38b1e96a03087808 */ /* 0x000fe20001800000 */
[----:B------:R-:W-:Y:S01]  /*116f0*/  FADD R5, R5, 1 ;  /* 0x3f80000005057421 */ /* 0x000fe20000000000 */
[----:B------:R-:W-:-:S02]  /*11700*/  FSEL R10, -R13, -0.00082130916416645050049, P3 ;  /* 0xba574d200d0a7808 */ /* 0x000fc40001800100 */
[----:B------:R-:W-:Y:S01]  /*11710*/  @P5 LOP3.LUT R6, R9, 0x80000000, R40, 0xb8, !PT ;  /* 0x8000000009065812 */ /* 0x000fe200078eb828 */
[----:B------:R-:W-:Y:S01]  /*11720*/  FMUL R9, R52, R52 ;  /* 0x0000003434097220 */ /* 0x000fe20000400000 */
[----:B------:R-:W-:Y:S01]  /*11730*/  FSEL R40, R3, 8.4834944573231041431e-05, P4 ;  /* 0x38b1e96a03287808 */ /* 0x000fe20002000000 */
[----:B------:R-:W-:Y:S01]  /*11740*/  FFMA R8, R7, R8, R10 ;  /* 0x0000000807087223 */ /* 0x000fe2000000000a */
[----:B------:R-:W-:Y:S01]  /*11750*/  FSEL R42, -R13, -0.00082130916416645050049, P4 ;  /* 0xba574d200d2a7808 */ /* 0x000fe20002000100 */
[----:B------:R-:W-:Y:S01]  /*11760*/  FADD R6, R6, 1 ;  /* 0x3f80000006067421 */ /* 0x000fe20000000000 */
[----:B------:R-:W-:Y:S02]  /*11770*/  FSEL R9, |R52|, R9, P4 ;  /* 0x0000000934097208 */ /* 0x000fe40002000200 */
[----:B------:R-:W-:Y:S02]  /*11780*/  FSEL R10, R14, 0.0052134888246655464172, P3 ;  /* 0x3baad5ea0e0a7808 */ /* 0x000fe40001800000 */
[C---:B------:R-:W-:Y:S01]  /*11790*/  FSETP.GE.AND P5, PT, |R54|.reuse, 1.0029599666595458984, PT ;  /* 0x3f8060fe3600780b */ /* 0x040fe20003fa6200 */
[----:B------:R-:W-:Y:S01]  /*117a0*/  FFMA R42, R9, R40, R42 ;  /* 0x00000028092a7223 */ /* 0x000fe2000000002a */
[----:B------:R-:W-:Y:S01]  /*117b0*/  FSEL R40, -R15, -0.026868773624300956726, P3 ;  /* 0xbcdc1be70f287808 */ /* 0x000fe20001800100 */
[----:B------:R-:W-:Y:S01]  /*117c0*/  FFMA R8, R7, R8, R10 ;  /* 0x0000000807087223 */ /* 0x000fe2000000000a */
[----:B------:R-:W-:-:S02]  /*117d0*/  FSEL R11, |R54|, R11, P5 ;  /* 0x0000000b360b7208 */ /* 0x000fc40002800200 */
[----:B------:R-:W-:Y:S01]  /*117e0*/  FSEL R46, R3, 8.4834944573231041431e-05, P5 ;  /* 0x38b1e96a032e7808 */ /* 0x000fe20002800000 */
[----:B------:R-:W-:Y:S01]  /*117f0*/  FFMA R8, R7, R8, R40 ;  /* 0x0000000807087223 */ /* 0x000fe20000000028 */
[----:B------:R-:W-:Y:S02]  /*11800*/  FSEL R48, -R13, -0.00082130916416645050049, P5 ;  /* 0xba574d200d307808 */ /* 0x000fe40002800100 */
[C---:B------:R-:W-:Y:S02]  /*11810*/  FSEL R44, R14.reuse, 0.0052134888246655464172, P4 ;  /* 0x3baad5ea0e2c7808 */ /* 0x040fe40002000000 */
[----:B------:R-:W-:Y:S01]  /*11820*/  FSEL R10, R19, 0.11284004896879196167, P3 ;  /* 0x3de718af130a7808 */ /* 0x000fe20001800000 */
[----:B------:R-:W-:Y:S01]  /*11830*/  FFMA R46, R11, R46, R48 ;  /* 0x0000002e0b2e7223 */ /* 0x000fe20000000030 */
[----:B------:R-:W-:Y:S01]  /*11840*/  FSEL R50, R14, 0.0052134888246655464172, P5 ;  /* 0x3baad5ea0e327808 */ /* 0x000fe20002800000 */
        /* <DEDUP_REMOVED lines=9> */
[----:B------:R-:W-:Y:S01]  /*118e0*/  FSEL R48, -R15, -0.026868773624300956726, P5 ;  /* 0xbcdc1be70f307808 */ /* 0x000fe20002800100 */
[----:B------:R-:W-:Y:S01]  /*118f0*/  FFMA R42, R9, R42, R46 ;  /* 0x0000002a092a7223 */ /* 0x000fe2000000002e */
[----:B------:R-:W-:Y:S01]  /*11900*/  FSEL R40, -|R31|, R31, P3 ;  /* 0x0000001f1f287208 */ /* 0x000fe20001800300 */
        /* <DEDUP_REMOVED lines=11> */
[----:B------:R-:W1:Y:S01]  /*119c0*/  @P3 MUFU.EX2 R10, R7 ;  /* 0x00000007000a3308 */ /* 0x000e620000000800 */
[----:B------:R-:W-:Y:S01]  /*119d0*/  FFMA R8, R9, R42, R8 ;  /* 0x0000002a09087223 */ /* 0x000fe20000000008 */
[----:B------:R-:W-:Y:S01]  /*119e0*/  FSEL R9, -|R52|, R52, P4 ;  /* 0x0000003434097208 */ /* 0x000fe20002000300 */
[----:B------:R-:W-:Y:S01]  /*119f0*/  FFMA R29, R11, R40, R29 ;  /* 0x000000280b1d7223 */ /* 0x000fe2000000001d */
[----:B------:R-:W-:Y:S01]  /*11a00*/  FSEL R42, -|R54|, R54, P5 ;  /* 0x00000036362a7208 */ /* 0x000fe20002800300 */
[C---:B------:R-:W-:Y:S01]  /*11a10*/  FMUL R50, R145.reuse, 0.70710676908493041992 ;  /* 0x3f3504f391327820 */ /* 0x040fe20000400000 */
[----:B------:R-:W-:Y:S01]  /*11a20*/  FMUL R145, R145, 0.5 ;  /* 0x3f00000091917820 */ /* 0x000fe20000400000 */
[----:B------:R-:W-:-:S02]  /*11a30*/  FFMA R8, R8, R9, R9 ;  /* 0x0000000908087223 */ /* 0x000fc40000000009 */
[----:B------:R-:W-:Y:S02]  /*11a40*/  FFMA R9, R29, R42, R42 ;  /* 0x0000002a1d097223 */ /* 0x000fe4000000002a */
[----:B------:R-:W2:Y:S01]  /*11a50*/  @P4 MUFU.EX2 R11, R8 ;  /* 0x00000008000b4308 */ /* 0x000ea20000000800 */
[----:B-1----:R-:W-:-:S07]  /*11a60*/  @P3 FADD R10, -R10, 1 ;  /* 0x3f8000000a0a3421 */ /* 0x002fce0000000100 */
[----:B------:R-:W1:Y:S01]  /*11a70*/  @P5 MUFU.EX2 R29, R9 ;  /* 0x00000009001d5308 */ /* 0x000e620000000800 */
[----:B------:R-:W-:Y:S01]  /*11a80*/  @P3 LOP3.LUT R7, R10, 0x80000000, R31, 0xb8, !PT ;  /* 0x800000000a073812 */ /* 0x000fe200078eb81f */
[C---:B------:R-:W-:Y:S01]  /*11a90*/  FMUL R10, R37.reuse, R37 ;  /* 0x00000025250a7220 */ /* 0x040fe20000400000 */
[----:B------:R-:W-:Y:S01]  /*11aa0*/  FSETP.GE.AND P3, PT, |R37|, 1.0029599666595458984, PT ;  /* 0x3f8060fe2500780b */ /* 0x000fe20003f66200 */
[----:B------:R-:W-:Y:S02]  /*11ab0*/  FMUL R31, R50, R50 ;  /* 0x00000032321f7220 */ /* 0x000fe40000400000 */
[----:B------:R-:W-:Y:S01]  /*11ac0*/  FADD R7, R7, 1 ;  /* 0x3f80000007077421 */ /* 0x000fe20000000000 */
[----:B--2---:R-:W-:Y:S01]  /*11ad0*/  @P4 FADD R11, -R11, 1 ;  /* 0x3f8000000b0b4421 */ /* 0x004fe20000000100 */
[----:B------:R-:W-:-:S04]  /*11ae0*/  FSEL R10, |R37|, R10, P3 ;  /* 0x0000000a250a7208 */ /* 0x000fc80001800200 */
[----:B------:R-:W-:Y:S01]  /*11af0*/  @P4 LOP3.LUT R8, R11, 0x80000000, R52, 0xb8, !PT ;  /* 0x800000000b084812 */ /* 0x000fe200078eb834 */
[----:B------:R-:W-:Y:S01]  /*11b00*/  FMUL R52, R32, 0.70710676908493041992 ;  /* 0x3f3504f320347820 */ /* 0x000fe20000400000 */
[----:B------:R-:W-:Y:S01]  /*11b10*/  FSETP.GE.AND P4, PT, |R50|, 1.0029599666595458984, PT ;  /* 0x3f8060fe3200780b */ /* 0x000fe20003f86200 */
[----:B-1----:R-:W-:Y:S01]  /*11b20*/  @P5 FADD R29, -R29, 1 ;  /* 0x3f8000001d1d5421 */ /* 0x002fe20000000100 */
[----:B------:R-:W-:Y:S01]  /*11b30*/  FSEL R11, R3, 8.4834944573231041431e-05, P3 ;  /* 0x38b1e96a030b7808 */ /* 0x000fe20001800000 */
[----:B------:R-:W-:Y:S01]  /*11b40*/  FMUL R35, R52, R52 ;  /* 0x0000003434237220 */ /* 0x000fe20000400000 */
[----:B------:R-:W-:Y:S01]  /*11b50*/  FSEL R33, |R50|, R31, P4 ;  /* 0x0000001f32217208 */ /* 0x000fe20002000200 */
[----:B------:R-:W-:Y:S01]  /*11b60*/  FADD R8, R8, 1 ;  /* 0x3f80000008087421 */ /* 0x000fe20000000000 */
[----:B------:R-:W-:Y:S01]  /*11b70*/  @P5 LOP3.LUT R9, R29, 0x80000000, R54, 0xb8, !PT ;  /* 0x800000001d095812 */ /* 0x000fe200078eb836 */
[----:B------:R-:W-:Y:S01]  /*11b80*/  FMUL R54, R148, 0.70710676908493041992 ;  /* 0x3f3504f394367820 */ /* 0x000fe20000400000 */
[----:B------:R-:W-:-:S02]  /*11b90*/  FSEL R29, -R13, -0.00082130916416645050049, P3 ;  /* 0xba574d200d1d7808 */ /* 0x000fc40001800100 */
[----:B------:R-:W-:Y:S01]  /*11ba0*/  FSEL R40, R3, 8.4834944573231041431e-05, P4 ;  /* 0x38b1e96a03287808 */ /* 0x000fe20002000000 */
[----:B------:R-:W-:Y:S01]  /*11bb0*/  FADD R9, R9, 1 ;  /* 0x3f80000009097421 */ /* 0x000fe20000000000 */
[----:B------:R-:W-:Y:S01]  /*11bc0*/  FSEL R42, -R13, -0.00082130916416645050049, P4 ;  /* 0xba574d200d2a7808 */ /* 0x000fe20002000100 */
[----:B------:R-:W-:Y:S01]  /*11bd0*/  FFMA R11, R10, R11, R29 ;  /* 0x0000000b0a0b7223 */ /* 0x000fe2000000001d */
[----:B------:R-:W-:Y:S02]  /*11be0*/  FSETP.GE.AND P5, PT, |R52|, 1.0029599666595458984, PT ;  /* 0x3f8060fe3400780b */ /* 0x000fe40003fa6200 */
[----:B------:R-:W-:Y:S01]  /*11bf0*/  FSEL R29, R14, 0.0052134888246655464172, P3 ;  /* 0x3baad5ea0e1d7808 */ /* 0x000fe20001800000 */
[----:B------:R-:W-:Y:S01]  /*11c00*/  FFMA R40, R33, R40, R42 ;  /* 0x0000002821287223 */ /* 0x000fe2000000002a */
[----:B------:R-:W-:Y:S02]  /*11c10*/  FSEL R35, |R52|, R35, P5 ;  /* 0x0000002334237208 */ /* 0x000fe40002800200 */
[----:B------:R-:W-:Y:S01]  /*11c20*/  FSEL R44, R3, 8.4834944573231041431e-05, P5 ;  /* 0x38b1e96a032c7808 */ /* 0x000fe20002800000 */
[----:B------:R-:W-:Y:S01]  /*11c30*/  FFMA R11, R10, R11, R29 ;  /* 0x0000000b0a0b7223 */ /* 0x000fe2000000001d */
[----:B------:R-:W-:-:S02]  /*11c40*/  FSEL R46, -R13, -0.00082130916416645050049, P5 ;  /* 0xba574d200d2e7808 */ /* 0x000fc40002800100 */
[C---:B------:R-:W-:Y:S02]  /*11c50*/  FSEL R42, R14.reuse, 0.0052134888246655464172, P4 ;  /* 0x3baad5ea0e2a7808 */ /* 0x040fe40002000000 */
        /* <DEDUP_REMOVED lines=10> */
[----:B------:R-:W-:Y:S01]  /*11d00*/  FSEL R46, -R15, -0.026868773624300956726, P5 ;  /* 0xbcdc1be70f2e7808 */ /* 0x000fe20002800100 */
        /* <DEDUP_REMOVED lines=18> */
[C---:B------:R-:W-:Y:S01]  /*11e30*/  FFMA R44, R35.reuse, R46, R44 ;  /* 0x0000002e232c7223 */ /* 0x040fe2000000002c */
[----:B------:R-:W1:Y:S01]  /*11e40*/  @P3 MUFU.EX2 R10, R40 ;  /* 0x00000028000a3308 */ /* 0x000e620000000800 */
[----:B------:R-:W-:Y:S01]  /*11e50*/  FFMA R42, R42, R11, R11 ;  /* 0x0000000b2a2a7223 */ /* 0x000fe2000000000b */
[----:B------:R-:W-:Y:S01]  /*11e60*/  FSEL R46, -|R52|, R52, P5 ;  /* 0x00000034342e7208 */ /* 0x000fe20002800300 */
[----:B------:R-:W-:Y:S01]  /*11e70*/  FFMA R29, R35, R44, R29 ;  /* 0x0000002c231d7223 */ /* 0x000fe2000000001d */
[----:B------:R-:W-:Y:S01]  /*11e80*/  FMUL R31, R54, R54 ;  /* 0x00000036361f7220 */ /* 0x000fe20000400000 */
[----:B------:R-:W-:-:S02]  /*11e90*/  FMUL R35, R56, R56 ;  /* 0x0000003838237220 */ /* 0x000fc40000400000 */
[----:B------:R-:W-:Y:S01]  /*11ea0*/  FFMA R46, R29, R46, R46 ;  /* 0x0000002e1d2e7223 */ /* 0x000fe2000000002e */
[----:B------:R-:W2:Y:S08]  /*11eb0*/  @P4 MUFU.EX2 R11, R42 ;  /* 0x0000002a000b4308 */ /* 0x000eb00000000800 */
[----:B------:R-:W3:Y:S01]  /*11ec0*/  @P5 MUFU.EX2 R29, R46 ;  /* 0x0000002e001d5308 */ /* 0x000ee20000000800 */
[----:B-1----:R-:W-:-:S05]  /*11ed0*/  @P3 FADD R10, -R10, 1 ;  /* 0x3f8000000a0a3421 */ /* 0x002fca0000000100 */
[----:B------:R-:W-:Y:S01]  /*11ee0*/  @P3 LOP3.LUT R40, R10, 0x80000000, R37, 0xb8, !PT ;  /* 0x800000000a283812 */ /* 0x000fe200078eb825 */
[----:B------:R-:W-:Y:S01]  /*11ef0*/  FMUL R37, R147, 0.70710676908493041992 ;  /* 0x3f3504f393257820 */ /* 0x000fe20000400000 */
[----:B--2---:R-:W-:-:S03]  /*11f00*/  @P4 FADD R11, -R11, 1 ;  /* 0x3f8000000b0b4421 */ /* 0x004fc60000000100 */
[C---:B------:R-:W-:Y:S01]  /*11f10*/  FMUL R10, R37.reuse, R37 ;  /* 0x00000025250a7220 */ /* 0x040fe20000400000 */
[----:B------:R-:W-:Y:S01]  /*11f20*/  FSETP.GE.AND P3, PT, |R37|, 1.0029599666595458984, PT ;  /* 0x3f8060fe2500780b */ /* 0x000fe20003f66200 */
[----:B------:R-:W-:Y:S01]  /*11f30*/  FADD R40, R40, 1 ;  /* 0x3f80000028287421 */ /* 0x000fe20000000000 */
[----:B------:R-:W-:Y:S02]  /*11f40*/  @P4 LOP3.LUT R42, R11, 0x80000000, R50, 0xb8, !PT ;  /* 0x800000000b2a4812 */ /* 0x000fe400078eb832 */
[----:B------:R-:W-:Y:S01]  /*11f50*/  FSETP.GE.AND P4, PT, |R54|, 1.0029599666595458984, PT ;  /* 0x3f8060fe3600780b */ /* 0x000fe20003f86200 */
[----:B---3--:R-:W-:Y:S01]  /*11f60*/  @P5 FADD R29, -R29, 1 ;  /* 0x3f8000001d1d5421 */ /* 0x008fe20000000100 */
[----:B------:R-:W-:Y:S01]  /*11f70*/  FSEL R10, |R37|, R10, P3 ;  /* 0x0000000a250a7208 */ /* 0x000fe20001800200 */
[----:B------:R-:W-:Y:S01]  /*11f80*/  FADD R42, R42, 1 ;  /* 0x3f8000002a2a7421 */ /* 0x000fe20000000000 */
[----:B------:R-:W-:Y:S02]  /*11f90*/  FSEL R33, |R54|, R31, P4 ;  /* 0x0000001f36217208 */ /* 0x000fe40002000200 */
[----:B------:R-:W-:Y:S01]  /*11fa0*/  FSEL R34, R3, 8.4834944573231041431e-05, P4 ;  /* 0x38b1e96a03227808 */ /* 0x000fe20002000000 */
[----:B------:R-:W-:Y:S01]  /*11fb0*/  FMUL R42, R42, R145 ;  /* 0x000000912a2a7220 */ /* 0x000fe20000400000 */
[----:B------:R-:W-:-:S02]  /*11fc0*/  FSEL R44, -R13, -0.00082130916416645050049, P4 ;  /* 0xba574d200d2c7808 */ /* 0x000fc40002000100 */
[----:B------:R-:W-:Y:S02]  /*11fd0*/  @P5 LOP3.LUT R46, R29, 0x80000000, R52, 0xb8, !PT ;  /* 0x800000001d2e5812 */ /* 0x000fe400078eb834 */
[----:B------:R-:W-:Y:S01]  /*11fe0*/  FSETP.GE.AND P5, PT, |R56|, 1.0029599666595458984, PT ;  /* 0x3f8060fe3800780b */ /* 0x000fe20003fa6200 */
[----:B------:R-:W-:Y:S01]  /*11ff0*/  FFMA R34, R33, R34, R44 ;  /* 0x0000002221227223 */ /* 0x000fe2000000002c */
[----:B------:R-:W-:Y:S01]  /*12000*/  FSEL R11, R3, 8.4834944573231041431e-05, P3 ;  /* 0x38b1e96a030b7808 */ /* 0x000fe20001800000 */
[----:B------:R-:W-:Y:S01]  /*12010*/  FADD R46, R46, 1 ;  /* 0x3f8000002e2e7421 */ /* 0x000fe20000000000 */
[----:B------:R-:W-:Y:S02]  /*12020*/  FSEL R29, -R13, -0.00082130916416645050049, P3 ;  /* 0xba574d200d1d7808 */ /* 0x000fe40001800100 */
[----:B------:R-:W-:Y:S02]  /*12030*/  FSEL R35, |R56|, R35, P5 ;  /* 0x0000002338237208 */ /* 0x000fe40002800200 */
[----:B------:R-:W-:Y:S01]  /*12040*/  FSEL R48, R3, 8.4834944573231041431e-05, P5 ;  /* 0x38b1e96a03307808 */ /* 0x000fe20002800000 */
[----:B------:R-:W-:Y:S01]  /*12050*/  FFMA R11, R10, R11, R29 ;  /* 0x0000000b0a0b7223 */ /* 0x000fe2000000001d */
[----:B------:R-:W-:-:S02]  /*12060*/  FSEL R50, -R13, -0.00082130916416645050049, P5 ;  /* 0xba574d200d327808 */ /* 0x000fc40002800100 */
[C---:B------:R-:W-:Y:S02]  /*12070*/  FSEL R44, R14.reuse, 0.0052134888246655464172, P4 ;  /* 0x3baad5ea0e2c7808 */ /* 0x040fe40002000000 */
[C---:B------:R-:W-:Y:S01]  /*12080*/  FSEL R29, R14.reuse, 0.0052134888246655464172, P3 ;  /* 0x3baad5ea0e1d7808 */ /* 0x040fe20001800000 */
[----:B------:R-:W-:Y:S01]  /*12090*/  FFMA R48, R35, R48, R50 ;  /* 0x0000003023307223 */ /* 0x000fe20000000032 */
[----:B------:R-:W-:Y:S01]  /*120a0*/  FSEL R52, R14, 0.0052134888246655464172, P5 ;  /* 0x3baad5ea0e347808 */ /* 0x000fe20002800000 */
[----:B------:R-:W-:Y:S01]  /*120b0*/  FFMA R34, R33, R34, R44 ;  /* 0x0000002221227223 */ /* 0x000fe2000000002c */
[C---:B------:R-:W-:Y:S01]  /*120c0*/  FSEL R31, -R15.reuse, -0.026868773624300956726, P3 ;  /* 0xbcdc1be70f1f7808 */ /* 0x040fe20001800100 */
[C---:B------:R-:W-:Y:S01]  /*120d0*/  FFMA R11, R10.reuse, R11, R29 ;  /* 0x0000000b0a0b7223 */ /* 0x040fe2000000001d */
[----:B------:R-:W-:Y:S01]  /*120e0*/  FSEL R44, -R15, -0.026868773624300956726, P4 ;  /* 0xbcdc1be70f2c7808 */ /* 0x000fe20002000100 */
[----:B------:R-:W-:Y:S01]  /*120f0*/  FFMA R52, R35, R48, R52 ;  /* 0x0000003023347223 */ /* 0x000fe20000000034 */
[----:B------:R-:W-:Y:S01]  /*12100*/  FSEL R29, R19, 0.11284004896879196167, P3 ;  /* 0x3de718af131d7808 */ /* 0x000fe20001800000 */
[C---:B------:R-:W-:Y:S01]  /*12110*/  FFMA R11, R10.reuse, R11, R31 ;  /* 0x0000000b0a0b7223 */ /* 0x040fe2000000001f */
[----:B------:R-:W-:Y:S01]  /*12120*/  FSEL R50, -R15, -0.026868773624300956726, P5 ;  /* 0xbcdc1be70f327808 */ /* 0x000fe20002800100 */
[----:B------:R-:W-:Y:S01]  /*12130*/  FFMA R34, R33, R34, R44 ;  /* 0x0000002221227223 */ /* 0x000fe2000000002c */
[----:B------:R-:W-:Y:S01]  /*12140*/  FSEL R48, R19, 0.11284004896879196167, P4 ;  /* 0x3de718af13307808 */ /* 0x000fe20002000000 */
[----:B------:R-:W-:Y:S01]  /*12150*/  FFMA R11, R10, R11, R29 ;  /* 0x0000000b0a0b7223 */ /* 0x000fe2000000001d */
[C---:B------:R-:W-:Y:S01]  /*12160*/  FSEL R31, R20.reuse, -0.37612664699554443359, P3 ;  /* 0xbec093ac141f7808 */ /* 0x040fe20001800000 */
        /* <DEDUP_REMOVED lines=13> */
[----:B------:R-:W-:Y:S01]  /*12240*/  FSEL R10, R21, 0.12837915122509002686, P4 ;  /* 0x3e0375d3150a7808 */ /* 0x000fe20002000000 */
[----:B------:R-:W-:Y:S01]  /*12250*/  FFMA R34, R11, R34, R34 ;  /* 0x000000220b227223 */ /* 0x000fe20000000022 */
[----:B------:R-:W-:Y:S01]  /*12260*/  FSEL R50, -|R56|, R56, P5 ;  /* 0x0000003838327208 */ /* 0x000fe20002800300 */
[----:B------:R-:W-:Y:S01]  /*12270*/  FFMA R29, R35, R48, R29 ;  /* 0x00000030231d7223 */ /* 0x000fe2000000001d */
[----:B------:R-:W-:Y:S01]  /*12280*/  FSEL R11, -|R54|, R54, P4 ;  /* 0x00000036360b7208 */ /* 0x000fe20002000300 */
[----:B------:R-:W-:Y:S01]  /*12290*/  FFMA R44, R33, R44, R10 ;  /* 0x0000002c212c7223 */ /* 0x000fe2000000000a */
[----:B------:R-:W-:Y:S01]  /*122a0*/  FMUL R52, R137, 0.70710676908493041992 ;  /* 0x3f3504f389347820 */ /* 0x000fe20000400000 */
[----:B------:R-:W1:Y:S01]  /*122b0*/  @P3 MUFU.EX2 R10, R34 ;  /* 0x00000022000a3308 */ /* 0x000e620000000800 */
[----:B------:R-:W-:Y:S01]  /*122c0*/  FFMA R50, R29, R50, R50 ;  /* 0x000000321d327223 */ /* 0x000fe20000000032 */
[----:B------:R-:W-:Y:S01]  /*122d0*/  FFMA R44, R44, R11, R11 ;  /* 0x0000000b2c2c7223 */ /* 0x000fe2000000000b */
[----:B------:R-:W-:-:S05]  /*122e0*/  FMUL R35, R136, 0.70710676908493041992 ;  /* 0x3f3504f388237820 */ /* 0x000fca0000400000 */
[----:B------:R-:W2:Y:S08]  /*122f0*/  @P5 MUFU.EX2 R29, R50 ;  /* 0x00000032001d5308 */ /* 0x000eb00000000800 */
[----:B------:R-:W3:Y:S01]  /*12300*/  @P4 MUFU.EX2 R11, R44 ;  /* 0x0000002c000b4308 */ /* 0x000ee20000000800 */
[----:B-1----:R-:W-:-:S05]  /*12310*/  @P3 FADD R10, -R10, 1 ;  /* 0x3f8000000a0a3421 */ /* 0x002fca0000000100 */
[----:B------:R-:W-:Y:S01]  /*12320*/  @P3 LOP3.LUT R34, R10, 0x80000000, R37, 0xb8, !PT ;  /* 0x800000000a223812 */ /* 0x000fe200078eb825 */
[----:B------:R-:W-:Y:S01]  /*12330*/  FMUL R37, R150, 0.70710676908493041992 ;  /* 0x3f3504f396257820 */ /* 0x000fe20000400000 */
[----:B------:R-:W-:Y:S01]  /*12340*/  FSETP.GE.AND P3, PT, |R35|, 1.0029599666595458984, PT ;  /* 0x3f8060fe2300780b */ /* 0x000fe20003f66200 */
[----:B--2---:R-:W-:Y:S02]  /*12350*/  @P5 FADD R29, -R29, 1 ;  /* 0x3f8000001d1d5421 */ /* 0x004fe40000000100 */
[----:B------:R-:W-:Y:S01]  /*12360*/  FMUL R10, R37, R37 ;  /* 0x00000025250a7220 */ /* 0x000fe20000400000 */
[----:B------:R-:W-:Y:S02]  /*12370*/  FADD R34, R34, 1 ;  /* 0x3f80000022227421 */ /* 0x000fe40000000000 */
[----:B------:R-:W-:Y:S02]  /*12380*/  @P5 LOP3.LUT R50, R29, 0x80000000, R56, 0xb8, !PT ;  /* 0x800000001d325812 */ /* 0x000fe400078eb838 */
[----:B------:R-:W-:Y:S01]  /*12390*/  FSETP.GE.AND P5, PT, |R37|, 1.0029599666595458984, PT ;  /* 0x3f8060fe2500780b */ /* 0x000fe20003fa6200 */
[----:B---3--:R-:W-:-:S02]  /*123a0*/  @P4 FADD R11, -R11, 1 ;  /* 0x3f8000000b0b4421 */ /* 0x008fc40000000100 */
[----:B------:R-:W-:Y:S01]  /*123b0*/  FADD R50, R50, 1 ;  /* 0x3f80000032327421 */ /* 0x000fe20000000000 */
[----:B------:R-:W-:Y:S01]  /*123c0*/  FSEL R33, |R37|, R10, P5 ;  /* 0x0000000a25217208 */ /* 0x000fe20002800200 */
[----:B------:R-:W-:Y:S01]  /*123d0*/  FMUL R10, R35, R35 ;  /* 0x00000023230a7220 */ /* 0x000fe20000400000 */
[----:B------:R-:W-:Y:S01]  /*123e0*/  @P4 LOP3.LUT R44, R11, 0x80000000, R54, 0xb8, !PT ;  /* 0x800000000b2c4812 */ /* 0x000fe200078eb836 */
[C---:B------:R-:W-:Y:S01]  /*123f0*/  FMUL R11, R52.reuse, R52 ;  /* 0x00000034340b7220 */ /* 0x040fe20000400000 */
[----:B------:R-:W-:Y:S02]  /*12400*/  FSETP.GE.AND P4, PT, |R52|, 1.0029599666595458984, PT ;  /* 0x3f8060fe3400780b */ /* 0x000fe40003f86200 */
[----:B------:R-:W-:Y:S01]  /*12410*/  FSEL R36, R3, 8.4834944573231041431e-05, P5 ;  /* 0x38b1e96a03247808 */ /* 0x000fe20002800000 */
[----:B------:R-:W-:Y:S01]  /*12420*/  FADD R44, R44, 1 ;  /* 0x3f8000002c2c7421 */ /* 0x000fe20000000000 */
[----:B------:R-:W-:Y:S02]  /*12430*/  FSEL R48, -R13, -0.00082130916416645050049, P5 ;  /* 0xba574d200d307808 */ /* 0x000fe40002800100 */
[----:B------:R-:W-:-:S02]  /*12440*/  FSEL R24, |R52|, R11, P4 ;  /* 0x0000000b34187208 */ /* 0x000fc40002000200 */
[----:B------:R-:W-:Y:S01]  /*12450*/  FSEL R11, R3, 8.4834944573231041431e-05, P4 ;  /* 0x38b1e96a030b7808 */ /* 0x000fe20002000000 */
[----:B------:R-:W-:Y:S01]  /*12460*/  FFMA R36, R33, R36, R48 ;  /* 0x0000002421247223 */ /* 0x000fe20000000030 */
[----:B------:R-:W-:Y:S02]  /*12470*/  FSEL R29, -R13, -0.00082130916416645050049, P4 ;  /* 0xba574d200d1d7808 */ /* 0x000fe40002000100 */
[----:B------:R-:W-:Y:S02]  /*12480*/  FSEL R3, R3, 8.4834944573231041431e-05, P3 ;  /* 0x38b1e96a03037808 */ /* 0x000fe40001800000 */
[----:B------:R-:W-:Y:S01]  /*12490*/  FSEL R13, -R13, -0.00082130916416645050049, P3 ;  /* 0xba574d200d0d7808 */ /* 0x000fe20001800100 */
[----:B------:R-:W-:Y:S01]  /*124a0*/  FFMA R29, R24, R11, R29 ;  /* 0x0000000b181d7223 */ /* 0x000fe2000000001d */
[----:B------:R-:W-:Y:S02]  /*124b0*/  FSEL R10, |R35|, R10, P3 ;  /* 0x0000000a230a7208 */ /* 0x000fe40001800200 */
[----:B------:R-:W-:-:S02]  /*124c0*/  FSEL R48, R14, 0.0052134888246655464172, P5 ;  /* 0x3baad5ea0e307808 */ /* 0x000fc40002800000 */
[----:B------:R-:W-:Y:S01]  /*124d0*/  FSEL R11, R14, 0.0052134888246655464172, P3 ;  /* 0x3baad5ea0e0b7808 */ /* 0x000fe20001800000 */
[----:B------:R-:W-:Y:S01]  /*124e0*/  FFMA R3, R10, R3, R13 ;  /* 0x000000030a037223 */ /* 0x000fe2000000000d */
[----:B------:R-:W-:Y:S01]  /*124f0*/  FSEL R31, R14, 0.0052134888246655464172, P4 ;  /* 0x3baad5ea0e1f7808 */ /* 0x000fe20002000000 */
[----:B------:R-:W-:Y:S01]  /*12500*/  FFMA R36, R33, R36, R48 ;  /* 0x0000002421247223 */ /* 0x000fe20000000030 */
[C---:B------:R-:W-:Y:S01]  /*12510*/  FSEL R14, -R15.reuse, -0.026868773624300956726, P5 ;  /* 0xbcdc1be70f0e7808 */ /* 0x040fe20002800100 */
[----:B------:R-:W-:Y:S01]  /*12520*/  FFMA R3, R10, R3, R11 ;  /* 0x000000030a037223 */ /* 0x000fe2000000000b */
[----:B------:R-:W-:Y:S01]  /*12530*/  FSEL R11, -R15, -0.026868773624300956726, P4 ;  /* 0xbcdc1be70f0b7808 */ /* 0x000fe20002000100 */
[C---:B------:R-:W-:Y:S01]  /*12540*/  FFMA R29, R24.reuse, R29, R31 ;  /* 0x0000001d181d7223 */ /* 0x040fe2000000001f */
[----:B------:R-:W-:Y:S01]  /*12550*/  FSEL R13, R19, 0.11284004896879196167, P4 ;  /* 0x3de718af130d7808 */ /* 0x000fe20002000000 */
[----:B------:R-:W-:Y:S01]  /*12560*/  FFMA R14, R33, R36, R14 ;  /* 0x00000024210e7223 */ /* 0x000fe2000000000e */
[----:B------:R-:W-:Y:S01]  /*12570*/  FSEL R36, R19, 0.11284004896879196167, P5 ;  /* 0x3de718af13247808 */ /* 0x000fe20002800000 */
[----:B------:R-:W-:Y:S01]  /*12580*/  FFMA R11, R24, R29, R11 ;  /* 0x0000001d180b7223 */ /* 0x000fe2000000000b */
[----:B------:R-:W-:-:S02]  /*12590*/  FSEL R48, R20, -0.37612664699554443359, P5 ;  /* 0xbec093ac14307808 */ /* 0x000fc40002800000 */
[----:B------:R-:W-:Y:S01]  /*125a0*/  FSEL R15, -R15, -0.026868773624300956726, P3 ;  /* 0xbcdc1be70f0f7808 */ /* 0x000fe20001800100 */
[----:B------:R-:W-:Y:S01]  /*125b0*/  FFMA R14, R33, R14, R36 ;  /* 0x0000000e210e7223 */ /* 0x000fe20000000024 */
[----:B------:R-:W-:Y:S01]  /*125c0*/  FFMA R11, R24, R11, R13 ;  /* 0x0000000b180b7223 */ /* 0x000fe2000000000d */
[----:B------:R-:W-:Y:S02]  /*125d0*/  FSEL R36, R21, 0.12837915122509002686, P5 ;  /* 0x3e0375d315247808 */ /* 0x000fe40002800000 */
        /* <DEDUP_REMOVED lines=8> */
[----:B------:R-:W-:Y:S01]  /*12660*/  FSEL R11, R20, -0.37612664699554443359, P3 ;  /* 0xbec093ac140b7808 */ /* 0x000fe20001800000 */
[----:B------:R-:W-:Y:S01]  /*12670*/  FFMA R3, R10, R3, R19 ;  /* 0x000000030a037223 */ /* 0x000fe20000000013 */
[----:B------:R-:W-:Y:S01]  /*12680*/  FSEL R20, -|R52|, R52, P4 ;  /* 0x0000003434147208 */ /* 0x000fe20002000300 */
[----:B------:R-:W-:Y:S01]  /*12690*/  FFMA R29, R14, R29, R29 ;  /* 0x0000001d0e1d7223 */ /* 0x000fe2000000001d */
        /* <DEDUP_REMOVED lines=8> */
[----:B------:R-:W-:-:S02]  /*12720*/  FMUL R5, R28, 0.5 ;  /* 0x3f0000001c057820 */ /* 0x000fc40000400000 */
[----:B------:R-:W-:Y:S01]  /*12730*/  FFMA R3, R3, R20, R20 ;  /* 0x0000001403037223 */ /* 0x000fe20000000014 */
[----:B------:R-:W2:Y:S01]  /*12740*/  @P4 MUFU.EX2 R11, R13 ;  /* 0x0000000d000b4308 */ /* 0x000ea20000000800 */
[----:B------:R-:W-:Y:S01]  /*12750*/  FMUL R8, R8, R5 ;  /* 0x0000000508087220 */ /* 0x000fe20000400000 */
[----:B------:R-:W-:-:S04]  /*12760*/  FMUL R5, R32, 0.5 ;  /* 0x3f00000020057820 */ /* 0x000fc80000400000 */
[----:B------:R-:W-:Y:S01]  /*12770*/  FMUL R46, R46, R5 ;  /* 0x000000052e2e7220 */ /* 0x000fe20000400000 */
[----:B------:R-:W-:Y:S01]  /*12780*/  FMUL R5, R149, 0.5 ;  /* 0x3f00000095057820 */ /* 0x000fe20000400000 */
[----:B------:R-:W3:Y:S01]  /*12790*/  @P3 MUFU.EX2 R10, R3 ;  /* 0x00000003000a3308 */ /* 0x000ee20000000800 */
[----:B-1----:R-:W-:Y:S02]  /*127a0*/  @P5 FADD R15, -R15, 1 ;  /* 0x3f8000000f0f5421 */ /* 0x002fe40000000100 */
[----:B------:R-:W-:-:S03]  /*127b0*/  FMUL R50, R50, R5 ;  /* 0x0000000532327220 */ /* 0x000fc60000400000 */
        /* <DEDUP_REMOVED lines=9> */
[----:B---3--:R-:W-:Y:S01]  /*12850*/  @P3 FADD R10, -R10, 1 ;  /* 0x3f8000000a0a3421 */ /* 0x008fe20000000100 */
[----:B------:R-:W-:Y:S01]  /*12860*/  FMUL R0, R136, 0.5 ;  /* 0x3f00000088007820 */ /* 0x000fe20000400000 */
[----:B------:R-:W-:Y:S01]  /*12870*/  FADD R13, R13, 1 ;  /* 0x3f8000000d0d7421 */ /* 0x000fe20000000000 */
[----:B------:R-:W-:Y:S01]  /*12880*/  FMUL R7, R147, 0.5 ;  /* 0x3f00000093077820 */ /* 0x000fe20000400000 */
[----:B------:R-:W-:Y:S01]  /*12890*/  FMUL R14, R29, R6 ;  /* 0x000000061d0e7220 */ /* 0x000fe20000400000 */
[----:B------:R-:W-:Y:S01]  /*128a0*/  @P3 LOP3.LUT R3, R10, 0x80000000, R35, 0xb8, !PT ;  /* 0x800000000a033812 */ /* 0x000fe200078eb823 */
[----:B------:R-:W-:Y:S01]  /*128b0*/  FMUL R10, R4, R11 ;  /* 0x0000000b040a7220 */ /* 0x000fe20000400000 */
[----:B------:R-:W-:Y:S01]  /*128c0*/  FMUL R4, R143, 0.5 ;  /* 0x3f0000008f047820 */ /* 0x000fe20000400000 */
[----:B------:R-:W-:Y:S01]  /*128d0*/  FMUL R11, R30, 0.5 ;  /* 0x3f0000001e0b7820 */ /* 0x000fe20000400000 */
[----:B------:R-:W-:Y:S01]  /*128e0*/  FMUL R31, R34, R7 ;  /* 0x00000007221f7220 */ /* 0x000fe20000400000 */
[----:B------:R-:W-:Y:S01]  /*128f0*/  FADD R3, R3, 1 ;  /* 0x3f80000003037421 */ /* 0x000fe20000000000 */
        /* <DEDUP_REMOVED lines=34> */
.L_x_128:
[----:B------:R-:W-:Y:S05]  /*12b20*/  BSYNC B0 ;  /* 0x0000000000007941 */ /* 0x000fea0003800000 */
.L_x_127:
[----:B------:R-:W-:Y:S06]  /*12b30*/  BAR.SYNC.DEFER_BLOCKING 0x1, 0x100 ;  /* 0x0044000000007b1d */ /* 0x000fec0000010000 */
[----:B------:R-:W-:Y:S04]  /*12b40*/  BSSY B0, `(.L_x_129) ;  /* 0x000000a000007945 */ /* 0x000fe80003800000 */
[----:B------:R-:W-:Y:S05]  /*12b50*/  @P0 BRA `(.L_x_130) ;  /* 0x0000000000200947 */ /* 0x000fea0003800000 */
[----:B------:R-:W-:-:S06]  /*12b60*/  UISETP.NE.AND UP0, UPT, UR44, 0x3, UPT ;  /* 0x000000032c00788c */ /* 0x000fcc000bf05270 */
[----:B------:R-:W-:-:S13]  /*12b70*/  PLOP3.LUT P0, PT, PT, PT, UP0, 0x80, 0x0 ;  /* 0x000000000000781c */ /* 0x000fda0003f0f008 */
[----:B------:R-:W-:Y:S05]  /*12b80*/  @!P0 BRA `(.L_x_131) ;  /* 0x0000000000048947 */ /* 0x000fea0003800000 */
[----:B------:R-:W-:Y:S01]  /*12b90*/  BPT.TRAP 0x1 ;  /* 0x000000040000795c */ /* 0x000fe20000300000 */
.L_x_131:
[----:B------:R-:W-:-:S04]  /*12ba0*/  ULEA UR4, UR36, UR52, 0x3 ;  /* 0x0000003424047291 */ /* 0x000fc8000f8e183f */
[----:B------:R-:W-:-:S04]  /*12bb0*/  UIADD3 UR4, UR4, 0x60, URZ ;  /* 0x0000006004047890 */ /* 0x000fc8000fffe03f */
[----:B------:R-:W-:-:S09]  /*12bc0*/  UPRMT UR4, UR53, 0x654, UR4 ;  /* 0x0000065435047896 */ /* 0x000fd20008000004 */
[----:B------:R-:W-:Y:S03]  /*12bd0*/  SYNCS.ARRIVE.TRANS64.RED.A1T0 RZ, [UR4], RZ ;  /* 0x000000ffffff79a7 */ /* 0x000fe60008100404 */
.L_x_130:
[----:B------:R-:W-:Y:S05]  /*12be0*/  BSYNC B0 ;  /* 0x0000000000007941 */ /* 0x000fea0003800000 */
.L_x_129:
[----:B------:R-:W-:Y:S01]  /*12bf0*/  IADD3 R16, P0, R16, UR46, RZ ;  /* 0x0000002e10107c10 */ /* 0x000fe2000ff1e0ff */
[----:B------:R-:W-:Y:S01]  /*12c00*/  ULDC.64 UR4, c[0x0][0x8f8] ;  /* 0x00023e0000047ab9 */ /* 0x000fe20000000a00 */
[----:B------:R-:W-:Y:S01]  /*12c10*/  UIADD3 UR36, UR36, 0x1, URZ ;  /* 0x0000000124247890 */ /* 0x000fe2000fffe03f */
[----:B------:R-:W-:Y:S01]  /*12c20*/  PRMT R0, RZ, 0x7610, R0 ;  /* 0x00007610ff007816 */ /* 0x000fe20000000000 */
[----:B------:R-:W-:Y:S01]  /*12c30*/  UMOV UR51, 0xffffffff ;  /* 0xffffffff00337882 */ /* 0x000fe20000000000 */
[----:B------:R-:W-:Y:S01]  /*12c40*/  IADD3.X R17, R17, UR39, RZ, P0, !PT ;  /* 0x0000002711117c10 */ /* 0x000fe200087fe4ff */
[----:B------:R-:W-:Y:S01]  /*12c50*/  UISETP.NE.AND UP0, UPT, UR36, 0x4, UPT ;  /* 0x000000042400788c */ /* 0x000fe2000bf05270 */
[----:B------:R-:W-:Y:S01]  /*12c60*/  ISETP.GE.U32.AND P0, PT, R16, UR4, PT ;  /* 0x0000000410007c0c */ /* 0x000fe2000bf06070 */
[----:B------:R-:W-:Y:S01]  /*12c70*/  IMAD.MOV.U32 R155, RZ, RZ, -0x1 ;  /* 0xffffffffff9b7424 */ /* 0x000fe200078e00ff */
[----:B------:R-:W-:Y:S01]  /*12c80*/  MOV R19, 0xffffffff ;  /* 0xffffffff00137802 */ /* 0x000fe20000000f00 */
[----:B------:R-:W-:Y:S01]  /*12c90*/  USEL UR36, UR36, URZ, UP0 ;  /* 0x0000003f24247287 */ /* 0x000fe20008000000 */
[----:B------:R-:W-:-:S13]  /*12ca0*/  ISETP.GE.U32.AND.EX P0, PT, R17, UR5, PT, P0 ;  /* 0x0000000511007c0c */ /* 0x000fda000bf06100 */
[----:B------:R-:W-:Y:S05]  /*12cb0*/  @P0 BRA `(.L_x_132) ;  /* 0x0000000400680947 */ /* 0x000fea0003800000 */
[----:B------:R-:W2:Y:S01]  /*12cc0*/  S2R R12, SR_CTAID.X ;  /* 0x00000000000c7919 */ /* 0x000ea20000002500 */
[----:B------:R-:W3:Y:S01]  /*12cd0*/  LDC.64 R10, c[0x0][0x8d0] ;  /* 0x00023400ff0a7b82 */ /* 0x000ee20000000a00 */
[----:B------:R-:W-:Y:S01]  /*12ce0*/  ULDC UR4, c[0x0][0x150] ;  /* 0x0000540000047ab9 */ /* 0x000fe20000000800 */
[----:B------:R-:W-:Y:S01]  /*12cf0*/  MOV R8, R16 ;  /* 0x0000001000087202 */ /* 0x000fe20000000f00 */
[----:B------:R-:W4:Y:S01]  /*12d00*/  S2R R24, SR_CTAID.Y ;  /* 0x0000000000187919 */ /* 0x000f220000002600 */
[----:B------:R-:W-:-:S04]  /*12d10*/  IMAD.MOV.U32 R9, RZ, RZ, R17 ;  /* 0x000000ffff097224 */ /* 0x000fc800078e0011 */
[----:B-1----:R-:W1:Y:S08]  /*12d20*/  LDC R27, c[0x0][0x144] ;  /* 0x00005100ff1b7b82 */ /* 0x002e700000000800 */
[----:B------:R-:W1:Y:S08]  /*12d30*/  LDC R0, c[0x0][0x8d8] ;  /* 0x00023600ff007b82 */ /* 0x000e700000000800 */
[----:B------:R-:W1:Y:S01]  /*12d40*/  LDC.64 R14, c[0x0][0x8c8] ;  /* 0x00023200ff0e7b82 */ /* 0x000e620000000a00 */
[----:B---3--:R-:W-:-:S04]  /*12d50*/  ISETP.NE.U32.AND P0, PT, R10, RZ, PT ;  /* 0x000000ff0a00720c */ /* 0x008fc80003f05070 */
[----:B------:R-:W-:Y:S02]  /*12d60*/  ISETP.NE.AND.EX P0, PT, R11, RZ, PT, P0 ;  /* 0x000000ff0b00720c */ /* 0x000fe40003f05300 */
[----:B--2---:R-:W-:-:S05]  /*12d70*/  I2FP.F32.U32 R3, R12 ;  /* 0x0000000c00037245 */ /* 0x004fca0000201000 */
[----:B------:R-:W-:-:S04]  /*12d80*/  FMUL R3, R3, UR4 ;  /* 0x0000000403037c20 */ /* 0x000fc80008400000 */
[----:B------:R2:W3:Y:S02]  /*12d90*/  F2I.U32.TRUNC.NTZ R19, R3 ;  /* 0x0000000300137305 */ /* 0x0004e4000020f000 */
[----:B----4-:R-:W-:Y:S05]  /*12da0*/  @!P0 BRA `(.L_x_133) ;  /* 0x0000000000288947 */ /* 0x010fea0003800000 */
[----:B--2---:R-:W2:Y:S02]  /*12db0*/  LDC R3, c[0x0][0x8dc] ;  /* 0x00023700ff037b82 */ /* 0x004ea40000000800 */
[----:B--2---:R-:W-:-:S04]  /*12dc0*/  IADD3 R3, P0, R16, R3, RZ ;  /* 0x0000000310037210 */ /* 0x004fc80007f1e0ff */
        /* <DEDUP_REMOVED lines=8> */
.L_x_133:
[----:B------:R-:W4:Y:S01]  /*12e50*/  LDC.64 R20, c[0x0][0x8e8] ;  /* 0x00023a00ff147b82 */ /* 0x000f220000000a00 */
[-CC-:B-1----:R-:W-:Y:S01]  /*12e60*/  SHF.R.U64 R32, R8, R0.reuse, R9.reuse ;  /* 0x0000000008207219 */ /* 0x182fe20000001209 */
[----:B------:R-:W-:Y:S01]  /*12e70*/  ULDC UR4, c[0x0][0x154] ;  /* 0x0000550000047ab9 */ /* 0x000fe20000000800 */
[----:B------:R-:W-:Y:S01]  /*12e80*/  SHF.R.U32.HI R0, RZ, R0, R9 ;  /* 0x00000000ff007219 */ /* 0x000fe20000011609 */
[----:B------:R-:W-:Y:S01]  /*12e90*/  IMAD.MOV.U32 R7, RZ, RZ, 0x1 ;  /* 0x00000001ff077424 */ /* 0x000fe200078e00ff */
[----:B--2---:R-:W-:Y:S02]  /*12ea0*/  IADD3 R3, P0, RZ, -R32, RZ ;  /* 0x80000020ff037210 */ /* 0x004fe40007f1e0ff */
[----:B---3--:R-:W-:Y:S01]  /*12eb0*/  IADD3 R19, -R19, RZ, RZ ;  /* 0x000000ff13137210 */ /* 0x008fe20007ffe1ff */
[----:B------:R-:W1:Y:S02]  /*12ec0*/  LDC R6, c[0x0][0x8c0] ;  /* 0x00023000ff067b82 */ /* 0x000e640000000800 */
[----:B------:R-:W-:-:S02]  /*12ed0*/  IMAD.X R5, RZ, RZ, ~R0, P0 ;  /* 0x000000ffff057224 */ /* 0x000fc400000e0e00 */
[----:B------:R-:W-:Y:S02]  /*12ee0*/  IMAD R28, R27, R19, R12 ;  /* 0x000000131b1c7224 */ /* 0x000fe400078e020c */
[-C--:B------:R-:W-:Y:S02]  /*12ef0*/  IMAD R0, R5, R14.reuse, RZ ;  /* 0x0000000e05007224 */ /* 0x080fe400078e02ff */
[----:B------:R-:W2:Y:S01]  /*12f00*/  LDC R8, c[0x0][0x8b0] ;  /* 0x00022c00ff087b82 */ /* 0x000ea20000000800 */
[----:B------:R-:W-:-:S04]  /*12f10*/  IMAD.WIDE.U32 R4, R3, R14, R16 ;  /* 0x0000000e03047225 */ /* 0x000fc800078e0010 */
[----:B------:R-:W-:Y:S01]  /*12f20*/  IMAD R3, R3, R15, R0 ;  /* 0x0000000f03037224 */ /* 0x000fe200078e0200 */
[----:B------:R-:W-:Y:S02]  /*12f30*/  I2FP.F32.U32 R0, R24 ;  /* 0x0000001800007245 */ /* 0x000fe40000201000 */
[----:B------:R-:W3:Y:S01]  /*12f40*/  LDC R30, c[0x0][0x900] ;  /* 0x00024000ff1e7b82 */ /* 0x000ee20000000800 */
[----:B------:R-:W-:Y:S01]  /*12f50*/  IMAD.IADD R3, R5, 0x1, R3 ;  /* 0x0000000105037824 */ /* 0x000fe200078e0203 */
[----:B----4-:R-:W-:Y:S01]  /*12f60*/  ISETP.NE.U32.AND P0, PT, R20, RZ, PT ;  /* 0x000000ff1400720c */ /* 0x010fe20003f05070 */
[----:B------:R-:W-:Y:S01]  /*12f70*/  FMUL R0, R0, UR4 ;  /* 0x0000000400007c20 */ /* 0x000fe20008400000 */
[----:B------:R-:W-:Y:S02]  /*12f80*/  MOV R5, 0xffffffff ;  /* 0xffffffff00057802 */ /* 0x000fe40000000f00 */
[----:B------:R-:W-:Y:S01]  /*12f90*/  ISETP.NE.AND.EX P0, PT, R21, RZ, PT, P0 ;  /* 0x000000ff1500720c */ /* 0x000fe20003f05300 */
[----:B------:R4:W3:Y:S01]  /*12fa0*/  F2I.U32.TRUNC.NTZ R13, R0 ;  /* 0x00000000000d7305 */ /* 0x0008e2000020f000 */
[----:B------:R-:W4:Y:S01]  /*12fb0*/  LDC R15, c[0x0][0x148] ;  /* 0x00005200ff0f7b82 */ /* 0x000f220000000800 */
[----:B-1----:R-:W-:-:S02]  /*12fc0*/  SHF.R.U64 R12, R4, R6, R3 ;  /* 0x00000006040c7219 */ /* 0x002fc40000001203 */
[----:B------:R-:W-:-:S05]  /*12fd0*/  SHF.R.U32.HI R3, RZ, R6, R3 ;  /* 0x00000006ff037219 */ /* 0x000fca0000011603 */
[----:B------:R-:W1:Y:S01]  /*12fe0*/  LDC R26, c[0x0][0x8a8] ;  /* 0x00022a00ff1a7b82 */ /* 0x000e620000000800 */
[-CC-:B--2---:R-:W-:Y:S02]  /*12ff0*/  SHF.R.U64 R10, R12, R8.reuse, R3.reuse ;  /* 0x000000080c0a7219 */ /* 0x184fe40000001203 */
[----:B------:R-:W-:-:S05]  /*13000*/  SHF.R.U32.HI R3, RZ, R8, R3 ;  /* 0x00000008ff037219 */ /* 0x000fca0000011603 */
[----:B------:R-:W2:Y:S01]  /*13010*/  LDC R27, c[0x0][0x8f0] ;  /* 0x00023c00ff1b7b82 */ /* 0x000ea20000000800 */
[-C--:B---3--:R-:W-:Y:S02]  /*13020*/  SHF.L.U32 R4, R5, R30.reuse, RZ ;  /* 0x0000001e05047219 */ /* 0x088fe400000006ff */
[-CC-:B------:R-:W-:Y:S02]  /*13030*/  SHF.R.U64 R14, R10, R30.reuse, R3.reuse ;  /* 0x0000001e0a0e7219 */ /* 0x180fe40000001203 */
[----:B------:R-:W-:Y:S02]  /*13040*/  SHF.R.U32.HI R5, RZ, R30, R3 ;  /* 0x0000001eff057219 */ /* 0x000fe40000011603 */
[----:B------:R-:W-:Y:S01]  /*13050*/  LOP3.LUT R19, RZ, R4, RZ, 0x33, !PT ;  /* 0x00000004ff137212 */ /* 0x000fe200078e33ff */
[----:B------:R-:W3:Y:S01]  /*13060*/  LDC R29, c[0x0][0x8e0] ;  /* 0x00023800ff1d7b82 */ /* 0x000ee20000000800 */
[----:B------:R-:W-:Y:S02]  /*13070*/  SHF.L.U32 R30, R7, R30, RZ ;  /* 0x0000001e071e7219 */ /* 0x000fe400000006ff */
[----:B------:R-:W-:-:S05]  /*13080*/  MOV R4, R14 ;  /* 0x0000000e00047202 */ /* 0x000fca0000000f00 */
[----:B------:R-:W1:Y:S01]  /*13090*/  LDC R31, c[0x0][0x8b8] ;  /* 0x00022e00ff1f7b82 */ /* 0x000e620000000800 */
[----:B------:R-:W-:Y:S05]  /*130a0*/  @!P0 BRA `(.L_x_134) ;  /* 0x0000000000288947 */ /* 0x000fea0003800000 */
[----:B------:R-:W5:Y:S02]  /*130b0*/  LDC R3, c[0x0][0x8f4] ;  /* 0x00023d00ff037b82 */ /* 0x000f640000000800 */
[----:B-----5:R-:W-:-:S05]  /*130c0*/  IADD3 R3, P0, R14, R3, RZ ;  /* 0x000000030e037210 */ /* 0x020fca0007f1e0ff */
        /* <DEDUP_REMOVED lines=8> */
.L_x_134:
[----:B------:R-:W-:Y:S02]  /*13150*/  ISETP.NE.AND P0, PT, R2, 0x1, PT ;  /* 0x000000010200780c */ /* 0x000fe40003f05270 */
[----:B--2-4-:R-:W-:Y:S01]  /*13160*/  SHF.R.U64 R0, R4, R27, R5 ;  /* 0x0000001b04007219 */ /* 0x014fe20000001205 */
[----:B-1----:R-:W-:Y:S01]  /*13170*/  VIADD R5, R26, 0xffffffff ;  /* 0xffffffff1a057836 */ /* 0x002fe20000000000 */
[----:B------:R-:W-:Y:S02]  /*13180*/  LOP3.LUT R19, R10, R19, RZ, 0xc0, !PT ;  /* 0x000000130a137212 */ /* 0x000fe400078ec0ff */
[----:B------:R-:W-:Y:S02]  /*13190*/  IADD3 R13, -R13, RZ, RZ ;  /* 0x000000ff0d0d7210 */ /* 0x000fe40007ffe1ff */
[----:B------:R-:W-:Y:S01]  /*131a0*/  IADD3 R3, -R0, RZ, RZ ;  /* 0x000000ff00037210 */ /* 0x000fe20007ffe1ff */
[----:B------:R-:W-:Y:S01]  /*131b0*/  IMAD R19, R30, R0, R19 ;  /* 0x000000001e137224 */ /* 0x000fe200078e0213 */
[----:B------:R-:W-:-:S02]  /*131c0*/  LOP3.LUT R5, R12, R5, RZ, 0xc0, !PT ;  /* 0x000000050c057212 */ /* 0x000fc400078ec0ff */
[----:B------:R-:W-:Y:S01]  /*131d0*/  R2UR UR51, R32 ;  /* 0x00000000203372ca */ /* 0x000fe200000e0000 */
[----:B------:R-:W-:Y:S02]  /*131e0*/  @P0 IMAD R28, R15, R13, R24 ;  /* 0x0000000d0f1c0224 */ /* 0x000fe400078e0218 */
[----:B---3--:R-:W-:Y:S02]  /*131f0*/  IMAD R0, R3, R29, R14 ;  /* 0x0000001d03007224 */ /* 0x008fe400078e020e */
[----:B------:R-:W-:Y:S02]  /*13200*/  IMAD R19, R19, R31, R28 ;  /* 0x0000001f13137224 */ /* 0x000fe400078e021c */
[----:B------:R-:W-:Y:S02]  /*13210*/  IMAD R0, R0, R26, R5 ;  /* 0x0000001a00007224 */ /* 0x000fe400078e0205 */
[----:B------:R-:W-:-:S03]  /*13220*/  IMAD.MOV.U32 R3, RZ, RZ, 0x1 ;  /* 0x00000001ff037424 */ /* 0x000fc600078e00ff */
[----:B------:R-:W-:Y:S02]  /*13230*/  SEL R155, R0, R19, !P0 ;  /* 0x00000013009b7207 */ /* 0x000fe40004000000 */
[----:B------:R-:W-:Y:S02]  /*13240*/  SEL R19, R19, R0, !P0 ;  /* 0x0000000013137207 */ /* 0x000fe40004000000 */
[----:B------:R-:W-:-:S07]  /*13250*/  PRMT R0, R3, 0x7610, R0 ;  /* 0x0000761003007816 */ /* 0x000fce0000000000 */
.L_x_132:
[----:B------:R-:W-:Y:S01]  /*13260*/  R2UR UR43, R25 ;  /* 0x00000000192b72ca */ /* 0x000fe200000e0000 */
[----:B------:R-:W-:Y:S01]  /*13270*/  UIADD3 UR42, UR42, 0x8, URZ ;  /* 0x000000082a2a7890 */ /* 0x000fe2000fffe03f */
[----:B------:R-:W-:-:S11]  /*13280*/  LOP3.LUT P0, RZ, R0, 0xff, RZ, 0xc0, !PT ;  /* 0x000000ff00ff7812 */ /* 0x000fd6000780c0ff */
[----:B------:R-:W-:Y:S02]  /*13290*/  ULOP3.LUT UR43, UR43, 0x3, URZ, 0xc0, !UPT ;  /* 0x000000032b2b7892 */ /* 0x000fe4000f8ec03f */
[----:B------:R-:W-:Y:S10]  /*132a0*/  @P0 BRA `(.L_x_135) ;  /* 0xfffffee000a00947 */ /* 0x000ff4000383ffff */
[----:B------:R-:W-:-:S13]  /*132b0*/  PLOP3.LUT P0, PT, PT, PT, PT, 0x8, 0x0 ;  /* 0x000000000000781c */ /* 0x000fda0003f0e170 */
.L_x_18:
[----:B------:R-:W-:Y:S05]  /*132c0*/  @P0 BRA `(.L_x_10) ;  /* 0x0000003000500947 */ /* 0x000fea0003800000 */
[----:B------:R-:W-:Y:S01]  /*132d0*/  ULDC.64 UR6, c[0x0][0x588] ;  /* 0x0001620000067ab9 */ /* 0x000fe20000000a00 */
[----:B------:R-:W-:Y:S01]  /*132e0*/  ISETP.NE.AND.EX P1, PT, R165, RZ, PT, P1 ;  /* 0x000000ffa500720c */ /* 0x000fe20003f25310 */
[----:B------:R-:W-:-:S04]  /*132f0*/  DEPBAR.LE SB0, 0x0 ;  /* 0x000080000000791a */ /* 0x000fc80000000000 */
[----:B------:R-:W-:Y:S01]  /*13300*/  ISETP.NE.U32.AND P0, PT, RZ, UR6, PT ;  /* 0x00000006ff007c0c */ /* 0x000fe2000bf05070 */
[----:B------:R-:W-:Y:S03]  /*13310*/  BSSY B0, `(.L_x_136) ;  /* 0x0000014000007945 */ /* 0x000fe60003800000 */
[----:B------:R-:W-:-:S13]  /*13320*/  ISETP.NE.AND.EX P0, PT, RZ, UR7, PT, P0 ;  /* 0x00000007ff007c0c */ /* 0x000fda000bf05300 */
[----:B------:R-:W-:Y:S05]  /*13330*/  @P0 BRA P1, `(.L_x_137) ;  /* 0x0000000000440947 */ /* 0x000fea0000800000 */
[----:B------:R-:W-:-:S04]  /*13340*/  ISETP.NE.U32.AND P0, PT, R163, RZ, PT ;  /* 0x000000ffa300720c */ /* 0x000fc80003f05070 */
[----:B------:R-:W-:-:S13]  /*13350*/  ISETP.NE.AND.EX P0, PT, R165, RZ, PT, P0 ;  /* 0x000000ffa500720c */ /* 0x000fda0003f05300 */
[----:B------:R-:W-:Y:S05]  /*13360*/  @!P0 BRA `(.L_x_138) ;  /* 0x00000000002c8947 */ /* 0x000fea0003800000 */
[----:B------:R-:W-:-:S13]  /*13370*/  LOP3.LUT P0, RZ, R22, 0xff, RZ, 0xc0, !PT ;  /* 0x000000ff16ff7812 */ /* 0x000fda000780c0ff */
[----:B------:R-:W-:Y:S05]  /*13380*/  @!P0 BRA `(.L_x_139) ;  /* 0x0000000000108947 */ /* 0x000fea0003800000 */
[----:B-----5:R-:W-:-:S13]  /*13390*/  FSETP.NEU.AND P0, PT, R154, RZ, PT ;  /* 0x000000ff9a00720b */ /* 0x020fda0003f0d000 */
[----:B------:R-:W-:Y:S05]  /*133a0*/  @!P0 BREAK B0 ;  /* 0x0000000000008942 */ /* 0x000fea0003800000 */
[----:B------:R-:W-:Y:S05]  /*133b0*/  @P0 BRA `(.L_x_137) ;  /* 0x0000000000240947 */ /* 0x000fea0003800000 */
[----:B------:R-:W-:Y:S05]  /*133c0*/  BRA `(.L_x_10) ;  /* 0x0000003000107947 */ /* 0x000fea0003800000 */
.L_x_139:
[----:B------:R-:W-:-:S04]  /*133d0*/  ISETP.NE.U32.AND P0, PT, RZ, UR6, PT ;  /* 0x00000006ff007c0c */ /* 0x000fc8000bf05070 */
[----:B------:R-:W-:-:S13]  /*133e0*/  ISETP.NE.AND.EX P0, PT, RZ, UR7, PT, P0 ;  /* 0x00000007ff007c0c */ /* 0x000fda000bf05300 */
[----:B------:R-:W-:Y:S05]  /*133f0*/  @!P0 BREAK B0 ;  /* 0x0000000000008942 */ /* 0x000fea0003800000 */
[----:B------:R-:W-:Y:S05]  /*13400*/  @P0 BRA `(.L_x_137) ;  /* 0x0000000000100947 */ /* 0x000fea0003800000 */
[----:B------:R-:W-:Y:S05]  /*13410*/  BRA `(.L_x_10) ;  /* 0x0000002c00fc7947 */ /* 0x000fea0003800000 */
.L_x_138:
[----:B-----5:R-:W-:-:S13]  /*13420*/  FSETP.NEU.AND P0, PT, R154, RZ, PT ;  /* 0x000000ff9a00720b */ /* 0x020fda0003f0d000 */
[----:B------:R-:W-:Y:S05]  /*13430*/  @!P0 BREAK B0 ;  /* 0x0000000000008942 */ /* 0x000fea0003800000 */
[----:B------:R-:W-:Y:S05]  /*13440*/  @!P0 BRA `(.L_x_10) ;  /* 0x0000002c00f08947 */ /* 0x000fea0003800000 */
.L_x_137:
[----:B------:R-:W-:Y:S05]  /*13450*/  BSYNC B0 ;  /* 0x0000000000007941 */ /* 0x000fea0003800000 */
.L_x_136:
[----:B------:R-:W-:-:S04]  /*13460*/  ULOP3.LUT UR4, UR58, 0x1, URZ, 0xfc, !UPT ;  /* 0x000000013a047892 */ /* 0x000fc8000f8efc3f */
[----:B------:R-:W-:-:S06]  /*13470*/  UISETP.NE.AND UP0, UPT, UR4, 0x3, UPT ;  /* 0x000000030400788c */ /* 0x000fcc000bf05270 */
[----:B------:R-:W-:-:S13]  /*13480*/  PLOP3.LUT P0, PT, PT, PT, UP0, 0x80, 0x0 ;  /* 0x000000000000781c */ /* 0x000fda0003f0f008 */
[----:B------:R-:W-:Y:S05]  /*13490*/  @!P0 BRA `(.L_x_140) ;  /* 0x0000000000048947 */ /* 0x000fea0003800000 */
[----:B------:R-:W-:Y:S01]  /*134a0*/  BPT.TRAP 0x1 ;  /* 0x000000040000795c */ /* 0x000fe20000300000 */
.L_x_140:
[----:B------:R-:W3:Y:S01]  /*134b0*/  S2UR UR5, SR_CgaCtaId ;  /* 0x00000000000579c3 */ /* 0x000ee20000008800 */
[----:B------:R-:W-:Y:S02]  /*134c0*/  UMOV UR4, 0x400 ;  /* 0x0000040000047882 */ /* 0x000fe40000000000 */
[----:B---3--:R-:W-:-:S04]  /*134d0*/  ULEA UR4, UR5, UR4, 0x18 ;  /* 0x0000000405047291 */ /* 0x008fc8000f8ec03f */
[----:B------:R-:W-:-:S04]  /*134e0*/  ULEA UR4, UR36, UR4, 0x3 ;  /* 0x0000000424047291 */ /* 0x000fc8000f8e183f */
[----:B------:R-:W-:-:S04]  /*134f0*/  UIADD3 UR4, UR4, 0x60, URZ ;  /* 0x0000006004047890 */ /* 0x000fc8000fffe03f */
[----:B------:R-:W-:-:S09]  /*13500*/  UPRMT UR4, UR5, 0x654, UR4 ;  /* 0x0000065405047896 */ /* 0x000fd20008000004 */
[----:B------:R-:W-:Y:S01]  /*13510*/  SYNCS.ARRIVE.TRANS64.RED.A1T0 RZ, [UR4], RZ ;  /* 0x000000ffffff79a7 */ /* 0x000fe20008100404 */
[----:B------:R-:W-:Y:S05]  /*13520*/  BRA `(.L_x_10) ;  /* 0x0000002c00b87947 */ /* 0x000fea0003800000 */
.L_x_9:
[----:B------:R-:W-:Y:S01]  /*13530*/  ULDC.64 UR4, c[0x0][0x8f8] ;  /* 0x00023e0000047ab9 */ /* 0x000fe20000000a00 */
[----:B------:R-:W-:Y:S01]  /*13540*/  PRMT R3, RZ, 0x7610, R3 ;  /* 0x00007610ff037816 */ /* 0x000fe20000000003 */
[----:B------:R-:W-:Y:S01]  /*13550*/  IMAD.MOV.U32 R7, RZ, RZ, -0x1 ;  /* 0xffffffffff077424 */ /* 0x000fe200078e00ff */
[----:B------:R-:W-:Y:S02]  /*13560*/  ISETP.GE.U32.AND P0, PT, R16, UR4, PT ;  /* 0x0000000410007c0c */ /* 0x000fe4000bf06070 */
[----:B------:R-:W-:Y:S02]  /*13570*/  MOV R9, 0xffffffff ;  /* 0xffffffff00097802 */ /* 0x000fe40000000f00 */
[----:B------:R-:W-:Y:S02]  /*13580*/  ISETP.GE.U32.AND.EX P0, PT, R17, UR5, PT, P0 ;  /* 0x0000000511007c0c */ /* 0x000fe4000bf06100 */
[----:B------:R-:W-:-:S11]  /*13590*/  MOV R6, 0xffffffff ;  /* 0xffffffff00067802 */ /* 0x000fd60000000f00 */
[----:B------:R-:W-:Y:S05]  /*135a0*/  @P0 BRA `(.L_x_141) ;  /* 0x00000004005c0947 */ /* 0x000fea0003800000 */
[----:B------:R-:W1:Y:S01]  /*135b0*/  LDC.64 R12, c[0x0][0x8d0] ;  /* 0x00023400ff0c7b82 */ /* 0x000e620000000a00 */
[----:B------:R-:W-:Y:S01]  /*135c0*/  MOV R10, R16 ;  /* 0x00000010000a7202 */ /* 0x000fe20000000f00 */
[----:B------:R-:W-:-:S06]  /*135d0*/  IMAD.MOV.U32 R11, RZ, RZ, R17 ;  /* 0x000000ffff0b7224 */ /* 0x000fcc00078e0011 */
[----:B------:R-:W2:Y:S08]  /*135e0*/  LDC R14, c[0x0][0x8d8] ;  /* 0x00023600ff0e7b82 */ /* 0x000eb00000000800 */
[----:B------:R-:W3:Y:S01]  /*135f0*/  LDC.64 R20, c[0x0][0x8c8] ;  /* 0x00023200ff147b82 */ /* 0x000ee20000000a00 */
[----:B-1----:R-:W-:-:S04]  /*13600*/  ISETP.NE.U32.AND P0, PT, R12, RZ, PT ;  /* 0x000000ff0c00720c */ /* 0x002fc80003f05070 */
[----:B------:R-:W-:-:S13]  /*13610*/  ISETP.NE.AND.EX P0, PT, R13, RZ, PT, P0 ;  /* 0x000000ff0d00720c */ /* 0x000fda0003f05300 */
[----:B--23--:R-:W-:Y:S05]  /*13620*/  @!P0 BRA `(.L_x_142) ;  /* 0x0000000000288947 */ /* 0x00cfea0003800000 */
[----:B------:R-:W1:Y:S02]  /*13630*/  LDC R3, c[0x0][0x8dc] ;  /* 0x00023700ff037b82 */ /* 0x000e640000000800 */
[----:B-1----:R-:W-:-:S04]  /*13640*/  IADD3 R3, P0, R16, R3, RZ ;  /* 0x0000000310037210 */ /* 0x002fc80007f1e0ff */
[----:B------:R-:W-:-:S05]  /*13650*/  IADD3.X R15, RZ, R17, RZ, P0, !PT ;  /* 0x00000011ff0f7210 */ /* 0x000fca00007fe4ff */
[----:B------:R-:W-:-:S04]  /*13660*/  IMAD.WIDE.U32 R6, R15, R12, RZ ;  /* 0x0000000c0f067225 */ /* 0x000fc800078e00ff */
[----:B------:R-:W-:-:S04]  /*13670*/  IMAD.WIDE.U32 R8, P0, R3, R13, R6 ;  /* 0x0000000d03087225 */ /* 0x000fc80007800006 */
[----:B------:R-:W-:Y:S01]  /*13680*/  IMAD.WIDE.U32 R6, R3, R12, RZ ;  /* 0x0000000c03067225 */ /* 0x000fe200078e00ff */
[----:B------:R-:W-:-:S03]  /*13690*/  IADD3.X R11, RZ, RZ, RZ, P0, !PT ;  /* 0x000000ffff0b7210 */ /* 0x000fc600007fe4ff */
[----:B------:R-:W-:Y:S01]  /*136a0*/  IMAD.MOV.U32 R10, RZ, RZ, R9 ;  /* 0x000000ffff0a7224 */ /* 0x000fe200078e0009 */
[----:B------:R-:W-:-:S05]  /*136b0*/  IADD3 RZ, P0, R7, R8, RZ ;  /* 0x0000000807ff7210 */ /* 0x000fca0007f1e0ff */
[----:B------:R-:W-:-:S08]  /*136c0*/  IMAD.WIDE.U32.X R10, R15, R13, R10, P0 ;  /* 0x0000000d0f0a7225 */ /* 0x000fd000000e040a */
.L_x_142:
[-CC-:B------:R-:W-:Y:S01]  /*136d0*/  SHF.R.U64 R12, R10, R14.reuse, R11.reuse ;  /* 0x0000000e0a0c7219 */ /* 0x180fe2000000120b */
[----:B------:R-:W1:Y:S01]  /*136e0*/  LDC R22, c[0x0][0x8c0] ;  /* 0x00023000ff167b82 */ /* 0x000e620000000800 */
[----:B------:R-:W-:Y:S01]  /*136f0*/  SHF.R.U32.HI R3, RZ, R14, R11 ;  /* 0x0000000eff037219 */ /* 0x000fe2000001160b */
[----:B------:R-:W-:Y:S01]  /*13700*/  ULDC UR4, c[0x0][0x150] ;  /* 0x0000540000047ab9 */ /* 0x000fe20000000800 */
[----:B------:R-:W-:Y:S02]  /*13710*/  IADD3 R5, P0, RZ, -R12, RZ ;  /* 0x8000000cff057210 */ /* 0x000fe40007f1e0ff */
[----:B------:R-:W-:Y:S02]  /*13720*/  I2FP.F32.U32 R6, R4 ;  /* 0x0000000400067245 */ /* 0x000fe40000201000 */
[----:B------:R-:W-:Y:S01]  /*13730*/  IADD3.X R3, RZ, ~R3, RZ, P0, !PT ;  /* 0x80000003ff037210 */ /* 0x000fe200007fe4ff */
[----:B------:R-:W2:Y:S02]  /*13740*/  LDC.64 R24, c[0x0][0x8e8] ;  /* 0x00023a00ff187b82 */ /* 0x000ea40000000a00 */
[----:B------:R-:W-:Y:S01]  /*13750*/  FMUL R9, R6, UR4 ;  /* 0x0000000406097c20 */ /* 0x000fe20008400000 */
[----:B------:R-:W-:Y:S01]  /*13760*/  IMAD.WIDE.U32 R6, R5, R20, R16 ;  /* 0x0000001405067225 */ /* 0x000fe200078e0010 */
[----:B------:R-:W-:-:S03]  /*13770*/  ULDC UR4, c[0x0][0x154] ;  /* 0x0000550000047ab9 */ /* 0x000fc60000000800 */
[----:B------:R-:W-:Y:S01]  /*13780*/  IMAD R8, R3, R20, RZ ;  /* 0x0000001403087224 */ /* 0x000fe200078e02ff */
[----:B------:R-:W3:Y:S01]  /*13790*/  LDC R11, c[0x0][0x144] ;  /* 0x00005100ff0b7b82 */ /* 0x000ee20000000800 */
[----:B------:R-:W4:Y:S02]  /*137a0*/  F2I.U32.TRUNC.NTZ R9, R9 ;  /* 0x0000000900097305 */ /* 0x000f24000020f000 */
[----:B------:R-:W-:-:S05]  /*137b0*/  IMAD R3, R5, R21, R8 ;  /* 0x0000001505037224 */ /* 0x000fca00078e0208 */
[----:B------:R-:W5:Y:S01]  /*137c0*/  LDC R20, c[0x0][0x8b0] ;  /* 0x00022c00ff147b82 */ /* 0x000f620000000800 */
[----:B------:R-:W-:Y:S02]  /*137d0*/  IADD3 R3, R7, R3, RZ ;  /* 0x0000000307037210 */ /* 0x000fe40007ffe0ff */
[----:B------:R-:W-:Y:S02]  /*137e0*/  MOV R7, 0x1 ;  /* 0x0000000100077802 */ /* 0x000fe40000000f00 */
[----:B-1----:R-:W-:Y:S02]  /*137f0*/  SHF.R.U64 R10, R6, R22, R3 ;  /* 0x00000016060a7219 */ /* 0x002fe40000001203 */
[----:B------:R-:W-:Y:S01]  /*13800*/  I2FP.F32.U32 R6, R0 ;  /* 0x0000000000067245 */ /* 0x000fe20000201000 */
[----:B------:R-:W1:Y:S01]  /*13810*/  LDC R8, c[0x0][0x900] ;  /* 0x00024000ff087b82 */ /* 0x000e620000000800 */
[----:B--2---:R-:W-:Y:S01]  /*13820*/  ISETP.NE.U32.AND P0, PT, R24, RZ, PT ;  /* 0x000000ff1800720c */ /* 0x004fe20003f05070 */
[----:B----4-:R-:W-:Y:S01]  /*13830*/  IMAD.MOV R5, RZ, RZ, -R9 ;  /* 0x000000ffff057224 */ /* 0x010fe200078e0a09 */
[----:B------:R-:W-:Y:S01]  /*13840*/  SHF.R.U32.HI R3, RZ, R22, R3 ;  /* 0x00000016ff037219 */ /* 0x000fe20000011603 */
[----:B------:R-:W-:Y:S01]  /*13850*/  FMUL R6, R6, UR4 ;  /* 0x0000000406067c20 */ /* 0x000fe20008400000 */
[----:B------:R-:W-:-:S03]  /*13860*/  ISETP.NE.AND.EX P0, PT, R25, RZ, PT, P0 ;  /* 0x000000ff1900720c */ /* 0x000fc60003f05300 */
[----:B------:R-:W2:Y:S01]  /*13870*/  LDC R15, c[0x0][0x148] ;  /* 0x00005200ff0f7b82 */ /* 0x000ea20000000800 */
[----:B------:R4:W1:Y:S01]  /*13880*/  F2I.U32.TRUNC.NTZ R13, R6 ;  /* 0x00000006000d7305 */ /* 0x000862000020f000 */
[----:B---3--:R-:W-:Y:S01]  /*13890*/  IMAD R22, R11, R5, R4 ;  /* 0x000000050b167224 */ /* 0x008fe200078e0204 */
[----:B------:R-:W-:-:S05]  /*138a0*/  MOV R5, 0xffffffff ;  /* 0xffffffff00057802 */ /* 0x000fca0000000f00 */
[----:B------:R-:W3:Y:S01]  /*138b0*/  LDC R19, c[0x0][0x8a8] ;  /* 0x00022a00ff137b82 */ /* 0x000ee20000000800 */
[-CC-:B-----5:R-:W-:Y:S02]  /*138c0*/  SHF.R.U64 R14, R10, R20.reuse, R3.reuse ;  /* 0x000000140a0e7219 */ /* 0x1a0fe40000001203 */
[----:B------:R-:W-:-:S05]  /*138d0*/  SHF.R.U32.HI R3, RZ, R20, R3 ;  /* 0x00000014ff037219 */ /* 0x000fca0000011603 */
[----:B------:R-:W2:Y:S01]  /*138e0*/  LDC R21, c[0x0][0x8f0] ;  /* 0x00023c00ff157b82 */ /* 0x000ea20000000800 */
[-C--:B-1----:R-:W-:Y:S02]  /*138f0*/  SHF.L.U32 R4, R5, R8.reuse, RZ ;  /* 0x0000000805047219 */ /* 0x082fe400000006ff */
[--C-:B------:R-:W-:Y:S02]  /*13900*/  SHF.R.U64 R20, R14, R8, R3.reuse ;  /* 0x000000080e147219 */ /* 0x100fe40000001203 */
        /* <DEDUP_REMOVED lines=17> */
.L_x_143:
[----:B------:R-:W-:Y:S02]  /*13a20*/  ISETP.NE.AND P0, PT, R2, 0x1, PT ;  /* 0x000000010200780c */ /* 0x000fe40003f05270 */
[----:B--2---:R-:W-:Y:S02]  /*13a30*/  SHF.R.U64 R4, R4, R21, R5 ;  /* 0x0000001504047219 */ /* 0x004fe40000001205 */
[----:B------:R-:W-:Y:S02]  /*13a40*/  IADD3 R13, -R13, RZ, RZ ;  /* 0x000000ff0d0d7210 */ /* 0x000fe40007ffe1ff */
[----:B------:R-:W-:Y:S01]  /*13a50*/  LOP3.LUT R3, R14, R27, RZ, 0xc0, !PT ;  /* 0x0000001b0e037212 */ /* 0x000fe200078ec0ff */
[----:B------:R-:W-:Y:S01]  /*13a60*/  IMAD.MOV R5, RZ, RZ, -R4 ;  /* 0x000000ffff057224 */ /* 0x000fe200078e0a04 */
[----:B---3--:R-:W-:Y:S02]  /*13a70*/  IADD3 R7, R19, -0x1, RZ ;  /* 0xffffffff13077810 */ /* 0x008fe40007ffe0ff */
[----:B------:R-:W-:Y:S01]  /*13a80*/  MOV R6, R12 ;  /* 0x0000000c00067202 */ /* 0x000fe20000000f00 */
[----:B------:R-:W-:Y:S01]  /*13a90*/  IMAD R3, R26, R4, R3 ;  /* 0x000000041a037224 */ /* 0x000fe200078e0203 */
[----:B------:R-:W-:Y:S01]  /*13aa0*/  LOP3.LUT R7, R10, R7, RZ, 0xc0, !PT ;  /* 0x000000070a077212 */ /* 0x000fe200078ec0ff */
[----:B------:R-:W-:-:S02]  /*13ab0*/  @P0 IMAD R22, R15, R13, R0 ;  /* 0x0000000d0f160224 */ /* 0x000fc400078e0200 */
[----:B-1----:R-:W-:Y:S02]  /*13ac0*/  IMAD R0, R5, R23, R20 ;  /* 0x0000001705007224 */ /* 0x002fe400078e0214 */
[----:B------:R-:W-:Y:S01]  /*13ad0*/  IMAD R9, R3, R28, R22 ;  /* 0x0000001c03097224 */ /* 0x000fe200078e0216 */
[----:B------:R-:W-:Y:S01]  /*13ae0*/  MOV R3, 0x1 ;  /* 0x0000000100037802 */ /* 0x000fe20000000f00 */
[----:B------:R-:W-:-:S05]  /*13af0*/  IMAD R0, R0, R19, R7 ;  /* 0x0000001300007224 */ /* 0x000fca00078e0207 */
[----:B------:R-:W-:Y:S02]  /*13b00*/  SEL R7, R0, R9, !P0 ;  /* 0x0000000900077207 */ /* 0x000fe40004000000 */
[----:B------:R-:W-:-:S07]  /*13b10*/  SEL R9, R9, R0, !P0 ;  /* 0x0000000009097207 */ /* 0x000fce0004000000 */
.L_x_141:
[----:B------:R-:W-:-:S08]  /*13b20*/  NOP ;  /* 0x0000000000007918 */ /* 0x000fd00000000000 */
[----:B------:R-:W1:-:S00]  /*13b30*/  USETMAXREG.DEALLOC.CTAPOOL 0x28 ;  /* 0x00000028000079c8 */ /* 0x000e4000080e0500 */
[----:B------:R-:W-:-:S06]  /*13b40*/  UISETP.NE.AND UP0, UPT, UR55, 0x1, UPT ;  /* 0x000000013700788c */ /* 0x000fcc000bf05270 */
[----:B------:R-:W-:-:S13]  /*13b50*/  PLOP3.LUT P0, PT, PT, PT, UP0, 0x80, 0x0 ;  /* 0x000000000000781c */ /* 0x000fda0003f0f008 */
[----:B-1----:R-:W-:Y:S05]  /*13b60*/  @!P0 BRA `(.L_x_10) ;  /* 0x0000002800288947 */ /* 0x002fea0003800000 */
[----:B------:R-:W-:-:S06]  /*13b70*/  UISETP.NE.AND UP0, UPT, UR55, URZ, UPT ;  /* 0x0000003f3700728c */ /* 0x000fcc000bf05270 */
[----:B------:R-:W-:-:S13]  /*13b80*/  PLOP3.LUT P0, PT, PT, PT, UP0, 0x80, 0x0 ;  /* 0x000000000000781c */ /* 0x000fda0003f0f008 */
[----:B------:R-:W-:Y:S05]  /*13b90*/  @!P0 BRA `(.L_x_144) ;  /* 0x0000001800348947 */ /* 0x000fea0003800000 */
[----:B------:R-:W-:-:S04]  /*13ba0*/  UISETP.NE.AND UP0, UPT, UR59, URZ, UPT ;  /* 0x0000003f3b00728c */ /* 0x000fc8000bf05270 */
[----:B------:R-:W-:-:S06]  /*13bb0*/  UISETP.NE.OR UP0, UPT, UR55, 0x2, UP0 ;  /* 0x000000023700788c */ /* 0x000fcc0008705670 */
[----:B------:R-:W-:-:S13]  /*13bc0*/  PLOP3.LUT P0, PT, PT, PT, UP0, 0x80, 0x0 ;  /* 0x000000000000781c */ /* 0x000fda0003f0f008 */
[----:B------:R-:W-:Y:S05]  /*13bd0*/  @P0 BRA `(.L_x_10) ;  /* 0x00000028000c0947 */ /* 0x000fea0003800000 */
[----:B------:R-:W-:-:S13]  /*13be0*/  LOP3.LUT P2, RZ, R3, 0xff, RZ, 0xc0, !PT ;  /* 0x000000ff03ff7812 */ /* 0x000fda000784c0ff */
[----:B------:R-:W-:Y:S05]  /*13bf0*/  @!P2 BRA `(.L_x_145) ;  /* 0x000000000018a947 */ /* 0x000fea0003800000 */
[----:B------:R-:W-:Y:S01]  /*13c00*/  UMOV UR4, 0x400 ;  /* 0x0000040000047882 */ /* 0x000fe20000000000 */
[----:B------:R-:W-:Y:S01]  /*13c10*/  IMAD.MOV.U32 R0, RZ, RZ, RZ ;  /* 0x000000ffff007224 */ /* 0x000fe200078e00ff */
[----:B------:R-:W-:-:S04]  /*13c20*/  ULEA UR4, UR38, UR4, 0x18 ;  /* 0x0000000426047291 */ /* 0x000fc8000f8ec03f */
[----:B------:R-:W-:-:S05]  /*13c30*/  SHF.L.U32 R0, R0, 0x1f, RZ ;  /* 0x0000001f00007819 */ /* 0x000fca00000006ff */
[----:B------:R-:W1:Y:S02]  /*13c40*/  SYNCS.PHASECHK.TRANS64.TRYWAIT P0, [UR4+0x88], R0 ;  /* 0x00008800ff0075a7 */ /* 0x000e640008000144 */
[----:B-1----:R-:W-:Y:S05]  /*13c50*/  @!P0 BRA `(.L_x_146) ;  /* 0x0000002800c48947 */ /* 0x002fea0003800000 */
.L_x_145:
[----:B------:R-:W-:Y:S01]  /*13c60*/  PRMT R12, RZ, 0x7610, R12 ;  /* 0x00007610ff0c7816 */ /* 0x000fe2000000000c */
[----:B------:R-:W-:Y:S06]  /*13c70*/  @P1 BRA `(.L_x_147) ;  /* 0x0000000000301947 */ /* 0x000fec0003800000 */
[----:B------:R-:W-:Y:S02]  /*13c80*/  ULDC.64 UR4, c[0x0][0x588] ;  /* 0x0001620000047ab9 */ /* 0x000fe40000000a00 */
[----:B------:R-:W-:-:S04]  /*13c90*/  ISETP.NE.U32.AND P0, PT, RZ, UR4, PT ;  /* 0x00000004ff007c0c */ /* 0x000fc8000bf05070 */
[----:B------:R-:W-:-:S13]  /*13ca0*/  ISETP.NE.AND.EX P0, PT, RZ, UR5, PT, P0 ;  /* 0x00000005ff007c0c */ /* 0x000fda000bf05300 */
[----:B------:R-:W-:Y:S05]  /*13cb0*/  @!P0 BRA `(.L_x_148) ;  /* 0x0000000000188947 */ /* 0x000fea0003800000 */
[----:B------:R-:W-:Y:S02]  /*13cc0*/  ULDC.64 UR4, c[0x0][0x588] ;  /* 0x0001620000047ab9 */ /* 0x000fe40000000a00 */
[----:B------:R-:W-:Y:S02]  /*13cd0*/  MOV R4, UR4 ;  /* 0x0000000400047c02 */ /* 0x000fe40008000f00 */
[----:B------:R-:W-:-:S05]  /*13ce0*/  MOV R5, UR5 ;  /* 0x0000000500057c02 */ /* 0x000fca0008000f00 */
[----:B------:R2:W5:Y:S01]  /*13cf0*/  LDG.E R11, desc[UR56][R4.64] ;  /* 0x00000038040b7981 */ /* 0x000562000c1e1900 */
[----:B------:R-:W-:Y:S01]  /*13d00*/  IMAD.MOV.U32 R12, RZ, RZ, 0x1 ;  /* 0x00000001ff0c7424 */ /* 0x000fe200078e00ff */
[----:B------:R-:W-:Y:S06]  /*13d10*/  BRA `(.L_x_147) ;  /* 0x0000000000087947 */ /* 0x000fec0003800000 */
.L_x_148:
[----:B------:R-:W3:Y:S01]  /*13d20*/  LDC R11, c[0x0][0x580] ;  /* 0x00016000ff0b7b82 */ /* 0x000ee20000000800 */
[----:B------:R-:W-:-:S07]  /*13d30*/  MOV R12, 0x1 ;  /* 0x00000001000c7802 */ /* 0x000fce0000000f00 */
.L_x_147:
[----:B------:R-:W-:Y:S05]  /*13d40*/  @!P2 BRA `(.L_x_149) ;  /* 0x00000014004ca947 */ /* 0x000fea0003800000 */
[----:B------:R-:W4:Y:S01]  /*13d50*/  LDC R10, c[0x0][0x900] ;  /* 0x00024000ff0a7b82 */ /* 0x000f220000000800 */
[----:B--2---:R-:W-:Y:S01]  /*13d60*/  MOV R5, 0xffffffff ;  /* 0xffffffff00057802 */ /* 0x004fe20000000f00 */
[----:B------:R-:W-:Y:S01]  /*13d70*/  IMAD.MOV.U32 R13, RZ, RZ, 0x1 ;  /* 0x00000001ff0d7424 */ /* 0x000fe200078e00ff */
[----:B------:R-:W-:Y:S01]  /*13d80*/  ULOP3.LUT UR13, UR58, 0x2, URZ, 0xfc, !UPT ;  /* 0x000000023a0d7892 */ /* 0x000fe2000f8efc3f */
[----:B------:R-:W-:Y:S01]  /*13d90*/  ULDC.64 UR4, c[0x0][0x198] ;  /* 0x0000660000047ab9 */ /* 0x000fe20000000a00 */
[----:B------:R-:W-:Y:S01]  /*13da0*/  ULDC.64 UR22, c[0x0][0x588] ;  /* 0x0001620000167ab9 */ /* 0x000fe20000000a00 */
[----:B------:R-:W-:Y:S02]  /*13db0*/  ULDC.64 UR6, c[0x0][0x8f8] ;  /* 0x00023e0000067ab9 */ /* 0x000fe40000000a00 */
[----:B-1----:R-:W1:Y:S01]  /*13dc0*/  LDC R3, c[0x0][0x8a8] ;  /* 0x00022a00ff037b82 */ /* 0x002e620000000800 */
[----:B------:R-:W-:Y:S01]  /*13dd0*/  ULDC.64 UR14, c[0x0][0x590] ;  /* 0x00016400000e7ab9 */ /* 0x000fe20000000a00 */
[----:B----4-:R-:W-:-:S02]  /*13de0*/  SHF.L.U32 R0, R5, R10, RZ ;  /* 0x0000000a05007219 */ /* 0x010fc400000006ff */
[----:B------:R-:W-:Y:S02]  /*13df0*/  SHF.L.U32 R10, R13, R10, RZ ;  /* 0x0000000a0d0a7219 */ /* 0x000fe400000006ff */
[----:B------:R-:W-:Y:S02]  /*13e00*/  LOP3.LUT R0, RZ, R0, RZ, 0x33, !PT ;  /* 0x00000000ff007212 */ /* 0x000fe400078e33ff */
[----:B-1----:R-:W-:-:S07]  /*13e10*/  IADD3 R3, R3, -0x1, RZ ;  /* 0xffffffff03037810 */ /* 0x002fce0007ffe0ff */
.L_x_205:
[----:B------:R-:W-:Y:S02]  /*13e20*/  ISETP.NE.U32.AND P0, PT, RZ, UR14, PT ;  /* 0x0000000eff007c0c */ /* 0x000fe4000bf05070 */
[----:B------:R-:W-:Y:S02]  /*13e30*/  R2UR UR43, R9 ;  /* 0x00000000092b72ca */ /* 0x000fe400000e0000 */
[----:B------:R-:W-:Y:S02]  /*13e40*/  R2UR UR42, R7 ;  /* 0x00000000072a72ca */ /* 0x000fe400000e0000 */
[----:B------:R-:W-:-:S09]  /*13e50*/  ISETP.NE.AND.EX P0, PT, RZ, UR15, PT, P0 ;  /* 0x0000000fff007c0c */ /* 0x000fd2000bf05300 */
[----:B------:R-:W-:Y:S02]  /*13e60*/  USHF.L.U32 UR43, UR43, 0x7, URZ ;  /* 0x000000072b2b7899 */ /* 0x000fe4000800063f */
[----:B------:R-:W-:Y:S02]  /*13e70*/  USHF.L.U32 UR42, UR42, 0x8, URZ ;  /* 0x000000082a2a7899 */ /* 0x000fe4000800063f */
[----:B--234-:R-:W-:Y:S10]  /*13e80*/  @!P0 BRA `(.L_x_150) ;  /* 0x00000000002c8947 */ /* 0x01cff40003800000 */
[----:B------:R-:W-:-:S04]  /*13e90*/  ISETP.NE.U32.AND P1, PT, RZ, UR22, PT ;  /* 0x00000016ff007c0c */ /* 0x000fc8000bf25070 */
[----:B------:R-:W-:-:S13]  /*13ea0*/  ISETP.NE.AND.EX P1, PT, RZ, UR23, PT, P1 ;  /* 0x00000017ff007c0c */ /* 0x000fda000bf25310 */
[----:B------:R-:W-:Y:S05]  /*13eb0*/  @!P1 BRA `(.L_x_151) ;  /* 0x0000000000189947 */ /* 0x000fea0003800000 */
[----:B------:R-:W1:Y:S01]  /*13ec0*/  LDC.64 R4, c[0x0][0x588] ;  /* 0x00016200ff047b82 */ /* 0x000e620000000a00 */
[----:B------:R-:W-:-:S04]  /*13ed0*/  IMAD R7, R6, UR14, RZ ;  /* 0x0000000e06077c24 */ /* 0x000fc8000f8e02ff */
[----:B-1----:R-:W-:-:S05]  /*13ee0*/  IMAD.WIDE R4, R7, 0x4, R4 ;  /* 0x0000000407047825 */ /* 0x002fca00078e0204 */
[----:B---3-5:R1:W5:Y:S01]  /*13ef0*/  LDG.E R11, desc[UR56][R4.64] ;  /* 0x00000038040b7981 */ /* 0x028362000c1e1900 */
[----:B------:R-:W-:Y:S01]  /*13f00*/  MOV R12, 0x1 ;  /* 0x00000001000c7802 */ /* 0x000fe20000000f00 */
[----:B------:R-:W-:Y:S06]  /*13f10*/  BRA `(.L_x_150) ;  /* 0x0000000000087947 */ /* 0x000fec0003800000 */
.L_x_151:
[----:B---3-5:R-:W2:Y:S01]  /*13f20*/  LDC R11, c[0x0][0x580] ;  /* 0x00016000ff0b7b82 */ /* 0x028ea20000000800 */
[----:B------:R-:W-:-:S07]  /*13f30*/  IMAD.MOV.U32 R12, RZ, RZ, 0x1 ;  /* 0x00000001ff0c7424 */ /* 0x000fce00078e00ff */
.L_x_150:
[----:B------:R-:W-:Y:S05]  /*13f40*/  @!P0 BRA `(.L_x_152) ;  /* 0x00000000001c8947 */ /* 0x000fea0003800000 */
[----:B------:R-:W-:-:S13]  /*13f50*/  LOP3.LUT P2, RZ, R12, 0xff, RZ, 0xc0, !PT ;  /* 0x000000ff0cff7812 */ /* 0x000fda000784c0ff */
[----:B-1----:R-:W1:Y:S02]  /*13f60*/  @!P2 LDC.64 R4, c[0x0][0x588] ;  /* 0x00016200ff04ab82 */ /* 0x002e640000000a00 */
[----:B-1----:R-:W-:-:S04]  /*13f70*/  @!P2 ISETP.NE.U32.AND P0, PT, R4, RZ, PT ;  /* 0x000000ff0400a20c */ /* 0x002fc80003f05070 */
[----:B------:R-:W-:Y:S02]  /*13f80*/  @!P2 ISETP.NE.AND.EX P1, PT, R5, RZ, PT, P0 ;  /* 0x000000ff0500a20c */ /* 0x000fe40003f25300 */
[----:B--23-5:R-:W-:Y:S02]  /*13f90*/  @P2 FSETP.EQ.AND P0, PT, R11, RZ, PT ;  /* 0x000000ff0b00220b */ /* 0x02cfe40003f02000 */
[----:B------:R-:W-:Y:S01]  /*13fa0*/  @!P2 PLOP3.LUT P0, PT, P1, PT, PT, 0x8, 0x0 ;  /* 0x000000000000a81c */ /* 0x000fe20000f0e170 */
[----:B------:R-:W-:-:S12]  /*13fb0*/  BRA `(.L_x_153) ;  /* 0x0000000000047947 */ /* 0x000fd80003800000 */
.L_x_152:
[----:B--23-5:R-:W-:-:S13]  /*13fc0*/  FSETP.EQ.AND P0, PT, R11, RZ, PT ;  /* 0x000000ff0b00720b */ /* 0x02cfda0003f02000 */
.L_x_153:
[----:B------:R-:W-:Y:S01]  /*13fd0*/  UISETP.NE.AND UP0, UPT, UR13, 0x3, UPT ;  /* 0x000000030d00788c */ /* 0x000fe2000bf05270 */
[----:B------:R-:W-:-:S04]  /*13fe0*/  ELECT P1, URZ, PT ;  /* 0x00000000003f782f */ /* 0x000fc80003820000 */
[----:B------:R-:W-:Y:S02]  /*13ff0*/  PLOP3.LUT P0, PT, P1, P0, PT, 0x20, 0x0 ;  /* 0x000000000000781c */ /* 0x000fe40000f00470 */
[----:B------:R-:W-:-:S13]  /*14000*/  PLOP3.LUT P1, PT, PT, PT, UP0, 0x80, 0x0 ;  /* 0x000000000000781c */ /* 0x000fda0003f2f008 */
[----:B------:R-:W-:Y:S05]  /*14010*/  @!P1 BRA `(.L_x_154) ;  /* 0x0000000000049947 */ /* 0x000fea0003800000 */
[----:B------:R-:W-:Y:S01]  /*14020*/  BPT.TRAP 0x1 ;  /* 0x000000040000795c */ /* 0x000fe20000300000 */
.L_x_154:
[----:B------:R-:W2:Y:S01]  /*14030*/  S2UR UR38, SR_CgaCtaId ;  /* 0x00000000002679c3 */ /* 0x000ea20000008800 */
[----:B------:R-:W-:Y:S01]  /*14040*/  UMOV UR21, 0x400 ;  /* 0x0000040000157882 */ /* 0x000fe20000000000 */
[----:B-1----:R-:W-:-:S04]  /*14050*/  MOV R4, 0x1 ;  /* 0x0000000100047802 */ /* 0x002fc80000000f00 */
[----:B------:R-:W-:Y:S01]  /*14060*/  SHF.L.U32 R4, R4, 0x1f, RZ ;  /* 0x0000001f04047819 */ /* 0x000fe200000006ff */
[----:B--2---:R-:W-:-:S09]  /*14070*/  ULEA UR21, UR38, UR21, 0x18 ;  /* 0x0000001526157291 */ /* 0x004fd2000f8ec03f */
[----:B------:R-:W1:Y:S02]  /*14080*/  SYNCS.PHASECHK.TRANS64.TRYWAIT P2, [UR21+0x60], R4 ;  /* 0x00006004ff0075a7 */ /* 0x000e640008040155 */
[----:B-1----:R-:W-:Y:S05]  /*14090*/  @!P2 BRA `(.L_x_155) ;  /* 0x0000002400cca947 */ /* 0x002fea0003800000 */
.L_x_241:
[----:B------:R-:W-:Y:S04]  /*140a0*/  BSSY B0, `(.L_x_156) ;  /* 0x000000e000007945 */ /* 0x000fe80003800000 */
[----:B------:R-:W-:Y:S05]  /*140b0*/  @!P0 BRA `(.L_x_157) ;  /* 0x0000000000308947 */ /* 0x000fea0003800000 */
[----:B------:R-:W-:Y:S01]  /*140c0*/  R2UR UR44, R6 ;  /* 0x00000000062c72ca */ /* 0x000fe200000e0000 */
[----:B------:R-:W-:Y:S02]  /*140d0*/  UIADD3 UR8, UP0, UR4, 0x3f0, URZ ;  /* 0x000003f004087890 */ /* 0x000fe4000ff1e03f */
[----:B------:R-:W-:Y:S02]  /*140e0*/  UIADD3 UR40, UR21, 0x200, URZ ;  /* 0x0000020015287890 */ /* 0x000fe4000fffe03f */
[----:B------:R-:W-:Y:S02]  /*140f0*/  UIADD3 UR41, UR21, 0x40, URZ ;  /* 0x0000004015297890 */ /* 0x000fe4000fffe03f */
[----:B------:R-:W-:Y:S01]  /*14100*/  UIADD3.X UR9, URZ, UR5, URZ, UP0, !UPT ;  /* 0x000000053f097290 */ /* 0x000fe200087fe43f */
[----:B------:R-:W-:Y:S01]  /*14110*/  UMOV UR10, 0x0 ;  /* 0x00000000000a7882 */ /* 0x000fe20000000000 */
[----:B------:R-:W-:-:S07]  /*14120*/  UMOV UR11, 0x10000000 ;  /* 0x10000000000b7882 */ /* 0x000fce0000000000 */
[----:B------:R2:W-:Y:S02]  /*14130*/  UTMALDG.3D [UR40], [UR8], desc[UR10] ;  /* 0x00000a28080075b4 */ /* 0x0005e40008011000 */
[----:B--2---:R-:W-:Y:S05]  /*14140*/  @!P1 BRA `(.L_x_158) ;  /* 0x0000000000049947 */ /* 0x004fea0003800000 */
[----:B------:R-:W-:Y:S01]  /*14150*/  BPT.TRAP 0x1 ;  /* 0x000000040000795c */ /* 0x000fe20000300000 */
.L_x_158:
[----:B-1----:R-:W1:Y:S02]  /*14160*/  LDC R5, c[0x0][0x800] ;  /* 0x00020000ff057b82 */ /* 0x002e640000000800 */
[----:B-1----:R2:W-:Y:S02]  /*14170*/  SYNCS.ARRIVE.TRANS64.RED.A0TR RZ, [UR21+0x40], R5 ;  /* 0x00004005ffff79a7 */ /* 0x0025e40008300415 */
.L_x_157:
[----:B------:R-:W-:Y:S05]  /*14180*/  BSYNC B0 ;  /* 0x0000000000007941 */ /* 0x000fea0003800000 */
.L_x_156:
[----:B------:R-:W-:Y:S05]  /*14190*/  @!P1 BRA `(.L_x_159) ;  /* 0x0000000000049947 */ /* 0x000fea0003800000 */
[----:B------:R-:W-:Y:S01]  /*141a0*/  BPT.TRAP 0x1 ;  /* 0x000000040000795c */ /* 0x000fe20000300000 */
.L_x_159:
[----:B------:R-:W-:-:S04]  /*141b0*/  UIADD3 UR33, UR21, 0x40, URZ ;  /* 0x0000004015217890 */ /* 0x000fc8000fffe03f */
[----:B------:R-:W-:-:S09]  /*141c0*/  UPRMT UR16, UR38, 0x654, UR33 ;  /* 0x0000065426107896 */ /* 0x000fd20008000021 */
[----:B------:R-:W-:Y:S01]  /*141d0*/  SYNCS.ARRIVE.TRANS64.RED.A1T0 RZ, [UR16], RZ ;  /* 0x000000ffffff79a7 */ /* 0x000fe20008100410 */
[----:B------:R-:W-:Y:S05]  /*141e0*/  @!P1 BRA `(.L_x_160) ;  /* 0x0000000000049947 */ /* 0x000fea0003800000 */
[----:B------:R-:W-:Y:S01]  /*141f0*/  BPT.TRAP 0x1 ;  /* 0x000000040000795c */ /* 0x000fe20000300000 */
.L_x_160:
[----:B------:R-:W3:Y:S02]  /*14200*/  SYNCS.PHASECHK.TRANS64.TRYWAIT P2, [UR21+0x68], R4 ;  /* 0x00006804ff0075a7 */ /* 0x000ee40008040155 */
[----:B---3--:R-:W-:Y:S05]  /*14210*/  @!P2 BRA `(.L_x_161) ;  /* 0x000000240084a947 */ /* 0x008fea0003800000 */
.L_x_242:
[----:B------:R-:W-:Y:S04]  /*14220*/  BSSY B0, `(.L_x_162) ;  /* 0x0000010000007945 */ /* 0x000fe80003800000 */
[----:B------:R-:W-:Y:S05]  /*14230*/  @!P0 BRA `(.L_x_163) ;  /* 0x0000000000388947 */ /* 0x000fea0003800000 */
[----:B------:R-:W-:Y:S01]  /*14240*/  UIADD3 UR18, UP0, UR4, 0x3f0, URZ ;  /* 0x000003f004127890 */ /* 0x000fe2000ff1e03f */
[----:B------:R-:W-:Y:S01]  /*14250*/  R2UR UR12, R6 ;  /* 0x00000000060c72ca */ /* 0x000fe200000e0000 */
[----:B------:R-:W-:Y:S02]  /*14260*/  UIADD3 UR10, UR42, 0x20, URZ ;  /* 0x000000202a0a7890 */ /* 0x000fe4000fffe03f */
[----:B------:R-:W-:Y:S02]  /*14270*/  UIADD3 UR8, UR21, 0x2200, URZ ;  /* 0x0000220015087890 */ /* 0x000fe4000fffe03f */
[----:B------:R-:W-:Y:S02]  /*14280*/  UIADD3 UR9, UR21, 0x48, URZ ;  /* 0x0000004815097890 */ /* 0x000fe4000fffe03f */
[----:B------:R-:W-:Y:S01]  /*14290*/  UIADD3.X UR19, URZ, UR5, URZ, UP0, !UPT ;  /* 0x000000053f137290 */ /* 0x000fe200087fe43f */
[----:B------:R-:W-:Y:S01]  /*142a0*/  UMOV UR24, 0x0 ;  /* 0x0000000000187882 */ /* 0x000fe20000000000 */
[----:B------:R-:W-:Y:S01]  /*142b0*/  UMOV UR25, 0x10000000 ;  /* 0x1000000000197882 */ /* 0x000fe20000000000 */
[----:B------:R-:W-:-:S06]  /*142c0*/  UMOV UR11, UR43 ;  /* 0x0000002b000b7c82 */ /* 0x000fcc0008000000 */
[----:B------:R3:W-:Y:S02]  /*142d0*/  UTMALDG.3D [UR8], [UR18], desc[UR24] ;  /* 0x00001808120075b4 */ /* 0x0007e40008011000 */
[----:B---3--:R-:W-:Y:S05]  /*142e0*/  @!P1 BRA `(.L_x_164) ;  /* 0x0000000000049947 */ /* 0x008fea0003800000 */
[----:B------:R-:W-:Y:S01]  /*142f0*/  BPT.TRAP 0x1 ;  /* 0x000000040000795c */ /* 0x000fe20000300000 */
.L_x_164:
[----:B-12---:R-:W1:Y:S02]  /*14300*/  LDC R5, c[0x0][0x800] ;  /* 0x00020000ff057b82 */ /* 0x006e640000000800 */
[----:B-1----:R3:W-:Y:S02]  /*14310*/  SYNCS.ARRIVE.TRANS64.RED.A0TR RZ, [UR21+0x48], R5 ;  /* 0x00004805ffff79a7 */ /* 0x0027e40008300415 */
.L_x_163:
[----:B------:R-:W-:Y:S05]  /*14320*/  BSYNC B0 ;  /* 0x0000000000007941 */ /* 0x000fea0003800000 */
.L_x_162:
[----:B------:R-:W-:Y:S05]  /*14330*/  @!P1 BRA `(.L_x_165) ;  /* 0x0000000000049947 */ /* 0x000fea0003800000 */
[----:B------:R-:W-:Y:S01]  /*14340*/  BPT.TRAP 0x1 ;  /* 0x000000040000795c */ /* 0x000fe20000300000 */
.L_x_165:
[----:B------:R-:W-:-:S04]  /*14350*/  UIADD3 UR25, UR21, 0x48, URZ ;  /* 0x0000004815197890 */ /* 0x000fc8000fffe03f */
[----:B------:R-:W-:-:S09]  /*14360*/  UPRMT UR18, UR38, 0x654, UR25 ;  /* 0x0000065426127896 */ /* 0x000fd20008000019 */
[----:B------:R-:W-:Y:S01]  /*14370*/  SYNCS.ARRIVE.TRANS64.RED.A1T0 RZ, [UR18], RZ ;  /* 0x000000ffffff79a7 */ /* 0x000fe20008100412 */
[----:B------:R-:W-:Y:S05]  /*14380*/  @!P1 BRA `(.L_x_166) ;  /* 0x0000000000049947 */ /* 0x000fea0003800000 */
[----:B------:R-:W-:Y:S01]  /*14390*/  BPT.TRAP 0x1 ;  /* 0x000000040000795c */ /* 0x000fe20000300000 */
.L_x_166:
[----:B------:R-:W4:Y:S02]  /*143a0*/  SYNCS.PHASECHK.TRANS64.TRYWAIT P2, [UR21+0x70], R4 ;  /* 0x00007004ff0075a7 */ /* 0x000f240008040155 */
[----:B----4-:R-:W-:Y:S05]  /*143b0*/  @!P2 BRA `(.L_x_167) ;  /* 0x000000240034a947 */ /* 0x010fea0003800000 */
.L_x_243:
        /* <DEDUP_REMOVED lines=12> */
[----:B----4-:R-:W-:Y:S05]  /*14480*/  @!P1 BRA `(.L_x_170) ;  /* 0x0000000000049947 */ /* 0x010fea0003800000 */
[----:B------:R-:W-:Y:S01]  /*14490*/  BPT.TRAP 0x1 ;  /* 0x000000040000795c */ /* 0x000fe20000300000 */
.L_x_170:
[----:B-123--:R-:W1:Y:S02]  /*144a0*/  LDC R5, c[0x0][0x800] ;  /* 0x00020000ff057b82 */ /* 0x00ee640000000800 */
[----:B-1----:R4:W-:Y:S02]  /*144b0*/  SYNCS.ARRIVE.TRANS64.RED.A0TR RZ, [UR21+0x50], R5 ;  /* 0x00005005ffff79a7 */ /* 0x0029e40008300415 */
.L_x_169:
[----:B------:R-:W-:Y:S05]  /*144c0*/  BSYNC B0 ;  /* 0x0000000000007941 */ /* 0x000fea0003800000 */
.L_x_168:
[----:B------:R-:W-:Y:S05]  /*144d0*/  @!P1 BRA `(.L_x_171) ;  /* 0x0000000000049947 */ /* 0x000fea0003800000 */
[----:B------:R-:W-:Y:S01]  /*144e0*/  BPT.TRAP 0x1 ;  /* 0x000000040000795c */ /* 0x000fe20000300000 */
.L_x_171:
[----:B------:R-:W-:-:S04]  /*144f0*/  UIADD3 UR17, UR21, 0x50, URZ ;  /* 0x0000005015117890 */ /* 0x000fc8000fffe03f */
[----:B------:R-:W-:-:S09]  /*14500*/  UPRMT UR29, UR38, 0x654, UR17 ;  /* 0x00000654261d7896 */ /* 0x000fd20008000011 */
[----:B------:R-:W-:Y:S01]  /*14510*/  SYNCS.ARRIVE.TRANS64.RED.A1T0 RZ, [UR29], RZ ;  /* 0x000000ffffff79a7 */ /* 0x000fe2000810041d */
[----:B------:R-:W-:Y:S05]  /*14520*/  @!P1 BRA `(.L_x_172) ;  /* 0x0000000000049947 */ /* 0x000fea0003800000 */
[----:B------:R-:W-:Y:S01]  /*14530*/  BPT.TRAP 0x1 ;  /* 0x000000040000795c */ /* 0x000fe20000300000 */
.L_x_172:
[----:B------:R-:W5:Y:S02]  /*14540*/  SYNCS.PHASECHK.TRANS64.TRYWAIT P2, [UR21+0x78], R4 ;  /* 0x00007804ff0075a7 */ /* 0x000f640008040155 */
[----:B-----5:R-:W-:Y:S05]  /*14550*/  @!P2 BRA `(.L_x_173) ;  /* 0x0000002000e4a947 */ /* 0x020fea0003800000 */
.L_x_244:
        /* <DEDUP_REMOVED lines=12> */
[----:B-1----:R-:W-:Y:S05]  /*14620*/  @!P1 BRA `(.L_x_176) ;  /* 0x0000000000049947 */ /* 0x002fea0003800000 */
[----:B------:R-:W-:Y:S01]  /*14630*/  BPT.TRAP 0x1 ;  /* 0x000000040000795c */ /* 0x000fe20000300000 */
.L_x_176:
[----:B------:R-:W1:Y:S02]  /*14640*/  LDC R4, c[0x0][0x800] ;  /* 0x00020000ff047b82 */ /* 0x000e640000000800 */
[----:B-1----:R1:W-:Y:S02]  /*14650*/  SYNCS.ARRIVE.TRANS64.RED.A0TR RZ, [UR21+0x58], R4 ;  /* 0x00005804ffff79a7 */ /* 0x0023e40008300415 */
.L_x_175:
[----:B------:R-:W-:Y:S05]  /*14660*/  BSYNC B0 ;  /* 0x0000000000007941 */ /* 0x000fea0003800000 */
.L_x_174:
[----:B------:R-:W-:Y:S05]  /*14670*/  @!P1 BRA `(.L_x_177) ;  /* 0x0000000000049947 */ /* 0x000fea0003800000 */
[----:B------:R-:W-:Y:S01]  /*14680*/  BPT.TRAP 0x1 ;  /* 0x000000040000795c */ /* 0x000fe20000300000 */
.L_x_177:
[----:B------:R-:W-:-:S04]  /*14690*/  UIADD3 UR9, UR21, 0x58, URZ ;  /* 0x0000005815097890 */ /* 0x000fc8000fffe03f */
[----:B------:R-:W-:-:S09]  /*146a0*/  UPRMT UR30, UR38, 0x654, UR9 ;  /* 0x00000654261e7896 */ /* 0x000fd20008000009 */
[----:B------:R-:W-:Y:S01]  /*146b0*/  SYNCS.ARRIVE.TRANS64.RED.A1T0 RZ, [UR30], RZ ;  /* 0x000000ffffff79a7 */ /* 0x000fe2000810041e */
[----:B------:R-:W-:Y:S05]  /*146c0*/  @!P1 BRA `(.L_x_178) ;  /* 0x0000000000049947 */ /* 0x000fea0003800000 */
[----:B------:R-:W-:Y:S01]  /*146d0*/  BPT.TRAP 0x1 ;  /* 0x000000040000795c */ /* 0x000fe20000300000 */
.L_x_178:
[----:B-1----:R-:W-:-:S04]  /*146e0*/  SHF.L.U32 R4, RZ, 0x1f, RZ ;  /* 0x0000001fff047819 */ /* 0x002fc800000006ff */
[----:B------:R-:W1:Y:S02]  /*146f0*/  SYNCS.PHASECHK.TRANS64.TRYWAIT P2, [UR21+0x60], R4 ;  /* 0x00006004ff0075a7 */ /* 0x000e640008040155 */
[----:B-1----:R-:W-:Y:S05]  /*14700*/  @!P2 BRA `(.L_x_179) ;  /* 0x000000200090a947 */ /* 0x002fea0003800000 */
.L_x_245:
        /* <DEDUP_REMOVED lines=13> */
.L_x_182:
[----:B--234-:R-:W1:Y:S02]  /*147e0*/  LDC R5, c[0x0][0x800] ;  /* 0x00020000ff057b82 */ /* 0x01ce640000000800 */
[----:B-1----:R1:W-:Y:S02]  /*147f0*/  SYNCS.ARRIVE.TRANS64.RED.A0TR RZ, [UR21+0x40], R5 ;  /* 0x00004005ffff79a7 */ /* 0x0023e40008300415 */
.L_x_181:
[----:B------:R-:W-:Y:S05]  /*14800*/  BSYNC B0 ;  /* 0x0000000000007941 */ /* 0x000fea0003800000 */
.L_x_180:
[----:B------:R-:W-:Y:S05]  /*14810*/  @!P1 BRA `(.L_x_183) ;  /* 0x0000000000049947 */ /* 0x000fea0003800000 */
[----:B------:R-:W-:Y:S01]  /*14820*/  BPT.TRAP 0x1 ;  /* 0x000000040000795c */ /* 0x000fe20000300000 */
.L_x_183:
[----:B------:R-:W-:Y:S01]  /*14830*/  SYNCS.ARRIVE.TRANS64.RED.A1T0 RZ, [UR16], RZ ;  /* 0x000000ffffff79a7 */ /* 0x000fe20008100410 */
[----:B------:R-:W-:Y:S05]  /*14840*/  @!P1 BRA `(.L_x_184) ;  /* 0x0000000000049947 */ /* 0x000fea0003800000 */
[----:B------:R-:W-:Y:S01]  /*14850*/  BPT.TRAP 0x1 ;  /* 0x000000040000795c */ /* 0x000fe20000300000 */
.L_x_184:
[----:B------:R-:W5:Y:S02]  /*14860*/  SYNCS.PHASECHK.TRANS64.TRYWAIT P2, [UR21+0x68], R4 ;  /* 0x00006804ff0075a7 */ /* 0x000f640008040155 */
[----:B-----5:R-:W-:Y:S05]  /*14870*/  @!P2 BRA `(.L_x_185) ;  /* 0x00000020004ca947 */ /* 0x020fea0003800000 */
.L_x_246:
        /* <DEDUP_REMOVED lines=13> */
.L_x_188:
[----:B--234-:R-:W1:Y:S02]  /*14950*/  LDC R5, c[0x0][0x800] ;  /* 0x00020000ff057b82 */ /* 0x01ce640000000800 */
[----:B-1----:R1:W-:Y:S02]  /*14960*/  SYNCS.ARRIVE.TRANS64.RED.A0TR RZ, [UR21+0x48], R5 ;  /* 0x00004805ffff79a7 */ /* 0x0023e40008300415 */
.L_x_187:
[----:B------:R-:W-:Y:S05]  /*14970*/  BSYNC B0 ;  /* 0x0000000000007941 */ /* 0x000fea0003800000 */
.L_x_186:
[----:B------:R-:W-:Y:S05]  /*14980*/  @!P1 BRA `(.L_x_189) ;  /* 0x0000000000049947 */ /* 0x000fea0003800000 */
[----:B------:R-:W-:Y:S01]  /*14990*/  BPT.TRAP 0x1 ;  /* 0x000000040000795c */ /* 0x000fe20000300000 */
.L_x_189:
[----:B------:R-:W-:Y:S01]  /*149a0*/  SYNCS.ARRIVE.TRANS64.RED.A1T0 RZ, [UR18], RZ ;  /* 0x000000ffffff79a7 */ /* 0x000fe20008100412 */
[----:B------:R-:W-:Y:S05]  /*149b0*/  @!P1 BRA `(.L_x_190) ;  /* 0x0000000000049947 */ /* 0x000fea0003800000 */
[----:B------:R-:W-:Y:S01]  /*149c0*/  BPT.TRAP 0x1 ;  /* 0x000000040000795c */ /* 0x000fe20000300000 */
.L_x_190:
[----:B------:R-:W5:Y:S02]  /*149d0*/  SYNCS.PHASECHK.TRANS64.TRYWAIT P2, [UR21+0x70], R4 ;  /* 0x00007004ff0075a7 */ /* 0x000f640008040155 */
[----:B-----5:R-:W-:Y:S05]  /*149e0*/  @!P2 BRA `(.L_x_191) ;  /* 0x000000200008a947 */ /* 0x020fea0003800000 */
.L_x_247:
        /* <DEDUP_REMOVED lines=13> */
.L_x_194:
[----:B--234-:R-:W1:Y:S02]  /*14ac0*/  LDC R5, c[0x0][0x800] ;  /* 0x00020000ff057b82 */ /* 0x01ce640000000800 */
[----:B-1----:R1:W-:Y:S02]  /*14ad0*/  SYNCS.ARRIVE.TRANS64.RED.A0TR RZ, [UR21+0x50], R5 ;  /* 0x00005005ffff79a7 */ /* 0x0023e40008300415 */
.L_x_193:
[----:B------:R-:W-:Y:S05]  /*14ae0*/  BSYNC B0 ;  /* 0x0000000000007941 */ /* 0x000fea0003800000 */
.L_x_192:
[----:B------:R-:W-:Y:S05]  /*14af0*/  @!P1 BRA `(.L_x_195) ;  /* 0x0000000000049947 */ /* 0x000fea0003800000 */
[----:B------:R-:W-:Y:S01]  /*14b00*/  BPT.TRAP 0x1 ;  /* 0x000000040000795c */ /* 0x000fe20000300000 */
.L_x_195:
[----:B------:R-:W-:Y:S01]  /*14b10*/  SYNCS.ARRIVE.TRANS64.RED.A1T0 RZ, [UR29], RZ ;  /* 0x000000ffffff79a7 */ /* 0x000fe2000810041d */
[----:B------:R-:W-:Y:S05]  /*14b20*/  @!P1 BRA `(.L_x_196) ;  /* 0x0000000000049947 */ /* 0x000fea0003800000 */
[----:B------:R-:W-:Y:S01]  /*14b30*/  BPT.TRAP 0x1 ;  /* 0x000000040000795c */ /* 0x000fe20000300000 */
.L_x_196:
[----:B------:R-:W5:Y:S02]  /*14b40*/  SYNCS.PHASECHK.TRANS64.TRYWAIT P2, [UR21+0x78], R4 ;  /* 0x00007804ff0075a7 */ /* 0x000f640008040155 */
[----:B-----5:R-:W-:Y:S05]  /*14b50*/  @!P2 BRA `(.L_x_197) ;  /* 0x0000001c00c4a947 */ /* 0x020fea0003800000 */
.L_x_248:
        /* <DEDUP_REMOVED lines=13> */
.L_x_200:
[----:B------:R-:W1:Y:S02]  /*14c30*/  LDC R4, c[0x0][0x800] ;  /* 0x00020000ff047b82 */ /* 0x000e640000000800 */
[----:B-1----:R1:W-:Y:S02]  /*14c40*/  SYNCS.ARRIVE.TRANS64.RED.A0TR RZ, [UR21+0x58], R4 ;  /* 0x00005804ffff79a7 */ /* 0x0023e40008300415 */
.L_x_199:
[----:B------:R-:W-:Y:S05]  /*14c50*/  BSYNC B0 ;  /* 0x0000000000007941 */ /* 0x000fea0003800000 */
.L_x_198:
[----:B------:R-:W-:Y:S05]  /*14c60*/  @!P1 BRA `(.L_x_201) ;  /* 0x0000000000049947 */ /* 0x000fea0003800000 */
[----:B------:R-:W-:Y:S01]  /*14c70*/  BPT.TRAP 0x1 ;  /* 0x000000040000795c */ /* 0x000fe20000300000 */
.L_x_201:
[----:B------:R-:W-:Y:S01]  /*14c80*/  IADD3 R16, P0, R16, UR46, RZ ;  /* 0x0000002e10107c10 */ /* 0x000fe2000ff1e0ff */
[----:B------:R-:W-:Y:S01]  /*14c90*/  SYNCS.ARRIVE.TRANS64.RED.A1T0 RZ, [UR30], RZ ;  /* 0x000000ffffff79a7 */ /* 0x000fe2000810041e */
[----:B-1----:R-:W-:Y:S01]  /*14ca0*/  PRMT R4, RZ, 0x7610, R4 ;  /* 0x00007610ff047816 */ /* 0x002fe20000000004 */
[----:B------:R-:W-:Y:S01]  /*14cb0*/  IMAD.MOV.U32 R7, RZ, RZ, -0x1 ;  /* 0xffffffffff077424 */ /* 0x000fe200078e00ff */
[----:B------:R-:W-:Y:S02]  /*14cc0*/  IADD3.X R17, R17, UR39, RZ, P0, !PT ;  /* 0x0000002711117c10 */ /* 0x000fe400087fe4ff */
[----:B------:R-:W-:Y:S02]  /*14cd0*/  ISETP.GE.U32.AND P0, PT, R16, UR6, PT ;  /* 0x0000000610007c0c */ /* 0x000fe4000bf06070 */
[----:B------:R-:W-:Y:S02]  /*14ce0*/  MOV R9, 0xffffffff ;  /* 0xffffffff00097802 */ /* 0x000fe40000000f00 */
[----:B------:R-:W-:-:S02]  /*14cf0*/  ISETP.GE.U32.AND.EX P0, PT, R17, UR7, PT, P0 ;  /* 0x0000000711007c0c */ /* 0x000fc4000bf06100 */
[----:B------:R-:W-:-:S11]  /*14d00*/  MOV R6, 0xffffffff ;  /* 0xffffffff00067802 */ /* 0x000fd60000000f00 */
[----:B------:R-:W-:Y:S05]  /*14d10*/  @P0 BRA `(.L_x_202) ;  /* 0x0000000400500947 */ /* 0x000fea0003800000 */
[----:B------:R-:W1:Y:S01]  /*14d20*/  LDC.64 R18, c[0x0][0x8d0] ;  /* 0x00023400ff127b82 */ /* 0x000e620000000a00 */
[----:B------:R-:W-:Y:S01]  /*14d30*/  MOV R4, R16 ;  /* 0x0000001000047202 */ /* 0x000fe20000000f00 */
[----:B--234-:R-:W-:-:S06]  /*14d40*/  IMAD.MOV.U32 R5, RZ, RZ, R17 ;  /* 0x000000ffff057224 */ /* 0x01cfcc00078e0011 */
[----:B------:R-:W2:Y:S08]  /*14d50*/  LDC R20, c[0x0][0x8d8] ;  /* 0x00023600ff147b82 */ /* 0x000eb00000000800 */
[----:B------:R-:W3:Y:S01]  /*14d60*/  LDC.64 R14, c[0x0][0x8c8] ;  /* 0x00023200ff0e7b82 */ /* 0x000ee20000000a00 */
[----:B-1----:R-:W-:-:S04]  /*14d70*/  ISETP.NE.U32.AND P0, PT, R18, RZ, PT ;  /* 0x000000ff1200720c */ /* 0x002fc80003f05070 */
[----:B------:R-:W-:-:S13]  /*14d80*/  ISETP.NE.AND.EX P0, PT, R19, RZ, PT, P0 ;  /* 0x000000ff1300720c */ /* 0x000fda0003f05300 */
[----:B--23--:R-:W-:Y:S05]  /*14d90*/  @!P0 BRA `(.L_x_203) ;  /* 0x0000000000288947 */ /* 0x00cfea0003800000 */
[----:B------:R-:W1:Y:S02]  /*14da0*/  LDC R5, c[0x0][0x8dc] ;  /* 0x00023700ff057b82 */ /* 0x000e640000000800 */
[----:B-1----:R-:W-:-:S04]  /*14db0*/  IADD3 R5, P0, R16, R5, RZ ;  /* 0x0000000510057210 */ /* 0x002fc80007f1e0ff */
[----:B------:R-:W-:Y:S01]  /*14dc0*/  IADD3.X R13, RZ, R17, RZ, P0, !PT ;  /* 0x00000011ff0d7210 */ /* 0x000fe200007fe4ff */
[----:B------:R-:W-:-:S04]  /*14dd0*/  IMAD.WIDE.U32 R8, R5, R18, RZ ;  /* 0x0000001205087225 */ /* 0x000fc800078e00ff */
[----:B------:R-:W-:-:S04]  /*14de0*/  IMAD.WIDE.U32 R6, R13, R18, RZ ;  /* 0x000000120d067225 */ /* 0x000fc800078e00ff */
[----:B------:R-:W-:-:S04]  /*14df0*/  IMAD.WIDE.U32 R6, P0, R5, R19, R6 ;  /* 0x0000001305067225 */ /* 0x000fc80007800006 */
[----:B------:R-:W-:Y:S01]  /*14e00*/  IMAD.MOV.U32 R4, RZ, RZ, R7 ;  /* 0x000000ffff047224 */ /* 0x000fe200078e0007 */
[----:B------:R-:W-:Y:S02]  /*14e10*/  IADD3.X R5, RZ, RZ, RZ, P0, !PT ;  /* 0x000000ffff057210 */ /* 0x000fe400007fe4ff */
[----:B------:R-:W-:-:S05]  /*14e20*/  IADD3 RZ, P0, R9, R6, RZ ;  /* 0x0000000609ff7210 */ /* 0x000fca0007f1e0ff */
[----:B------:R-:W-:-:S08]  /*14e30*/  IMAD.WIDE.U32.X R4, R13, R19, R4, P0 ;  /* 0x000000130d047225 */ /* 0x000fd000000e0404 */
.L_x_203:
[----:B------:R-:W1:Y:S01]  /*14e40*/  LDC.64 R8, c[0x0][0x8e8] ;  /* 0x00023a00ff087b82 */ /* 0x000e620000000a00 */
[-CC-:B------:R-:W-:Y:S01]  /*14e50*/  SHF.R.U64 R13, R4, R20.reuse, R5.reuse ;  /* 0x00000014040d7219 */ /* 0x180fe20000001205 */
[----:B------:R-:W2:Y:S01]  /*14e60*/  S2R R18, SR_CTAID.X ;  /* 0x0000000000127919 */ /* 0x000ea20000002500 */
[----:B------:R-:W-:Y:S01]  /*14e70*/  SHF.R.U32.HI R4, RZ, R20, R5 ;  /* 0x00000014ff047219 */ /* 0x000fe20000011605 */
[----:B------:R-:W-:Y:S01]  /*14e80*/  ULDC UR8, c[0x0][0x150] ;  /* 0x0000540000087ab9 */ /* 0x000fe20000000800 */
[----:B------:R-:W-:-:S03]  /*14e90*/  IADD3 R5, P0, RZ, -R13, RZ ;  /* 0x8000000dff057210 */ /* 0x000fc60007f1e0ff */
[----:B------:R-:W3:Y:S01]  /*14ea0*/  LDC R6, c[0x0][0x8c0] ;  /* 0x00023000ff067b82 */ /* 0x000ee20000000800 */
[----:B------:R-:W-:-:S05]  /*14eb0*/  IADD3.X R7, RZ, ~R4, RZ, P0, !PT ;  /* 0x80000004ff077210 */ /* 0x000fca00007fe4ff */
[-C--:B------:R-:W-:Y:S02]  /*14ec0*/  IMAD R4, R7, R14.reuse, RZ ;  /* 0x0000000e07047224 */ /* 0x080fe400078e02ff */
[----:B------:R-:W4:Y:S02]  /*14ed0*/  LDC R20, c[0x0][0x8b0] ;  /* 0x00022c00ff147b82 */ /* 0x000f240000000800 */
[C---:B------:R-:W-:Y:S02]  /*14ee0*/  IMAD R7, R5.reuse, R15, R4 ;  /* 0x0000000f05077224 */ /* 0x040fe400078e0204 */
[----:B------:R-:W-:Y:S01]  /*14ef0*/  IMAD.WIDE.U32 R4, R5, R14, R16 ;  /* 0x0000000e05047225 */ /* 0x000fe200078e0010 */
[----:B------:R-:W2:Y:S03]  /*14f00*/  S2R R15, SR_CTAID.Y ;  /* 0x00000000000f7919 */ /* 0x000ea60000002600 */
[----:B------:R-:W5:Y:S01]  /*14f10*/  LDC R23, c[0x0][0x900] ;  /* 0x00024000ff177b82 */ /* 0x000f620000000800 */
[----:B-1----:R-:W-:-:S02]  /*14f20*/  ISETP.NE.U32.AND P0, PT, R8, RZ, PT ;  /* 0x000000ff0800720c */ /* 0x002fc40003f05070 */
[----:B------:R-:W-:Y:S02]  /*14f30*/  IADD3 R5, R5, R7, RZ ;  /* 0x0000000705057210 */ /* 0x000fe40007ffe0ff */
[----:B------:R-:W-:Y:S02]  /*14f40*/  ISETP.NE.AND.EX P0, PT, R9, RZ, PT, P0 ;  /* 0x000000ff0900720c */ /* 0x000fe40003f05300 */
[-CC-:B---3--:R-:W-:Y:S02]  /*14f50*/  SHF.R.U64 R14, R4, R6.reuse, R5.reuse ;  /* 0x00000006040e7219 */ /* 0x188fe40000001205 */
[----:B------:R-:W-:-:S04]  /*14f60*/  SHF.R.U32.HI R5, RZ, R6, R5 ;  /* 0x00000006ff057219 */ /* 0x000fc80000011605 */
[-CC-:B----4-:R-:W-:Y:S02]  /*14f70*/  SHF.R.U64 R21, R14, R20.reuse, R5.reuse ;  /* 0x000000140e157219 */ /* 0x190fe40000001205 */
[----:B------:R-:W-:Y:S02]  /*14f80*/  SHF.R.U32.HI R4, RZ, R20, R5 ;  /* 0x00000014ff047219 */ /* 0x000fe40000011605 */
[----:B--2---:R-:W-:Y:S02]  /*14f90*/  I2FP.F32.U32 R5, R18 ;  /* 0x0000001200057245 */ /* 0x004fe40000201000 */
[----:B-----5:R-:W-:-:S03]  /*14fa0*/  SHF.R.U64 R19, R21, R23, R4 ;  /* 0x0000001715137219 */ /* 0x020fc60000001204 */
[----:B------:R-:W-:Y:S01]  /*14fb0*/  FMUL R20, R5, UR8 ;  /* 0x0000000805147c20 */ /* 0x000fe20008400000 */
[----:B------:R-:W-:Y:S01]  /*14fc0*/  SHF.R.U32.HI R23, RZ, R23, R4 ;  /* 0x00000017ff177219 */ /* 0x000fe20000011604 */
[----:B------:R-:W-:-:S03]  /*14fd0*/  IMAD.MOV.U32 R4, RZ, RZ, R19 ;  /* 0x000000ffff047224 */ /* 0x000fc600078e0013 */
[----:B------:R-:W-:Y:S01]  /*14fe0*/  MOV R5, R23 ;  /* 0x0000001700057202 */ /* 0x000fe20000000f00 */
[----:B------:R-:W-:Y:S06]  /*14ff0*/  @!P0 BRA `(.L_x_204) ;  /* 0x0000000000288947 */ /* 0x000fec0003800000 */
[----:B------:R-:W1:Y:S02]  /*15000*/  LDC R4, c[0x0][0x8f4] ;  /* 0x00023d00ff047b82 */ /* 0x000e640000000800 */
[----:B-1----:R-:W-:-:S04]  /*15010*/  IADD3 R5, P0, R19, R4, RZ ;  /* 0x0000000413057210 */ /* 0x002fc80007f1e0ff */
[----:B------:R-:W-:-:S05]  /*15020*/  IADD3.X R23, RZ, R23, RZ, P0, !PT ;  /* 0x00000017ff177210 */ /* 0x000fca00007fe4ff */
[----:B------:R-:W-:-:S04]  /*15030*/  IMAD.WIDE.U32 R6, R23, R8, RZ ;  /* 0x0000000817067225 */ /* 0x000fc800078e00ff */
[----:B------:R-:W-:-:S04]  /*15040*/  IMAD.WIDE.U32 R6, P0, R5, R9, R6 ;  /* 0x0000000905067225 */ /* 0x000fc80007800006 */
[----:B------:R-:W-:Y:S01]  /*15050*/  IMAD.WIDE.U32 R4, R5, R8, RZ ;  /* 0x0000000805047225 */ /* 0x000fe200078e00ff */
[----:B------:R-:W-:-:S04]  /*15060*/  MOV R4, R7 ;  /* 0x0000000700047202 */ /* 0x000fc80000000f00 */
[----:B------:R-:W-:Y:S01]  /*15070*/  IADD3 RZ, P1, R5, R6, RZ ;  /* 0x0000000605ff7210 */ /* 0x000fe20007f3e0ff */
[----:B------:R-:W-:-:S04]  /*15080*/  IMAD.X R5, RZ, RZ, RZ, P0 ;  /* 0x000000ffff057224 */ /* 0x000fc800000e06ff */
[----:B------:R-:W-:-:S08]  /*15090*/  IMAD.WIDE.U32.X R4, R23, R9, R4, P1 ;  /* 0x0000000917047225 */ /* 0x000fd000008e0404 */
.L_x_204:
[----:B------:R-:W1:Y:S01]  /*150a0*/  LDC R9, c[0x0][0x8f0] ;  /* 0x00023c00ff097b82 */ /* 0x000e620000000800 */
[----:B------:R-:W-:Y:S01]  /*150b0*/  I2FP.F32.U32 R6, R15 ;  /* 0x0000000f00067245 */ /* 0x000fe20000201000 */
[----:B------:R-:W-:Y:S01]  /*150c0*/  ULDC UR8, c[0x0][0x154] ;  /* 0x0000550000087ab9 */ /* 0x000fe20000000800 */
[----:B------:R-:W2:Y:S01]  /*150d0*/  F2I.U32.TRUNC.NTZ R20, R20 ;  /* 0x0000001400147305 */ /* 0x000ea2000020f000 */
[----:B------:R-:W-:Y:S02]  /*150e0*/  ISETP.NE.AND P0, PT, R2, 0x1, PT ;  /* 0x000000010200780c */ /* 0x000fe40003f05270 */
[----:B------:R-:W-:Y:S01]  /*150f0*/  FMUL R8, R6, UR8 ;  /* 0x0000000806087c20 */ /* 0x000fe20008400000 */
[----:B------:R-:W-:Y:S01]  /*15100*/  LOP3.LUT R21, R21, R0, RZ, 0xc0, !PT ;  /* 0x0000000015157212 */ /* 0x000fe200078ec0ff */
[----:B------:R-:W3:Y:S01]  /*15110*/  LDC R7, c[0x0][0x144] ;  /* 0x00005100ff077b82 */ /* 0x000ee20000000800 */
[----:B------:R-:W-:-:S03]  /*15120*/  LOP3.LUT R14, R14, R3, RZ, 0xc0, !PT ;  /* 0x000000030e0e7212 */ /* 0x000fc600078ec0ff */
[----:B------:R-:W4:Y:S04]  /*15130*/  F2I.U32.TRUNC.NTZ R8, R8 ;  /* 0x0000000800087305 */ /* 0x000f28000020f000 */
[----:B------:R-:W5:Y:S01]  /*15140*/  LDC R22, c[0x0][0x148] ;  /* 0x00005200ff167b82 */ /* 0x000f620000000800 */
[----:B--2---:R-:W-:-:S07]  /*15150*/  IADD3 R6, -R20, RZ, RZ ;  /* 0x000000ff14067210 */ /* 0x004fce0007ffe1ff */
[----:B------:R-:W2:Y:S01]  /*15160*/  LDC R23, c[0x0][0x8e0] ;  /* 0x00023800ff177b82 */ /* 0x000ea20000000800 */
[----:B-1----:R-:W-:Y:S01]  /*15170*/  SHF.R.U64 R4, R4, R9, R5 ;  /* 0x0000000904047219 */ /* 0x002fe20000001205 */
[----:B----4-:R-:W-:-:S04]  /*15180*/  IMAD.MOV R5, RZ, RZ, -R8 ;  /* 0x000000ffff057224 */ /* 0x010fc800078e0a08 */
[----:B------:R-:W-:Y:S02]  /*15190*/  IMAD R9, R10, R4, R21 ;  /* 0x000000040a097224 */ /* 0x000fe400078e0215 */
[----:B------:R-:W1:Y:S01]  /*151a0*/  LDC R24, c[0x0][0x8b8] ;  /* 0x00022e00ff187b82 */ /* 0x000e620000000800 */
[----:B---3--:R-:W-:Y:S01]  /*151b0*/  IMAD R18, R7, R6, R18 ;  /* 0x0000000607127224 */ /* 0x008fe200078e0212 */
[----:B------:R-:W-:Y:S02]  /*151c0*/  IADD3 R6, -R4, RZ, RZ ;  /* 0x000000ff04067210 */ /* 0x000fe40007ffe1ff */
[----:B------:R-:W-:-:S04]  /*151d0*/  MOV R4, 0x1 ;  /* 0x0000000100047802 */ /* 0x000fc80000000f00 */
[----:B------:R-:W3:Y:S01]  /*151e0*/  LDC R25, c[0x0][0x8a8] ;  /* 0x00022a00ff197b82 */ /* 0x000ee20000000800 */
[----:B-----5:R-:W-:Y:S02]  /*151f0*/  @P0 IMAD R18, R22, R5, R15 ;  /* 0x0000000516120224 */ /* 0x020fe400078e020f */
[----:B--2---:R-:W-:Y:S02]  /*15200*/  IMAD R19, R6, R23, R19 ;  /* 0x0000001706137224 */ /* 0x004fe400078e0213 */
[----:B-1----:R-:W-:Y:S02]  /*15210*/  IMAD R9, R9, R24, R18 ;  /* 0x0000001809097224 */ /* 0x002fe400078e0212 */
[----:B---3--:R-:W-:-:S05]  /*15220*/  IMAD R6, R19, R25, R14 ;  /* 0x0000001913067224 */ /* 0x008fca00078e020e */
[----:B------:R-:W-:Y:S02]  /*15230*/  SEL R7, R6, R9, !P0 ;  /* 0x0000000906077207 */ /* 0x000fe40004000000 */
[----:B------:R-:W-:Y:S01]  /*15240*/  SEL R9, R9, R6, !P0 ;  /* 0x0000000609097207 */ /* 0x000fe20004000000 */
[----:B------:R-:W-:-:S07]  /*15250*/  IMAD.MOV.U32 R6, RZ, RZ, R13 ;  /* 0x000000ffff067224 */ /* 0x000fce00078e000d */
.L_x_202:
[----:B------:R-:W-:-:S13]  /*15260*/  LOP3.LUT P0, RZ, R4, 0xff, RZ, 0xc0, !PT ;  /* 0x000000ff04ff7812 */ /* 0x000fda000780c0ff */
[----:B------:R-:W-:Y:S05]  /*15270*/  @P0 BRA `(.L_x_205) ;  /* 0xffffffe800e80947 */ /* 0x000fea000383ffff */
.L_x_149:
[----:B------:R-:W-:-:S13]  /*15280*/  ELECT P0, URZ, PT ;  /* 0x00000000003f782f */ /* 0x000fda0003800000 */
[----:B------:R-:W-:Y:S05]  /*15290*/  @!P0 BRA `(.L_x_10) ;  /* 0x00000010005c8947 */ /* 0x000fea0003800000 */
[----:B------:R-:W-:-:S06]  /*152a0*/  ULOP3.LUT UR4, UR58, 0x2, URZ, 0xfc, !UPT ;  /* 0x000000023a047892 */ /* 0x000fcc000f8efc3f */
[----:B-1----:R-:W-:-:S04]  /*152b0*/  MOV R0, UR4 ;  /* 0x0000000400007c02 */ /* 0x002fc80008000f00 */
[----:B------:R-:W-:-:S13]  /*152c0*/  ISETP.NE.AND P1, PT, R0, 0x3, PT ;  /* 0x000000030000780c */ /* 0x000fda0003f25270 */
[----:B------:R-:W-:Y:S05]  /*152d0*/  @!P1 BRA `(.L_x_206) ;  /* 0x0000000000049947 */ /* 0x000fea0003800000 */
[----:B------:R-:W-:Y:S01]  /*152e0*/  BPT.TRAP 0x1 ;  /* 0x000000040000795c */ /* 0x000fe20000300000 */
.L_x_206:
[----:B------:R-:W-:Y:S01]  /*152f0*/  MOV R0, 0x400 ;  /* 0x0000040000007802 */ /* 0x000fe20000000f00 */
[----:B------:R-:W-:Y:S01]  /*15300*/  IMAD.MOV.U32 R2, RZ, RZ, 0x1 ;  /* 0x00000001ff027424 */ /* 0x000fe200078e00ff */
[----:B------:R-:W-:-:S04]  /*15310*/  MOV R3, UR38 ;  /* 0x0000002600037c02 */ /* 0x000fc80008000f00 */
[----:B------:R-:W-:Y:S02]  /*15320*/  LEA R0, R3, R0, 0x18 ;  /* 0x0000000003007211 */ /* 0x000fe400078ec0ff */
[----:B------:R-:W-:-:S04]  /*15330*/  SHF.L.U32 R3, R2, 0x1f, RZ ;  /* 0x0000001f02037819 */ /* 0x000fc800000006ff */
[----:B------:R-:W1:Y:S02]  /*15340*/  SYNCS.PHASECHK.TRANS64.TRYWAIT P0, [R0+URZ+0x60], R3 ;  /* 0x00006003000075a7 */ /* 0x000e64000800017f */
[----:B-1----:R-:W-:Y:S05]  /*15350*/  @!P0 BRA `(.L_x_207) ;  /* 0x0000001400dc8947 */ /* 0x002fea0003800000 */
.L_x_249:
[----:B------:R-:W-:Y:S05]  /*15360*/  @!P1 BRA `(.L_x_208) ;  /* 0x0000000000049947 */ /* 0x000fea0003800000 */
[----:B------:R-:W-:Y:S01]  /*15370*/  BPT.TRAP 0x1 ;  /* 0x000000040000795c */ /* 0x000fe20000300000 */
.L_x_208:
[----:B------:R-:W1:Y:S02]  /*15380*/  SYNCS.PHASECHK.TRANS64.TRYWAIT P0, [R0+URZ+0x68], R3 ;  /* 0x00006803000075a7 */ /* 0x000e64000800017f */
[----:B-1----:R-:W-:Y:S05]  /*15390*/  @!P0 BRA `(.L_x_209) ;  /* 0x0000001400e08947 */ /* 0x002fea0003800000 */
.L_x_250:
[----:B------:R-:W-:Y:S05]  /*153a0*/  @!P1 BRA `(.L_x_210) ;  /* 0x0000000000049947 */ /* 0x000fea0003800000 */
[----:B------:R-:W-:Y:S01]  /*153b0*/  BPT.TRAP 0x1 ;  /* 0x000000040000795c */ /* 0x000fe20000300000 */
.L_x_210:
[----:B------:R-:W1:Y:S02]  /*153c0*/  SYNCS.PHASECHK.TRANS64.TRYWAIT P0, [R0+URZ+0x70], R3 ;  /* 0x00007003000075a7 */ /* 0x000e64000800017f */
[----:B-1----:R-:W-:Y:S05]  /*153d0*/  @!P0 BRA `(.L_x_211) ;  /* 0x0000001400e48947 */ /* 0x002fea0003800000 */
.L_x_251:
[----:B------:R-:W-:Y:S05]  /*153e0*/  @!P1 BRA `(.L_x_212) ;  /* 0x0000000000049947 */ /* 0x000fea0003800000 */
[----:B------:R-:W-:Y:S01]  /*153f0*/  BPT.TRAP 0x1 ;  /* 0x000000040000795c */ /* 0x000fe20000300000 */
.L_x_212:
[----:B------:R-:W-:-:S04]  /*15400*/  MOV R3, 0x1 ;  /* 0x0000000100037802 */ /* 0x000fc80000000f00 */
[----:B------:R-:W-:-:S07]  /*15410*/  SHF.L.U32 R3, R3, 0x1f, RZ ;  /* 0x0000001f03037819 */ /* 0x000fce00000006ff */
.L_x_213:
[----:B------:R1:W1:Y:S02]  /*15420*/  SYNCS.PHASECHK.TRANS64.TRYWAIT P0, [R0+URZ+0x78], R3 ;  /* 0x00007803000075a7 */ /* 0x000264000800017f */
[----:B-1----:R-:W-:Y:S05]  /*15430*/  @!P0 NANOSLEEP.SYNCS 0x989680 ;  /* 0x009896800000895d */ /* 0x002fea0003900000 */
[----:B------:R-:W1:Y:S02]  /*15440*/  @!P0 SYNCS.PHASECHK.TRANS64 P0, [R0+URZ+0x78], R3 ;  /* 0x00007803000085a7 */ /* 0x000e64000800007f */
[----:B-1----:R-:W-:Y:S05]  /*15450*/  @P0 BRA `(.L_x_10) ;  /* 0x0000000c00ec0947 */ /* 0x002fea0003800000 */
[----:B------:R-:W-:Y:S05]  /*15460*/  BRA `(.L_x_213) ;  /* 0xfffffffc00ec7947 */ /* 0x000fea000383ffff */
.L_x_144:
[----:B------:R-:W-:Y:S01]  /*15470*/  LOP3.LUT P0, RZ, R3, 0xff, RZ, 0xc0, !PT ;  /* 0x000000ff03ff7812 */ /* 0x000fe2000780c0ff */
[----:B------:R-:W-:Y:S01]  /*15480*/  IMAD.MOV.U32 R0, RZ, RZ, RZ ;  /* 0x000000ffff007224 */ /* 0x000fe200078e00ff */
[----:B------:R-:W-:-:S11]  /*15490*/  MOV R3, 0x1 ;  /* 0x0000000100037802 */ /* 0x000fd60000000f00 */
[----:B------:R-:W-:Y:S05]  /*154a0*/  @!P0 BRA `(.L_x_214) ;  /* 0x0000000c00208947 */ /* 0x000fea0003800000 */
[----:B------:R-:W1:Y:S01]  /*154b0*/  LDC R0, c[0x0][0x28c] ;  /* 0x0000a300ff007b82 */ /* 0x000e620000000800 */
[C---:B------:R-:W-:Y:S01]  /*154c0*/  LOP3.LUT P2, RZ, R18.reuse, 0x7f, RZ, 0xc0, !PT ;  /* 0x0000007f12ff7812 */ /* 0x040fe2000784c0ff */
[----:B------:R-:W-:Y:S01]  /*154d0*/  ULDC UR5, c[0x0][0x900] ;  /* 0x0002400000057ab9 */ /* 0x000fe20000000800 */
[----:B------:R-:W-:Y:S01]  /*154e0*/  LOP3.LUT P0, RZ, R18, 0x1f, RZ, 0xc0, !PT ;  /* 0x0000001f12ff7812 */ /* 0x000fe2000780c0ff */
[----:B------:R-:W-:Y:S01]  /*154f0*/  UMOV UR6, 0xffffffff ;  /* 0xffffffff00067882 */ /* 0x000fe20000000000 */
[----:B------:R-:W-:Y:S01]  /*15500*/  BSSY B0, `(.L_x_214) ;  /* 0x00000c2000007945 */ /* 0x000fe20003800000 */
[----:B------:R-:W-:Y:S01]  /*15510*/  USHF.L.U32 UR6, UR6, UR5, URZ ;  /* 0x0000000506067299 */ /* 0x000fe2000800063f */
[----:B------:R-:W-:Y:S01]  /*15520*/  MOV R11, 0x1 ;  /* 0x00000001000b7802 */ /* 0x000fe20000000f00 */
[----:B------:R-:W-:Y:S01]  /*15530*/  ULDC UR4, c[0x0][0x8a8] ;  /* 0x00022a0000047ab9 */ /* 0x000fe20000000800 */
[----:B------:R-:W-:Y:S01]  /*15540*/  PLOP3.LUT P0, PT, P0, P2, PT, 0x8a, 0x0 ;  /* 0x000000000000781c */ /* 0x000fe20000705172 */
[----:B------:R-:W-:Y:S01]  /*15550*/  UMOV UR7, 0x1 ;  /* 0x0000000100077882 */ /* 0x000fe20000000000 */
[----:B------:R-:W-:-:S02]  /*15560*/  ULOP3.LUT UR19, UR37, 0x2, URZ, 0xfc, !UPT ;  /* 0x0000000225137892 */ /* 0x000fc4000f8efc3f */
[----:B------:R-:W-:Y:S02]  /*15570*/  UIADD3 UR4, UR4, -0x1, URZ ;  /* 0xffffffff04047890 */ /* 0x000fe4000fffe03f */
[----:B------:R-:W-:Y:S02]  /*15580*/  USHF.L.U32 UR5, UR7, UR5, URZ ;  /* 0x0000000507057299 */ /* 0x000fe4000800063f */
[----:B------:R-:W-:Y:S01]  /*15590*/  ULOP3.LUT UR6, URZ, UR6, URZ, 0x33, !UPT ;  /* 0x000000063f067292 */ /* 0x000fe2000f8e333f */
[----:B------:R-:W-:Y:S01]  /*155a0*/  ULDC.64 UR20, c[0x0][0x198] ;  /* 0x0000660000147ab9 */ /* 0x000fe20000000a00 */
[----:B-1----:R-:W-:-:S04]  /*155b0*/  IADD3 R0, R0, 0x3f, RZ ;  /* 0x0000003f00007810 */ /* 0x002fc80007ffe0ff */
[----:B------:R-:W-:-:S04]  /*155c0*/  SHF.R.S32.HI R3, RZ, 0x1f, R0 ;  /* 0x0000001fff037819 */ /* 0x000fc80000011400 */
[----:B------:R-:W-:Y:S02]  /*155d0*/  LEA.HI R3, R3, R0, RZ, 0x6 ;  /* 0x0000000003037211 */ /* 0x000fe400078f30ff */
[----:B------:R-:W-:Y:S02]  /*155e0*/  MOV R0, RZ ;  /* 0x000000ff00007202 */ /* 0x000fe40000000f00 */
[----:B------:R-:W-:Y:S01]  /*155f0*/  SHF.R.S32.HI R13, RZ, 0x6, R3 ;  /* 0x00000006ff0d7819 */ /* 0x000fe20000011403 */
[----:B------:R-:W-:-:S03]  /*15600*/  IMAD.MOV.U32 R3, RZ, RZ, 0x1 ;  /* 0x00000001ff037424 */ /* 0x000fc600078e00ff */
[----:B------:R-:W-:-:S07]  /*15610*/  IADD3 R10, R13, 0x1, RZ ;  /* 0x000000010d0a7810 */ /* 0x000fce0007ffe0ff */
.L_x_226:
[----:B------:R-:W-:-:S03]  /*15620*/  UMOV UR7, 0xffffffff ;  /* 0xffffffff00077882 */ /* 0x000fc60000000000 */
[----:B------:R-:W-:Y:S05]  /*15630*/  BRA.DIV UR7, `(.L_x_215) ;  /* 0x0000001607607947 */ /* 0x000fea000b800000 */
[----:B------:R-:W-:-:S13]  /*15640*/  ELECT P6, URZ, PT ;  /* 0x00000000003f782f */ /* 0x000fda00038c0000 */
.L_x_254:
[----:B------:R-:W1:Y:S01]  /*15650*/  LDC R4, c[0x0][0x28c] ;  /* 0x0000a300ff047b82 */ /* 0x000e620000000800 */
[----:B------:R-:W-:Y:S01]  /*15660*/  BSSY B1, `(.L_x_216) ;  /* 0x0000038000017945 */ /* 0x000fe20003800000 */
[----:B-1----:R-:W-:-:S13]  /*15670*/  ISETP.LT.OR P6, PT, R4, 0x1, !P6 ;  /* 0x000000010400780c */ /* 0x002fda00077c1670 */
[----:B------:R-:W-:Y:S05]  /*15680*/  @P6 BRA `(.L_x_217) ;  /* 0x0000000000d46947 */ /* 0x000fea0003800000 */
[----:B------:R-:W-:Y:S01]  /*15690*/  IMAD.SHL.U32 R12, R7, 0x100, RZ ;  /* 0x00000100070c7824 */ /* 0x000fe200078e00ff */
[----:B------:R-:W-:Y:S01]  /*156a0*/  SHF.L.U32 R14, R9, 0x7, RZ ;  /* 0x00000007090e7819 */ /* 0x000fe200000006ff */
[----:B------:R-:W-:Y:S01]  /*156b0*/  IMAD.MOV.U32 R4, RZ, RZ, R10 ;  /* 0x000000ffff047224 */ /* 0x000fe200078e000a */
[----:B------:R-:W-:Y:S02]  /*156c0*/  MOV R19, RZ ;  /* 0x000000ff00137202 */ /* 0x000fe40000000f00 */
[----:B------:R-:W-:Y:S02]  /*156d0*/  MOV R5, R3 ;  /* 0x0000000300057202 */ /* 0x000fe40000000f00 */
[----:B------:R-:W-:-:S07]  /*156e0*/  MOV R7, R0 ;  /* 0x0000000000077202 */ /* 0x000fce0000000f00 */
.L_x_221:
[----:B------:R-:W1:Y:S01]  /*156f0*/  S2R R9, SR_CgaCtaId ;  /* 0x0000000000097919 */ /* 0x000e620000008800 */
[----:B------:R-:W-:-:S04]  /*15700*/  MOV R8, 0x400 ;  /* 0x0000040000087802 */ /* 0x000fc80000000f00 */
[----:B-1----:R-:W-:Y:S02]  /*15710*/  LEA R18, R9, R8, 0x18 ;  /* 0x0000000809127211 */ /* 0x002fe400078ec0ff */
[----:B------:R-:W-:Y:S01]  /*15720*/  SHF.L.U32 R8, R5, 0x1f, RZ ;  /* 0x0000001f05087819 */ /* 0x000fe200000006ff */
[----:B------:R-:W1:Y:S02]  /*15730*/  @!P2 LDC R9, c[0x0][0x500] ;  /* 0x00014000ff09ab82 */ /* 0x000e640000000800 */
[----:B------:R-:W-:-:S04]  /*15740*/  IMAD R15, R7, 0x8, R18 ;  /* 0x00000008070f7824 */ /* 0x000fc800078e0212 */
[----:B------:R-:W2:Y:S02]  /*15750*/  SYNCS.PHASECHK.TRANS64.TRYWAIT P1, [R15+URZ+0x20], R8 ;  /* 0x000020080f0075a7 */ /* 0x000ea4000802017f */
[----:B--2---:R-:W-:Y:S05]  /*15760*/  @!P1 BRA `(.L_x_218) ;  /* 0x0000001400349947 */ /* 0x004fea0003800000 */
.L_x_255:
[----:B------:R-:W-:Y:S01]  /*15770*/  UPRMT UR7, UR19, 0x9910, URZ ;  /* 0x0000991013077896 */ /* 0x000fe2000800003f */
[----:B-1----:R1:W-:Y:S03]  /*15780*/  @!P2 SYNCS.ARRIVE.TRANS64 RZ, [R15+URZ], R9 ;  /* 0x000000090fffa9a7 */ /* 0x0023e6000800003f */
[----:B------:R-:W-:-:S06]  /*15790*/  UISETP.NE.AND UP0, UPT, UR7, 0x2, UPT ;  /* 0x000000020700788c */ /* 0x000fcc000bf05270 */
[----:B------:R-:W-:-:S13]  /*157a0*/  PLOP3.LUT P1, PT, PT, PT, UP0, 0x80, 0x0 ;  /* 0x000000000000781c */ /* 0x000fda0003f2f008 */
[----:B-1----:R-:W-:Y:S05]  /*157b0*/  @P1 BRA `(.L_x_219) ;  /* 0x0000000000041947 */ /* 0x002fea0003800000 */
[----:B------:R-:W-:Y:S01]  /*157c0*/  BPT.TRAP 0x1 ;  /* 0x000000040000795c */ /* 0x000fe20000300000 */
.L_x_219:
[----:B------:R-:W-:Y:S05]  /*157d0*/  @P0 BRA `(.L_x_220) ;  /* 0x0000000000040947 */ /* 0x000fea0003800000 */
[----:B------:R-:W-:Y:S01]  /*157e0*/  BPT.TRAP 0x1 ;  /* 0x000000040000795c */ /* 0x000fe20000300000 */
.L_x_220:
[CC--:B--2---:R-:W-:Y:S01]  /*157f0*/  LEA R8, R7.reuse, R18.reuse, 0xe ;  /* 0x0000001207087211 */ /* 0x0c4fe200078e70ff */
[----:B------:R-:W-:Y:S01]  /*15800*/  UIADD3 UR14, UP0, UR20, 0xf0, URZ ;  /* 0x000000f0140e7890 */ /* 0x000fe2000ff1e03f */
[C---:B------:R-:W-:Y:S01]  /*15810*/  LEA R18, R7.reuse, R18, 0xf ;  /* 0x0000001207127211 */ /* 0x040fe200078e78ff */
[----:B------:R-:W-:Y:S01]  /*15820*/  UIADD3 UR22, UP1, UR20, 0x1f0, URZ ;  /* 0x000001f014167890 */ /* 0x000fe2000ff3e03f */
[----:B------:R-:W-:Y:S01]  /*15830*/  R2UR UR7, R8 ;  /* 0x00000000080772ca */ /* 0x000fe200000e0000 */
[----:B------:R-:W-:Y:S01]  /*15840*/  UIADD3.X UR15, URZ, UR21, URZ, UP0, !UPT ;  /* 0x000000153f0f7290 */ /* 0x000fe200087fe43f */
[----:B------:R-:W-:Y:S01]  /*15850*/  R2UR UR8, R18 ;  /* 0x00000000120872ca */ /* 0x000fe200000e0000 */
[----:B------:R-:W-:Y:S01]  /*15860*/  VIADD R7, R7, 0x1 ;  /* 0x0000000107077836 */ /* 0x000fe20000000000 */
[----:B------:R-:W-:Y:S01]  /*15870*/  R2UR UR9, R15 ;  /* 0x000000000f0972ca */ /* 0x000fe200000e0000 */
[----:B------:R-:W-:Y:S01]  /*15880*/  UIADD3.X UR23, URZ, UR21, URZ, UP1, !UPT ;  /* 0x000000153f177290 */ /* 0x000fe20008ffe43f */
[----:B------:R-:W-:Y:S01]  /*15890*/  R2UR UR11, R14 ;  /* 0x000000000e0b72ca */ /* 0x000fe200000e0000 */
[----:B------:R-:W-:Y:S01]  /*158a0*/  UMOV UR16, 0x0 ;  /* 0x0000000000107882 */ /* 0x000fe20000000000 */
[----:B------:R-:W-:Y:S01]  /*158b0*/  R2UR UR10, R19 ;  /* 0x00000000130a72ca */ /* 0x000fe200000e0000 */
[----:B------:R-:W-:Y:S01]  /*158c0*/  UMOV UR17, 0x10000000 ;  /* 0x1000000000117882 */ /* 0x000fe20000000000 */
[----:B------:R-:W-:-:S02]  /*158d0*/  R2UR UR12, R6 ;  /* 0x00000000060c72ca */ /* 0x000fc400000e0000 */
[----:B------:R-:W-:Y:S01]  /*158e0*/  IADD3 R4, R4, -0x1, RZ ;  /* 0xffffffff04047810 */ /* 0x000fe20007ffe0ff */
[----:B------:R-:W-:Y:S01]  /*158f0*/  UIADD3 UR7, UR7, 0x8400, URZ ;  /* 0x0000840007077890 */ /* 0x000fe2000fffe03f */
[----:B------:R-:W-:Y:S01]  /*15900*/  R2UR UR18, R12 ;  /* 0x000000000c1272ca */ /* 0x000fe200000e0000 */
[----:B------:R-:W-:Y:S01]  /*15910*/  UIADD3 UR13, UR8, 0x18400, URZ ;  /* 0x00018400080d7890 */ /* 0x000fe2000fffe03f */
[----:B------:R-:W-:Y:S02]  /*15920*/  ISETP.GT.AND P3, PT, R4, 0x1, PT ;  /* 0x000000010400780c */ /* 0x000fe40003f64270 */
[----:B------:R-:W-:Y:S02]  /*15930*/  ISETP.NE.AND P1, PT, R7, 0x4, PT ;  /* 0x000000040700780c */ /* 0x000fe40003f25270 */
[----:B------:R-:W-:Y:S01]  /*15940*/  UMOV UR8, UR7 ;  /* 0x0000000700087c82 */ /* 0x000fe20008000000 */
[----:B------:R-:W-:Y:S02]  /*15950*/  IADD3 R19, R19, 0x40, RZ ;  /* 0x0000004013137810 */ /* 0x000fe40007ffe0ff */
[----:B------:R1:W-:Y:S01]  /*15960*/  UTMALDG.3D [UR8], [UR14], desc[UR16] ;  /* 0x000010080e0075b4 */ /* 0x0003e20008011000 */
[----:B------:R-:W-:-:S02]  /*15970*/  SEL R8, RZ, 0x1, P1 ;  /* 0x00000001ff087807 */ /* 0x000fc40000800000 */
[----:B------:R-:W-:Y:S02]  /*15980*/  SEL R7, R7, RZ, P1 ;  /* 0x000000ff07077207 */ /* 0x000fe40000800000 */
[----:B------:R-:W-:Y:S01]  /*15990*/  LOP3.LUT R5, R5, R8, RZ, 0x3c, !PT ;  /* 0x0000000805057212 */ /* 0x000fe200078e3cff */
[----:B-1----:R-:W-:Y:S01]  /*159a0*/  UMOV UR8, UR13 ;  /* 0x0000000d00087c82 */ /* 0x002fe20008000000 */
[----:B------:R-:W-:Y:S02]  /*159b0*/  UMOV UR11, UR18 ;  /* 0x00000012000b7c82 */ /* 0x000fe40008000000 */
[----:B------:R1:W-:Y:S02]  /*159c0*/  UTMALDG.3D [UR8], [UR22], desc[UR16] ;  /* 0x00001008160075b4 */ /* 0x0003e40008011000 */
[----:B-1----:R-:W-:Y:S05]  /*159d0*/  @P3 BRA `(.L_x_221) ;  /* 0xfffffffc00443947 */ /* 0x002fea000383ffff */
.L_x_217:
[----:B------:R-:W-:Y:S05]  /*159e0*/  BSYNC B1 ;  /* 0x0000000000017941 */ /* 0x000fea0003800000 */
.L_x_216:
[----:B------:R-:W-:Y:S01]  /*159f0*/  LOP3.LUT P3, RZ, R11, 0xff, RZ, 0xc0, !PT ;  /* 0x000000ff0bff7812 */ /* 0x000fe2000786c0ff */
[----:B------:R-:W-:Y:S01]  /*15a00*/  IMAD.IADD R0, R13, 0x1, R0 ;  /* 0x000000010d007824 */ /* 0x000fe200078e0200 */
[----:B------:R-:W-:Y:S01]  /*15a10*/  IADD3 R16, P4, R16, UR46, RZ ;  /* 0x0000002e10107c10 */ /* 0x000fe2000ff9e0ff */
[----:B------:R-:W-:Y:S01]  /*15a20*/  ULDC.64 UR8, c[0x0][0x8f8] ;  /* 0x00023e0000087ab9 */ /* 0x000fe20000000a00 */
[----:B------:R-:W-:Y:S01]  /*15a30*/  BSSY B1, `(.L_x_222) ;  /* 0x000006c000017945 */ /* 0x000fe20003800000 */
[----:B------:R-:W-:Y:S02]  /*15a40*/  MOV R9, 0xffffffff ;  /* 0xffffffff00097802 */ /* 0x000fe40000000f00 */
[----:B------:R-:W-:Y:S02]  /*15a50*/  SHF.R.U32.HI R4, RZ, 0x2, R0 ;  /* 0x00000002ff047819 */ /* 0x000fe40000011600 */
[----:B------:R-:W-:Y:S02]  /*15a60*/  ISETP.GT.U32.AND P1, PT, R0, 0x3, PT ;  /* 0x000000030000780c */ /* 0x000fe40003f24070 */
[----:B------:R-:W-:-:S02]  /*15a70*/  LOP3.LUT R4, R4, 0x1, RZ, 0xc0, !PT ;  /* 0x0000000104047812 */ /* 0x000fc400078ec0ff */
[----:B------:R-:W1:Y:S01]  /*15a80*/  @P3 S2R R6, SR_CgaCtaId ;  /* 0x0000000000063919 */ /* 0x000e620000008800 */
[----:B------:R-:W-:Y:S02]  /*15a90*/  @P3 MOV R5, 0x400 ;  /* 0x0000040000053802 */ /* 0x000fe40000000f00 */
[----:B------:R-:W-:Y:S02]  /*15aa0*/  ISETP.LT.U32.AND P1, PT, R13, 0x4, P1 ;  /* 0x000000040d00780c */ /* 0x000fe40000f21070 */
[----:B------:R-:W-:Y:S02]  /*15ab0*/  IADD3.X R17, R17, UR39, RZ, P4, !PT ;  /* 0x0000002711117c10 */ /* 0x000fe4000a7fe4ff */
[----:B------:R-:W-:Y:S02]  /*15ac0*/  ISETP.GE.U32.AND P4, PT, R16, UR8, PT ;  /* 0x0000000810007c0c */ /* 0x000fe4000bf86070 */
[----:B------:R-:W-:Y:S02]  /*15ad0*/  MOV R7, 0xffffffff ;  /* 0xffffffff00077802 */ /* 0x000fe40000000f00 */
[----:B------:R-:W-:-:S02]  /*15ae0*/  LOP3.LUT R0, R0, 0x3, RZ, 0xc0, !PT ;  /* 0x0000000300007812 */ /* 0x000fc400078ec0ff */
[----:B------:R-:W-:Y:S02]  /*15af0*/  PRMT R11, RZ, 0x7610, R11 ;  /* 0x00007610ff0b7816 */ /* 0x000fe4000000000b */
[----:B-1----:R-:W-:Y:S01]  /*15b00*/  @P3 LEA R5, R6, R5, 0x18 ;  /* 0x0000000506053211 */ /* 0x002fe200078ec0ff */
[----:B------:R-:W-:-:S03]  /*15b10*/  IMAD.MOV.U32 R6, RZ, RZ, -0x1 ;  /* 0xffffffffff067424 */ /* 0x000fc600078e00ff */
[----:B------:R1:W-:Y:S01]  /*15b20*/  @P3 SYNCS.ARRIVE.TRANS64.A1T0 RZ, [R5+URZ+0x88], RZ ;  /* 0x000088ff05ff39a7 */ /* 0x0003e2000810003f */
[----:B------:R-:W-:Y:S02]  /*15b30*/  ISETP.NE.U32.AND P3, PT, R4, 0x1, PT ;  /* 0x000000010400780c */ /* 0x000fe40003f65070 */
[----:B------:R-:W-:Y:S02]  /*15b40*/  SEL R4, RZ, 0x1, !P1 ;  /* 0x00000001ff047807 */ /* 0x000fe40004800000 */
[----:B------:R-:W-:Y:S02]  /*15b50*/  ISETP.GE.U32.AND.EX P1, PT, R17, UR9, PT, P4 ;  /* 0x0000000911007c0c */ /* 0x000fe4000bf26140 */
[----:B------:R-:W-:-:S04]  /*15b60*/  ISETP.GT.U32.AND P3, PT, R13, 0x3, !P3 ;  /* 0x000000030d00780c */ /* 0x000fc80005f64070 */
[----:B-1----:R-:W-:-:S04]  /*15b70*/  SEL R5, RZ, 0x1, !P3 ;  /* 0x00000001ff057807 */ /* 0x002fc80005800000 */
[--C-:B------:R-:W-:Y:S02]  /*15b80*/  LOP3.LUT R3, R5, R3, R4.reuse, 0x96, !PT ;  /* 0x0000000305037212 */ /* 0x100fe400078e9604 */
[----:B------:R-:W-:Y:S01]  /*15b90*/  PRMT R4, RZ, 0x7610, R4 ;  /* 0x00007610ff047816 */ /* 0x000fe20000000004 */
[----:B------:R-:W-:Y:S06]  /*15ba0*/  @P1 BRA `(.L_x_223) ;  /* 0x0000000400501947 */ /* 0x000fec0003800000 */
[----:B------:R-:W-:Y:S01]  /*15bb0*/  ULDC.64 UR8, c[0x0][0x8d0] ;  /* 0x0002340000087ab9 */ /* 0x000fe20000000a00 */
[----:B------:R-:W1:Y:S01]  /*15bc0*/  S2R R14, SR_CTAID.X ;  /* 0x00000000000e7919 */ /* 0x000e620000002500 */
[----:B------:R-:W-:Y:S01]  /*15bd0*/  ISETP.NE.U32.AND P1, PT, RZ, UR8, PT ;  /* 0x00000008ff007c0c */ /* 0x000fe2000bf25070 */
[----:B------:R-:W-:Y:S01]  /*15be0*/  ULDC UR10, c[0x0][0x8d8] ;  /* 0x00023600000a7ab9 */ /* 0x000fe20000000800 */
[----:B------:R-:W-:Y:S01]  /*15bf0*/  MOV R4, R16 ;  /* 0x0000001000047202 */ /* 0x000fe20000000f00 */
[----:B------:R-:W2:Y:S01]  /*15c00*/  S2R R12, SR_CTAID.Y ;  /* 0x00000000000c7919 */ /* 0x000ea20000002600 */
[----:B------:R-:W-:Y:S02]  /*15c10*/  ISETP.NE.AND.EX P1, PT, RZ, UR9, PT, P1 ;  /* 0x00000009ff007c0c */ /* 0x000fe4000bf25310 */
[----:B------:R-:W-:-:S11]  /*15c20*/  MOV R5, R17 ;  /* 0x0000001100057202 */ /* 0x000fd60000000f00 */
[----:B------:R-:W-:Y:S05]  /*15c30*/  @!P1 BRA `(.L_x_224) ;  /* 0x0000000000289947 */ /* 0x000fea0003800000 */
[----:B------:R-:W-:Y:S02]  /*15c40*/  ULDC UR7, c[0x0][0x8dc] ;  /* 0x0002370000077ab9 */ /* 0x000fe40000000800 */
[----:B------:R-:W-:-:S05]  /*15c50*/  IADD3 R9, P1, R16, UR7, RZ ;  /* 0x0000000710097c10 */ /* 0x000fca000ff3e0ff */
[----:B------:R-:W-:-:S04]  /*15c60*/  IMAD.X R15, RZ, RZ, R17, P1 ;  /* 0x000000ffff0f7224 */ /* 0x000fc800008e0611 */
[----:B------:R-:W-:-:S04]  /*15c70*/  IMAD.WIDE.U32 R6, R15, UR8, RZ ;  /* 0x000000080f067c25 */ /* 0x000fc8000f8e00ff */
[----:B------:R-:W-:-:S04]  /*15c80*/  IMAD.WIDE.U32 R6, P1, R9, UR9, R6 ;  /* 0x0000000909067c25 */ /* 0x000fc8000f820006 */
[----:B------:R-:W-:Y:S01]  /*15c90*/  IMAD.WIDE.U32 R8, R9, UR8, RZ ;  /* 0x0000000809087c25 */ /* 0x000fe2000f8e00ff */
[----:B------:R-:W-:Y:S02]  /*15ca0*/  IADD3.X R5, RZ, RZ, RZ, P1, !PT ;  /* 0x000000ffff057210 */ /* 0x000fe40000ffe4ff */
[----:B------:R-:W-:Y:S02]  /*15cb0*/  MOV R4, R7 ;  /* 0x0000000700047202 */ /* 0x000fe40000000f00 */
[----:B------:R-:W-:-:S05]  /*15cc0*/  IADD3 RZ, P1, R9, R6, RZ ;  /* 0x0000000609ff7210 */ /* 0x000fca0007f3e0ff */
[----:B------:R-:W-:-:S08]  /*15cd0*/  IMAD.WIDE.U32.X R4, R15, UR9, R4, P1 ;  /* 0x000000090f047c25 */ /* 0x000fd000088e0404 */
.L_x_224:
[--C-:B------:R-:W-:Y:S01]  /*15ce0*/  SHF.R.U64 R8, R4, UR10, R5.reuse ;  /* 0x0000000a04087c19 */ /* 0x100fe20008001205 */
[----:B------:R-:W-:Y:S01]  /*15cf0*/  ULDC.64 UR8, c[0x0][0x8c8] ;  /* 0x0002320000087ab9 */ /* 0x000fe20000000a00 */
[----:B------:R-:W-:Y:S01]  /*15d00*/  SHF.R.U32.HI R4, RZ, UR10, R5 ;  /* 0x0000000aff047c19 */ /* 0x000fe20008011605 */
[----:B------:R-:W-:Y:S01]  /*15d10*/  ULDC UR7, c[0x0][0x150] ;  /* 0x0000540000077ab9 */ /* 0x000fe20000000800 */
[----:B------:R-:W-:Y:S01]  /*15d20*/  IADD3 R7, P1, RZ, -R8, RZ ;  /* 0x80000008ff077210 */ /* 0x000fe20007f3e0ff */
[----:B------:R-:W3:Y:S01]  /*15d30*/  LDC R23, c[0x0][0x144] ;  /* 0x00005100ff177b82 */ /* 0x000ee20000000800 */
[----:B-1----:R-:W-:Y:S01]  /*15d40*/  I2FP.F32.U32 R9, R14 ;  /* 0x0000000e00097245 */ /* 0x002fe20000201000 */
[----:B------:R-:W-:Y:S02]  /*15d50*/  ULDC.64 UR10, c[0x0][0x8e8] ;  /* 0x00023a00000a7ab9 */ /* 0x000fe40000000a00 */
[----:B------:R-:W-:Y:S01]  /*15d60*/  IMAD.X R4, RZ, RZ, ~R4, P1 ;  /* 0x000000ffff047224 */ /* 0x000fe200008e0e04 */
[----:B------:R-:W-:-:S03]  /*15d70*/  ISETP.NE.U32.AND P1, PT, RZ, UR10, PT ;  /* 0x0000000aff007c0c */ /* 0x000fc6000bf25070 */
[----:B------:R-:W-:Y:S01]  /*15d80*/  IMAD R6, R4, UR8, RZ ;  /* 0x0000000804067c24 */ /* 0x000fe2000f8e02ff */
[----:B------:R-:W1:Y:S01]  /*15d90*/  LDC R19, c[0x0][0x148] ;  /* 0x00005200ff137b82 */ /* 0x000e620000000800 */
[C---:B------:R-:W-:Y:S01]  /*15da0*/  IMAD.WIDE.U32 R4, R7.reuse, UR8, R16 ;  /* 0x0000000807047c25 */ /* 0x040fe2000f8e0010 */
[----:B------:R-:W-:Y:S01]  /*15db0*/  ULDC UR8, c[0x0][0x154] ;  /* 0x0000550000087ab9 */ /* 0x000fe20000000800 */
[----:B------:R-:W-:Y:S02]  /*15dc0*/  ISETP.NE.AND.EX P1, PT, RZ, UR11, PT, P1 ;  /* 0x0000000bff007c0c */ /* 0x000fe4000bf25310 */
[----:B------:R-:W-:Y:S02]  /*15dd0*/  IMAD R7, R7, UR9, R6 ;  /* 0x0000000907077c24 */ /* 0x000fe4000f8e0206 */
[----:B------:R-:W-:Y:S01]  /*15de0*/  FMUL R6, R9, UR7 ;  /* 0x0000000709067c20 */ /* 0x000fe20008400000 */
[----:B------:R-:W-:Y:S01]  /*15df0*/  ULDC UR7, c[0x0][0x8c0] ;  /* 0x0002300000077ab9 */ /* 0x000fe20000000800 */
[----:B------:R-:W-:Y:S01]  /*15e00*/  ULDC UR9, c[0x0][0x8b0] ;  /* 0x00022c0000097ab9 */ /* 0x000fe20000000800 */
[----:B------:R-:W-:-:S03]  /*15e10*/  IADD3 R5, R5, R7, RZ ;  /* 0x0000000705057210 */ /* 0x000fc60007ffe0ff */
[----:B------:R-:W4:Y:S01]  /*15e20*/  F2I.U32.TRUNC.NTZ R6, R6 ;  /* 0x0000000600067305 */ /* 0x000f22000020f000 */
[----:B------:R-:W-:Y:S02]  /*15e30*/  SHF.R.U64 R9, R4, UR7, R5 ;  /* 0x0000000704097c19 */ /* 0x000fe40008001205 */
[----:B--2---:R-:W-:-:S05]  /*15e40*/  I2FP.F32.U32 R4, R12 ;  /* 0x0000000c00047245 */ /* 0x004fca0000201000 */
[----:B------:R-:W-:Y:S01]  /*15e50*/  FMUL R7, R4, UR8 ;  /* 0x0000000804077c20 */ /* 0x000fe20008400000 */
[----:B------:R-:W-:Y:S01]  /*15e60*/  SHF.R.U32.HI R4, RZ, UR7, R5 ;  /* 0x00000007ff047c19 */ /* 0x000fe20008011605 */
[----:B------:R-:W-:Y:S02]  /*15e70*/  ULDC UR7, c[0x0][0x900] ;  /* 0x0002400000077ab9 */ /* 0x000fe40000000800 */
[----:B------:R2:W1:Y:S01]  /*15e80*/  F2I.U32.TRUNC.NTZ R20, R7 ;  /* 0x0000000700147305 */ /* 0x000462000020f000 */
[--C-:B------:R-:W-:Y:S02]  /*15e90*/  SHF.R.U64 R18, R9, UR9, R4.reuse ;  /* 0x0000000909127c19 */ /* 0x100fe40008001204 */
[----:B------:R-:W-:Y:S02]  /*15ea0*/  SHF.R.U32.HI R5, RZ, UR9, R4 ;  /* 0x00000009ff057c19 */ /* 0x000fe40008011604 */
[----:B----4-:R-:W-:Y:S02]  /*15eb0*/  IADD3 R6, -R6, RZ, RZ ;  /* 0x000000ff06067210 */ /* 0x010fe40007ffe1ff */
[----:B------:R-:W-:-:S02]  /*15ec0*/  SHF.R.U64 R15, R18, UR7, R5 ;  /* 0x00000007120f7c19 */ /* 0x000fc40008001205 */
[----:B------:R-:W-:Y:S01]  /*15ed0*/  SHF.R.U32.HI R21, RZ, UR7, R5 ;  /* 0x00000007ff157c19 */ /* 0x000fe20008011605 */
[----:B---3--:R-:W-:Y:S02]  /*15ee0*/  IMAD R14, R23, R6, R14 ;  /* 0x00000006170e7224 */ /* 0x008fe400078e020e */
[----:B------:R-:W-:Y:S01]  /*15ef0*/  IMAD.MOV.U32 R4, RZ, RZ, R15 ;  /* 0x000000ffff047224 */ /* 0x000fe200078e000f */
[----:B------:R-:W-:Y:S01]  /*15f00*/  MOV R5, R21 ;  /* 0x0000001500057202 */ /* 0x000fe20000000f00 */
[----:B--2---:R-:W-:Y:S06]  /*15f10*/  @!P1 BRA `(.L_x_225) ;  /* 0x0000000000289947 */ /* 0x004fec0003800000 */
[----:B------:R-:W-:Y:S02]  /*15f20*/  ULDC UR7, c[0x0][0x8f4] ;  /* 0x00023d0000077ab9 */ /* 0x000fe40000000800 */
[----:B------:R-:W-:-:S04]  /*15f30*/  IADD3 R5, P1, R15, UR7, RZ ;  /* 0x000000070f057c10 */ /* 0x000fc8000ff3e0ff */
[----:B------:R-:W-:-:S05]  /*15f40*/  IADD3.X R21, RZ, R21, RZ, P1, !PT ;  /* 0x00000015ff157210 */ /* 0x000fca0000ffe4ff */
[----:B------:R-:W-:-:S04]  /*15f50*/  IMAD.WIDE.U32 R6, R21, UR10, RZ ;  /* 0x0000000a15067c25 */ /* 0x000fc8000f8e00ff */
[----:B------:R-:W-:-:S04]  /*15f60*/  IMAD.WIDE.U32 R6, P1, R5, UR11, R6 ;  /* 0x0000000b05067c25 */ /* 0x000fc8000f820006 */
[----:B------:R-:W-:Y:S01]  /*15f70*/  IMAD.WIDE.U32 R4, R5, UR10, RZ ;  /* 0x0000000a05047c25 */ /* 0x000fe2000f8e00ff */
[----:B------:R-:W-:-:S04]  /*15f80*/  MOV R4, R7 ;  /* 0x0000000700047202 */ /* 0x000fc80000000f00 */
[----:B------:R-:W-:Y:S01]  /*15f90*/  IADD3 RZ, P3, R5, R6, RZ ;  /* 0x0000000605ff7210 */ /* 0x000fe20007f7e0ff */
[----:B------:R-:W-:-:S04]  /*15fa0*/  IMAD.X R5, RZ, RZ, RZ, P1 ;  /* 0x000000ffff057224 */ /* 0x000fc800008e06ff */
[----:B------:R-:W-:-:S08]  /*15fb0*/  IMAD.WIDE.U32.X R4, R21, UR11, R4, P3 ;  /* 0x0000000b15047c25 */ /* 0x000fd000098e0404 */
.L_x_225:
[----:B------:R-:W-:Y:S01]  /*15fc0*/  ISETP.NE.AND P1, PT, R2, 0x1, PT ;  /* 0x000000010200780c */ /* 0x000fe20003f25270 */
[----:B------:R-:W-:Y:S01]  /*15fd0*/  ULDC UR7, c[0x0][0x8f0] ;  /* 0x00023c0000077ab9 */ /* 0x000fe20000000800 */
[----:B-1----:R-:W-:Y:S01]  /*15fe0*/  IADD3 R20, -R20, RZ, RZ ;  /* 0x000000ff14147210 */ /* 0x002fe20007ffe1ff */
[----:B------:R-:W-:Y:S01]  /*15ff0*/  ULDC UR8, c[0x0][0x8b8] ;  /* 0x00022e0000087ab9 */ /* 0x000fe20000000800 */
[----:B------:R-:W-:Y:S01]  /*16000*/  SHF.R.U64 R5, R4, UR7, R5 ;  /* 0x0000000704057c19 */ /* 0x000fe20008001205 */
[----:B------:R-:W-:Y:S01]  /*16010*/  ULDC UR7, c[0x0][0x8e0] ;  /* 0x0002380000077ab9 */ /* 0x000fe20000000800 */
[----:B------:R-:W-:Y:S02]  /*16020*/  LOP3.LUT R18, R18, UR6, RZ, 0xc0, !PT ;  /* 0x0000000612127c12 */ /* 0x000fe4000f8ec0ff */
[----:B------:R-:W-:Y:S01]  /*16030*/  LOP3.LUT R6, R9, UR4, RZ, 0xc0, !PT ;  /* 0x0000000409067c12 */ /* 0x000fe2000f8ec0ff */
[----:B------:R-:W-:Y:S02]  /*16040*/  IMAD.MOV R4, RZ, RZ, -R5 ;  /* 0x000000ffff047224 */ /* 0x000fe400078e0a05 */
[----:B------:R-:W-:-:S02]  /*16050*/  IMAD R5, R5, UR5, R18 ;  /* 0x0000000505057c24 */ /* 0x000fc4000f8e0212 */
[----:B------:R-:W-:Y:S02]  /*16060*/  @P1 IMAD R14, R19, R20, R12 ;  /* 0x00000014130e1224 */ /* 0x000fe400078e020c */
[----:B------:R-:W-:Y:S01]  /*16070*/  IMAD R15, R4, UR7, R15 ;  /* 0x00000007040f7c24 */ /* 0x000fe2000f8e020f */
[----:B------:R-:W-:Y:S01]  /*16080*/  ULDC UR7, c[0x0][0x8a8] ;  /* 0x00022a0000077ab9 */ /* 0x000fe20000000800 */
[----:B------:R-:W-:Y:S01]  /*16090*/  IMAD R14, R5, UR8, R14 ;  /* 0x00000008050e7c24 */ /* 0x000fe2000f8e020e */
[----:B------:R-:W-:Y:S01]  /*160a0*/  MOV R4, 0x1 ;  /* 0x0000000100047802 */ /* 0x000fe20000000f00 */
[----:B------:R-:W-:Y:S01]  /*160b0*/  IMAD R15, R15, UR7, R6 ;  /* 0x000000070f0f7c24 */ /* 0x000fe2000f8e0206 */
[----:B------:R-:W-:-:S04]  /*160c0*/  MOV R6, R8 ;  /* 0x0000000800067202 */ /* 0x000fc80000000f00 */
[----:B------:R-:W-:Y:S02]  /*160d0*/  SEL R7, R15, R14, !P1 ;  /* 0x0000000e0f077207 */ /* 0x000fe40004800000 */
[----:B------:R-:W-:-:S07]  /*160e0*/  SEL R9, R14, R15, !P1 ;  /* 0x0000000f0e097207 */ /* 0x000fce0004800000 */
.L_x_223:
[----:B------:R-:W-:Y:S05]  /*160f0*/  BSYNC B1 ;  /* 0x0000000000017941 */ /* 0x000fea0003800000 */
.L_x_222:
[----:B------:R-:W-:-:S13]  /*16100*/  LOP3.LUT P1, RZ, R4, 0xff, RZ, 0xc0, !PT ;  /* 0x000000ff04ff7812 */ /* 0x000fda000782c0ff */
[----:B------:R-:W-:Y:S05]  /*16110*/  @P1 BRA `(.L_x_226) ;  /* 0xfffffff400401947 */ /* 0x000fea000383ffff */
[----:B------:R-:W-:Y:S05]  /*16120*/  BSYNC B0 ;  /* 0x0000000000007941 */ /* 0x000fea0003800000 */
.L_x_214:
[----:B------:R-:W-:-:S03]  /*16130*/  UMOV UR7, 0xffffffff ;  /* 0xffffffff00077882 */ /* 0x000fc60000000000 */
[----:B------:R-:W-:Y:S05]  /*16140*/  BRA.DIV UR7, `(.L_x_227) ;  /* 0x0000000a07d07947 */ /* 0x000fea000b800000 */
[----:B------:R-:W-:-:S13]  /*16150*/  ELECT P6, URZ, PT ;  /* 0x00000000003f782f */ /* 0x000fda00038c0000 */
.L_x_258:
[----:B------:R-:W-:Y:S05]  /*16160*/  @!P6 BRA `(.L_x_10) ;  /* 0x0000000000a8e947 */ /* 0x000fea0003800000 */
[----:B------:R-:W-:-:S04]  /*16170*/  ULOP3.LUT UR7, UR37, 0x2, URZ, 0xfc, !UPT ;  /* 0x0000000225077892 */ /* 0x000fc8000f8efc3f */
[----:B------:R-:W-:-:S06]  /*16180*/  UISETP.NE.AND UP0, UPT, UR7, 0x3, UPT ;  /* 0x000000030700788c */ /* 0x000fcc000bf05270 */
[----:B------:R-:W-:-:S13]  /*16190*/  PLOP3.LUT P0, PT, PT, PT, UP0, 0x80, 0x0 ;  /* 0x000000000000781c */ /* 0x000fda0003f0f008 */
[----:B------:R-:W-:Y:S05]  /*161a0*/  @!P0 BRA `(.L_x_228) ;  /* 0x0000000000048947 */ /* 0x000fea0003800000 */
[----:B------:R-:W-:Y:S01]  /*161b0*/  BPT.TRAP 0x1 ;  /* 0x000000040000795c */ /* 0x000fe20000300000 */
.L_x_228:
[----:B------:R-:W1:Y:S01]  /*161c0*/  S2R R5, SR_CgaCtaId ;  /* 0x0000000000057919 */ /* 0x000e620000008800 */
[----:B------:R-:W-:Y:S02]  /*161d0*/  MOV R2, 0x400 ;  /* 0x0000040000027802 */ /* 0x000fe40000000f00 */
[----:B------:R-:W-:Y:S02]  /*161e0*/  SHF.L.U32 R4, R3, 0x1f, RZ ;  /* 0x0000001f03047819 */ /* 0x000fe400000006ff */
[----:B-1----:R-:W-:-:S05]  /*161f0*/  LEA R5, R5, R2, 0x18 ;  /* 0x0000000205057211 */ /* 0x002fca00078ec0ff */
[----:B------:R-:W-:-:S05]  /*16200*/  VIADD R5, R5, 0x20 ;  /* 0x0000002005057836 */ /* 0x000fca0000000000 */
[C---:B------:R-:W-:Y:S02]  /*16210*/  LEA R7, R0.reuse, R5, 0x3 ;  /* 0x0000000500077211 */ /* 0x040fe400078e18ff */
[----:B------:R-:W-:Y:S02]  /*16220*/  IADD3 R0, R0, 0x1, RZ ;  /* 0x0000000100007810 */ /* 0x000fe40007ffe0ff */
[----:B------:R-:W1:Y:S02]  /*16230*/  SYNCS.PHASECHK.TRANS64.TRYWAIT P0, [R7+URZ], R4 ;  /* 0x00000004070075a7 */ /* 0x000e64000800017f */
[----:B------:R-:W-:-:S04]  /*16240*/  ISETP.NE.AND P1, PT, R0, 0x4, PT ;  /* 0x000000040000780c */ /* 0x000fc80003f25270 */
[----:B------:R-:W-:Y:S02]  /*16250*/  SEL R2, RZ, 0x1, P1 ;  /* 0x00000001ff027807 */ /* 0x000fe40000800000 */
[----:B------:R-:W-:Y:S02]  /*16260*/  SEL R0, R0, RZ, P1 ;  /* 0x000000ff00007207 */ /* 0x000fe40000800000 */
[----:B------:R-:W-:-:S03]  /*16270*/  LOP3.LUT R9, R3, R2, RZ, 0x3c, !PT ;  /* 0x0000000203097212 */ /* 0x000fc600078e3cff */
[----:B------:R-:W-:Y:S01]  /*16280*/  IMAD R6, R0, 0x8, R5 ;  /* 0x0000000800067824 */ /* 0x000fe200078e0205 */
[----:B------:R-:W-:Y:S01]  /*16290*/  SHF.L.U32 R3, R9, 0x1f, RZ ;  /* 0x0000001f09037819 */ /* 0x000fe200000006ff */
[----:B-1----:R-:W-:Y:S06]  /*162a0*/  @!P0 BRA `(.L_x_229) ;  /* 0x0000000800988947 */ /* 0x002fec0003800000 */
.L_x_259:
[----:B------:R-:W2:Y:S01]  /*162b0*/  SYNCS.PHASECHK.TRANS64.TRYWAIT P0, [R6+URZ], R3 ;  /* 0x00000003060075a7 */ /* 0x000ea2000800017f */
[----:B------:R-:W-:-:S04]  /*162c0*/  IADD3 R0, R0, 0x1, RZ ;  /* 0x0000000100007810 */ /* 0x000fc80007ffe0ff */
[----:B------:R-:W-:-:S04]  /*162d0*/  ISETP.NE.AND P1, PT, R0, 0x4, PT ;  /* 0x000000040000780c */ /* 0x000fc80003f25270 */
[----:B------:R-:W-:Y:S02]  /*162e0*/  SEL R2, RZ, 0x1, P1 ;  /* 0x00000001ff027807 */ /* 0x000fe40000800000 */
[----:B------:R-:W-:Y:S02]  /*162f0*/  SEL R0, R0, RZ, P1 ;  /* 0x000000ff00007207 */ /* 0x000fe40000800000 */
[----:B------:R-:W-:Y:S02]  /*16300*/  LOP3.LUT R9, R9, R2, RZ, 0x3c, !PT ;  /* 0x0000000209097212 */ /* 0x000fe400078e3cff */
[----:B-1----:R-:W-:Y:S02]  /*16310*/  LEA R7, R0, R5, 0x3 ;  /* 0x0000000500077211 */ /* 0x002fe400078e18ff */
[----:B------:R-:W-:Y:S01]  /*16320*/  SHF.L.U32 R4, R9, 0x1f, RZ ;  /* 0x0000001f09047819 */ /* 0x000fe200000006ff */
[----:B--2---:R-:W-:Y:S06]  /*16330*/  @!P0 BRA `(.L_x_230) ;  /* 0x0000000800888947 */ /* 0x004fec0003800000 */
.L_x_260:
[----:B------:R-:W2:Y:S01]  /*16340*/  SYNCS.PHASECHK.TRANS64.TRYWAIT P0, [R7+URZ], R4 ;  /* 0x00000004070075a7 */ /* 0x000ea2000800017f */
[----:B------:R-:W-:-:S05]  /*16350*/  VIADD R0, R0, 0x1 ;  /* 0x0000000100007836 */ /* 0x000fca0000000000 */
[----:B------:R-:W-:-:S04]  /*16360*/  ISETP.NE.AND P1, PT, R0, 0x4, PT ;  /* 0x000000040000780c */ /* 0x000fc80003f25270 */
[----:B------:R-:W-:Y:S02]  /*16370*/  SEL R2, RZ, 0x1, P1 ;  /* 0x00000001ff027807 */ /* 0x000fe40000800000 */
[----:B------:R-:W-:Y:S02]  /*16380*/  SEL R0, R0, RZ, P1 ;  /* 0x000000ff00007207 */ /* 0x000fe40000800000 */
[----:B------:R-:W-:Y:S01]  /*16390*/  LOP3.LUT R2, R9, R2, RZ, 0x3c, !PT ;  /* 0x0000000209027212 */ /* 0x000fe200078e3cff */
[----:B--2---:R-:W-:Y:S06]  /*163a0*/  @!P0 BRA `(.L_x_231) ;  /* 0x0000000800808947 */ /* 0x004fec0003800000 */
.L_x_261:
[----:B------:R-:W-:Y:S02]  /*163b0*/  LEA R5, R0, R5, 0x3 ;  /* 0x0000000500057211 */ /* 0x000fe400078e18ff */
[----:B------:R-:W-:-:S07]  /*163c0*/  SHF.L.U32 R0, R2, 0x1f, RZ ;  /* 0x0000001f02007819 */ /* 0x000fce00000006ff */
.L_x_232:
[----:B---3--:R3:W4:Y:S02]  /*163d0*/  SYNCS.PHASECHK.TRANS64.TRYWAIT P0, [R5+URZ], R0 ;  /* 0x00000000050075a7 */ /* 0x008724000800017f */
[----:B----4-:R-:W-:Y:S05]  /*163e0*/  @!P0 NANOSLEEP.SYNCS 0x989680 ;  /* 0x009896800000895d */ /* 0x010fea0003900000 */
[----:B------:R-:W4:Y:S02]  /*163f0*/  @!P0 SYNCS.PHASECHK.TRANS64 P0, [R5+URZ], R0 ;  /* 0x00000000050085a7 */ /* 0x000f24000800007f */
[----:B----4-:R-:W-:Y:S05]  /*16400*/  @!P0 BRA `(.L_x_232) ;  /* 0xfffffffc00f08947 */ /* 0x010fea000383ffff */
.L_x_10:
[----:B------:R-:W-:Y:S05]  /*16410*/  BSYNC B6 ;  /* 0x0000000000067941 */ /* 0x000fea0003800000 */
.L_x_8:
[----:B------:R-:W-:Y:S05]  /*16420*/  EXIT ;  /* 0x000000000000794d */ /* 0x000fea0003800000 */
.L_x_23:
[----:B----4-:R4:W1:Y:S02]  /*16430*/  SYNCS.PHASECHK.TRANS64.TRYWAIT P1, [R3+URZ], R0 ;  /* 0x00000000030075a7 */ /* 0x010864000802017f */
[----:B-1----:R-:W-:Y:S05]  /*16440*/  @!P1 NANOSLEEP.SYNCS 0x989680 ;  /* 0x009896800000995d */ /* 0x002fea0003900000 */
[----:B------:R-:W1:Y:S02]  /*16450*/  @!P1 SYNCS.PHASECHK.TRANS64 P1, [R3+URZ], R0 ;  /* 0x00000000030095a7 */ /* 0x000e64000802007f */
[----:B-1----:R-:W-:Y:S05]  /*16460*/  @!P1 BRA `(.L_x_23) ;  /* 0xfffffffc00f09947 */ /* 0x002fea000383ffff */
[----:B------:R-:W-:Y:S05]  /*16470*/  BRA `(.L_x_22) ;  /* 0xfffffeb000e87947 */ /* 0x000fea000383ffff */
.L_x_28:
[----:B--2---:R-:W-:-:S04]  /*16480*/  MOV R4, UR4 ;  /* 0x0000000400047c02 */ /* 0x004fc80008000f00 */
[----:B------:R2:W3:Y:S03]  /*16490*/  SYNCS.PHASECHK.TRANS64.TRYWAIT P1, [R4+URZ], R3 ;  /* 0x00000003040075a7 */ /* 0x0004e6000802017f */
[----:B---3--:R-:W-:Y:S05]  /*164a0*/  @!P1 NANOSLEEP.SYNCS 0x989680 ;  /* 0x009896800000995d */ /* 0x008fea0003900000 */
[----:B------:R-:W3:Y:S02]  /*164b0*/  @!P1 SYNCS.PHASECHK.TRANS64 P1, [R4+URZ], R3 ;  /* 0x00000003040095a7 */ /* 0x000ee4000802007f */
[----:B---3--:R-:W-:Y:S05]  /*164c0*/  @!P1 BRA `(.L_x_28) ;  /* 0xfffffffc00ec9947 */ /* 0x008fea000383ffff */
[----:B------:R-:W-:Y:S05]  /*164d0*/  BRA `(.L_x_27) ;  /* 0xfffffeb400c07947 */ /* 0x000fea000383ffff */
.L_x_49:
[----:B-1----:R-:W-:-:S04]  /*164e0*/  IMAD.U32 R4, RZ, RZ, UR52 ;  /* 0x00000034ff047e24 */ /* 0x002fc8000f8e00ff */
[----:B------:R1:W2:Y:S03]  /*164f0*/  SYNCS.PHASECHK.TRANS64.TRYWAIT P2, [R4+URZ+0x40], R3 ;  /* 0x00004003040075a7 */ /* 0x0002a6000804017f */
[----:B--2---:R-:W-:Y:S05]  /*16500*/  @!P2 NANOSLEEP.SYNCS 0x989680 ;  /* 0x009896800000a95d */ /* 0x004fea0003900000 */
[----:B------:R-:W2:Y:S02]  /*16510*/  @!P2 SYNCS.PHASECHK.TRANS64 P2, [R4+URZ+0x40], R3 ;  /* 0x000040030400a5a7 */ /* 0x000ea4000804007f */
[----:B--2---:R-:W-:Y:S05]  /*16520*/  @!P2 BRA `(.L_x_49) ;  /* 0xfffffffc00eca947 */ /* 0x004fea000383ffff */
[----:B------:R-:W-:Y:S05]  /*16530*/  BRA `(.L_x_233) ;  /* 0xfffffec000987947 */ /* 0x000fea000383ffff */
.L_x_60:
[----:B-1----:R1:W2:Y:S02]  /*16540*/  SYNCS.PHASECHK.TRANS64.TRYWAIT P3, [R4+URZ+0x40], R5 ;  /* 0x00004005040075a7 */ /* 0x0022a4000806017f */
[----:B--2---:R-:W-:Y:S05]  /*16550*/  @!P3 NANOSLEEP.SYNCS 0x989680 ;  /* 0x009896800000b95d */ /* 0x004fea0003900000 */
[----:B------:R-:W2:Y:S02]  /*16560*/  @!P3 SYNCS.PHASECHK.TRANS64 P3, [R4+URZ+0x40], R5 ;  /* 0x000040050400b5a7 */ /* 0x000ea4000806007f */
[----:B--2---:R-:W-:Y:S05]  /*16570*/  @!P3 BRA `(.L_x_60) ;  /* 0xfffffffc00f0b947 */ /* 0x004fea000383ffff */
[----:B------:R-:W-:Y:S05]  /*16580*/  BRA `(.L_x_234) ;  /* 0xfffffee400507947 */ /* 0x000fea000383ffff */
.L_x_71:
[----:B-1----:R1:W2:Y:S02]  /*16590*/  SYNCS.PHASECHK.TRANS64.TRYWAIT P5, [R4+URZ+0x40], R5 ;  /* 0x00004005040075a7 */ /* 0x0022a400080a017f */
[----:B--2---:R-:W-:Y:S05]  /*165a0*/  @!P5 NANOSLEEP.SYNCS 0x989680 ;  /* 0x009896800000d95d */ /* 0x004fea0003900000 */
[----:B------:R-:W2:Y:S02]  /*165b0*/  @!P5 SYNCS.PHASECHK.TRANS64 P5, [R4+URZ+0x40], R5 ;  /* 0x000040050400d5a7 */ /* 0x000ea400080a007f */
[----:B--2---:R-:W-:Y:S05]  /*165c0*/  @!P5 BRA `(.L_x_71) ;  /* 0xfffffffc00f0d947 */ /* 0x004fea000383ffff */
[----:B------:R-:W-:Y:S05]  /*165d0*/  BRA `(.L_x_235) ;  /* 0xffffff0400547947 */ /* 0x000fea000383ffff */
.L_x_82:
[----:B-1----:R1:W2:Y:S02]  /*165e0*/  SYNCS.PHASECHK.TRANS64.TRYWAIT P5, [R5+URZ+0x40], R4 ;  /* 0x00004004050075a7 */ /* 0x0022a400080a017f */
[----:B--2---:R-:W-:Y:S05]  /*165f0*/  @!P5 NANOSLEEP.SYNCS 0x989680 ;  /* 0x009896800000d95d */ /* 0x004fea0003900000 */
[----:B------:R-:W2:Y:S02]  /*16600*/  @!P5 SYNCS.PHASECHK.TRANS64 P5, [R5+URZ+0x40], R4 ;  /* 0x000040040500d5a7 */ /* 0x000ea400080a007f */
[----:B--2---:R-:W-:Y:S05]  /*16610*/  @!P5 BRA `(.L_x_82) ;  /* 0xfffffffc00f0d947 */ /* 0x004fea000383ffff */
[----:B------:R-:W-:Y:S05]  /*16620*/  BRA `(.L_x_236) ;  /* 0xffffff24005c7947 */ /* 0x000fea000383ffff */
.L_x_93:
[----:B-1----:R1:W2:Y:S02]  /*16630*/  SYNCS.PHASECHK.TRANS64.TRYWAIT P5, [R4+URZ+0x40], R5 ;  /* 0x00004005040075a7 */ /* 0x0022a400080a017f */
[----:B--2---:R-:W-:Y:S05]  /*16640*/  @!P5 NANOSLEEP.SYNCS 0x989680 ;  /* 0x009896800000d95d */ /* 0x004fea0003900000 */
[----:B------:R-:W2:Y:S02]  /*16650*/  @!P5 SYNCS.PHASECHK.TRANS64 P5, [R4+URZ+0x40], R5 ;  /* 0x000040050400d5a7 */ /* 0x000ea400080a007f */
[----:B--2---:R-:W-:Y:S05]  /*16660*/  @!P5 BRA `(.L_x_93) ;  /* 0xfffffffc00f0d947 */ /* 0x004fea000383ffff */
[----:B------:R-:W-:Y:S05]  /*16670*/  BRA `(.L_x_237) ;  /* 0xffffff4400647947 */ /* 0x000fea000383ffff */
.L_x_104:
[----:B-1----:R1:W2:Y:S02]  /*16680*/  SYNCS.PHASECHK.TRANS64.TRYWAIT P5, [R4+URZ+0x40], R5 ;  /* 0x00004005040075a7 */ /* 0x0022a400080a017f */
[----:B--2---:R-:W-:Y:S05]  /*16690*/  @!P5 NANOSLEEP.SYNCS 0x989680 ;  /* 0x009896800000d95d */ /* 0x004fea0003900000 */
[----:B------:R-:W2:Y:S02]  /*166a0*/  @!P5 SYNCS.PHASECHK.TRANS64 P5, [R4+URZ+0x40], R5 ;  /* 0x000040050400d5a7 */ /* 0x000ea400080a007f */
[----:B--2---:R-:W-:Y:S05]  /*166b0*/  @!P5 BRA `(.L_x_104) ;  /* 0xfffffffc00f0d947 */ /* 0x004fea000383ffff */
[----:B------:R-:W-:Y:S05]  /*166c0*/  BRA `(.L_x_238) ;  /* 0xffffff6400647947 */ /* 0x000fea000383ffff */
.L_x_115:
[----:B-1----:R1:W2:Y:S02]  /*166d0*/  SYNCS.PHASECHK.TRANS64.TRYWAIT P5, [R4+URZ+0x40], R5 ;  /* 0x00004005040075a7 */ /* 0x0022a400080a017f */
[----:B--2---:R-:W-:Y:S05]  /*166e0*/  @!P5 NANOSLEEP.SYNCS 0x989680 ;  /* 0x009896800000d95d */ /* 0x004fea0003900000 */
[----:B------:R-:W2:Y:S02]  /*166f0*/  @!P5 SYNCS.PHASECHK.TRANS64 P5, [R4+URZ+0x40], R5 ;  /* 0x000040050400d5a7 */ /* 0x000ea400080a007f */
[----:B--2---:R-:W-:Y:S05]  /*16700*/  @!P5 BRA `(.L_x_115) ;  /* 0xfffffffc00f0d947 */ /* 0x004fea000383ffff */
[----:B------:R-:W-:Y:S05]  /*16710*/  BRA `(.L_x_239) ;  /* 0xffffff8400647947 */ /* 0x000fea000383ffff */
.L_x_126:
[----:B-1----:R1:W2:Y:S02]  /*16720*/  SYNCS.PHASECHK.TRANS64.TRYWAIT P3, [R4+URZ+0x40], R35 ;  /* 0x00004023040075a7 */ /* 0x0022a4000806017f */
[----:B--2---:R-:W-:Y:S05]  /*16730*/  @!P3 NANOSLEEP.SYNCS 0x989680 ;  /* 0x009896800000b95d */ /* 0x004fea0003900000 */
[----:B------:R-:W2:Y:S02]  /*16740*/  @!P3 SYNCS.PHASECHK.TRANS64 P3, [R4+URZ+0x40], R35 ;  /* 0x000040230400b5a7 */ /* 0x000ea4000806007f */
[----:B--2---:R-:W-:Y:S05]  /*16750*/  @!P3 BRA `(.L_x_126) ;  /* 0xfffffffc00f0b947 */ /* 0x004fea000383ffff */
[----:B------:R-:W-:Y:S05]  /*16760*/  BRA `(.L_x_240) ;  /* 0xffffffa400587947 */ /* 0x000fea000383ffff */
.L_x_146:
[----:B-1----:R-:W-:-:S04]  /*16770*/  MOV R3, UR4 ;  /* 0x0000000400037c02 */ /* 0x002fc80008000f00 */
[----:B------:R1:W2:Y:S03]  /*16780*/  SYNCS.PHASECHK.TRANS64.TRYWAIT P0, [R3+URZ+0x88], R0 ;  /* 0x00008800030075a7 */ /* 0x0002a6000800017f */
[----:B--2---:R-:W-:Y:S05]  /*16790*/  @!P0 NANOSLEEP.SYNCS 0x989680 ;  /* 0x009896800000895d */ /* 0x004fea0003900000 */
[----:B------:R-:W2:Y:S02]  /*167a0*/  @!P0 SYNCS.PHASECHK.TRANS64 P0, [R3+URZ+0x88], R0 ;  /* 0x00008800030085a7 */ /* 0x000ea4000800007f */
[----:B--2---:R-:W-:Y:S05]  /*167b0*/  @!P0 BRA `(.L_x_146) ;  /* 0xfffffffc00ec8947 */ /* 0x004fea000383ffff */
[----:B------:R-:W-:Y:S05]  /*167c0*/  BRA `(.L_x_145) ;  /* 0xffffffd400247947 */ /* 0x000fea000383ffff */
.L_x_155:
[----:B-1----:R-:W-:-:S04]  /*167d0*/  MOV R5, UR21 ;  /* 0x0000001500057c02 */ /* 0x002fc80008000f00 */
[----:B------:R1:W2:Y:S03]  /*167e0*/  SYNCS.PHASECHK.TRANS64.TRYWAIT P2, [R5+URZ+0x60], R4 ;  /* 0x00006004050075a7 */ /* 0x0002a6000804017f */
[----:B--2---:R-:W-:Y:S05]  /*167f0*/  @!P2 NANOSLEEP.SYNCS 0x989680 ;  /* 0x009896800000a95d */ /* 0x004fea0003900000 */
[----:B------:R-:W2:Y:S02]  /*16800*/  @!P2 SYNCS.PHASECHK.TRANS64 P2, [R5+URZ+0x60], R4 ;  /* 0x000060040500a5a7 */ /* 0x000ea4000804007f */
[----:B--2---:R-:W-:Y:S05]  /*16810*/  @!P2 BRA `(.L_x_155) ;  /* 0xfffffffc00eca947 */ /* 0x004fea000383ffff */
[----:B------:R-:W-:Y:S05]  /*16820*/  BRA `(.L_x_241) ;  /* 0xffffffd8001c7947 */ /* 0x000fea000383ffff */
.L_x_161:
[----:B-12---:R-:W-:-:S04]  /*16830*/  IMAD.U32 R5, RZ, RZ, UR21 ;  /* 0x00000015ff057e24 */ /* 0x006fc8000f8e00ff */
[----:B------:R1:W2:Y:S03]  /*16840*/  SYNCS.PHASECHK.TRANS64.TRYWAIT P2, [R5+URZ+0x68], R4 ;  /* 0x00006804050075a7 */ /* 0x0002a6000804017f */
[----:B--2---:R-:W-:Y:S05]  /*16850*/  @!P2 NANOSLEEP.SYNCS 0x989680 ;  /* 0x009896800000a95d */ /* 0x004fea0003900000 */
[----:B------:R-:W2:Y:S02]  /*16860*/  @!P2 SYNCS.PHASECHK.TRANS64 P2, [R5+URZ+0x68], R4 ;  /* 0x000068040500a5a7 */ /* 0x000ea4000804007f */
[----:B--2---:R-:W-:Y:S05]  /*16870*/  @!P2 BRA `(.L_x_161) ;  /* 0xfffffffc00eca947 */ /* 0x004fea000383ffff */
[----:B------:R-:W-:Y:S05]  /*16880*/  BRA `(.L_x_242) ;  /* 0xffffffd800647947 */ /* 0x000fea000383ffff */
.L_x_167:
[----:B-123--:R-:W-:-:S04]  /*16890*/  MOV R5, UR21 ;  /* 0x0000001500057c02 */ /* 0x00efc80008000f00 */
[----:B------:R1:W2:Y:S03]  /*168a0*/  SYNCS.PHASECHK.TRANS64.TRYWAIT P2, [R5+URZ+0x70], R4 ;  /* 0x00007004050075a7 */ /* 0x0002a6000804017f */
[----:B--2---:R-:W-:Y:S05]  /*168b0*/  @!P2 NANOSLEEP.SYNCS 0x989680 ;  /* 0x009896800000a95d */ /* 0x004fea0003900000 */
[----:B------:R-:W2:Y:S02]  /*168c0*/  @!P2 SYNCS.PHASECHK.TRANS64 P2, [R5+URZ+0x70], R4 ;  /* 0x000070040500a5a7 */ /* 0x000ea4000804007f */
[----:B--2---:R-:W-:Y:S05]  /*168d0*/  @!P2 BRA `(.L_x_167) ;  /* 0xfffffffc00eca947 */ /* 0x004fea000383ffff */
[----:B------:R-:W-:Y:S05]  /*168e0*/  BRA `(.L_x_243) ;  /* 0xffffffd800b47947 */ /* 0x000fea000383ffff */
.L_x_173:
[----:B-1234-:R-:W-:-:S04]  /*168f0*/  MOV R5, UR21 ;  /* 0x0000001500057c02 */ /* 0x01efc80008000f00 */
[----:B------:R1:W2:Y:S03]  /*16900*/  SYNCS.PHASECHK.TRANS64.TRYWAIT P2, [R5+URZ+0x78], R4 ;  /* 0x00007804050075a7 */ /* 0x0002a6000804017f */
[----:B--2---:R-:W-:Y:S05]  /*16910*/  @!P2 NANOSLEEP.SYNCS 0x989680 ;  /* 0x009896800000a95d */ /* 0x004fea0003900000 */
[----:B------:R-:W2:Y:S02]  /*16920*/  @!P2 SYNCS.PHASECHK.TRANS64 P2, [R5+URZ+0x78], R4 ;  /* 0x000078040500a5a7 */ /* 0x000ea4000804007f */
[----:B--2---:R-:W-:Y:S05]  /*16930*/  @!P2 BRA `(.L_x_173) ;  /* 0xfffffffc00eca947 */ /* 0x004fea000383ffff */
[----:B------:R-:W-:Y:S05]  /*16940*/  BRA `(.L_x_244) ;  /* 0xffffffdc00047947 */ /* 0x000fea000383ffff */
.L_x_179:
[----:B-1234-:R-:W-:-:S04]  /*16950*/  IMAD.U32 R5, RZ, RZ, UR21 ;  /* 0x00000015ff057e24 */ /* 0x01efc8000f8e00ff */
[----:B------:R1:W2:Y:S03]  /*16960*/  SYNCS.PHASECHK.TRANS64.TRYWAIT P2, [R5+URZ+0x60], R4 ;  /* 0x00006004050075a7 */ /* 0x0002a6000804017f */
[----:B--2---:R-:W-:Y:S05]  /*16970*/  @!P2 NANOSLEEP.SYNCS 0x989680 ;  /* 0x009896800000a95d */ /* 0x004fea0003900000 */
[----:B------:R-:W2:Y:S02]  /*16980*/  @!P2 SYNCS.PHASECHK.TRANS64 P2, [R5+URZ+0x60], R4 ;  /* 0x000060040500a5a7 */ /* 0x000ea4000804007f */
[----:B--2---:R-:W-:Y:S05]  /*16990*/  @!P2 BRA `(.L_x_179) ;  /* 0xfffffffc00eca947 */ /* 0x004fea000383ffff */
[----:B------:R-:W-:Y:S05]  /*169a0*/  BRA `(.L_x_245) ;  /* 0xffffffdc00587947 */ /* 0x000fea000383ffff */
.L_x_185:
[----:B-1234-:R-:W-:-:S04]  /*169b0*/  MOV R5, UR21 ;  /* 0x0000001500057c02 */ /* 0x01efc80008000f00 */
[----:B------:R1:W2:Y:S03]  /*169c0*/  SYNCS.PHASECHK.TRANS64.TRYWAIT P2, [R5+URZ+0x68], R4 ;  /* 0x00006804050075a7 */ /* 0x0002a6000804017f */
[----:B--2---:R-:W-:Y:S05]  /*169d0*/  @!P2 NANOSLEEP.SYNCS 0x989680 ;  /* 0x009896800000a95d */ /* 0x004fea0003900000 */
[----:B------:R-:W2:Y:S02]  /*169e0*/  @!P2 SYNCS.PHASECHK.TRANS64 P2, [R5+URZ+0x68], R4 ;  /* 0x000068040500a5a7 */ /* 0x000ea4000804007f */
[----:B--2---:R-:W-:Y:S05]  /*169f0*/  @!P2 BRA `(.L_x_185) ;  /* 0xfffffffc00eca947 */ /* 0x004fea000383ffff */
[----:B------:R-:W-:Y:S05]  /*16a00*/  BRA `(.L_x_246) ;  /* 0xffffffdc009c7947 */ /* 0x000fea000383ffff */
.L_x_191:
[----:B-1234-:R-:W-:-:S04]  /*16a10*/  MOV R5, UR21 ;  /* 0x0000001500057c02 */ /* 0x01efc80008000f00 */
[----:B------:R1:W2:Y:S03]  /*16a20*/  SYNCS.PHASECHK.TRANS64.TRYWAIT P2, [R5+URZ+0x70], R4 ;  /* 0x00007004050075a7 */ /* 0x0002a6000804017f */
[----:B--2---:R-:W-:Y:S05]  /*16a30*/  @!P2 NANOSLEEP.SYNCS 0x989680 ;  /* 0x009896800000a95d */ /* 0x004fea0003900000 */
[----:B------:R-:W2:Y:S02]  /*16a40*/  @!P2 SYNCS.PHASECHK.TRANS64 P2, [R5+URZ+0x70], R4 ;  /* 0x000070040500a5a7 */ /* 0x000ea4000804007f */
[----:B--2---:R-:W-:Y:S05]  /*16a50*/  @!P2 BRA `(.L_x_191) ;  /* 0xfffffffc00eca947 */ /* 0x004fea000383ffff */
[----:B------:R-:W-:Y:S05]  /*16a60*/  BRA `(.L_x_247) ;  /* 0xffffffdc00e07947 */ /* 0x000fea000383ffff */
.L_x_197:
[----:B-1234-:R-:W-:-:S04]  /*16a70*/  IMAD.U32 R5, RZ, RZ, UR21 ;  /* 0x00000015ff057e24 */ /* 0x01efc8000f8e00ff */
[----:B------:R1:W2:Y:S03]  /*16a80*/  SYNCS.PHASECHK.TRANS64.TRYWAIT P2, [R5+URZ+0x78], R4 ;  /* 0x00007804050075a7 */ /* 0x0002a6000804017f */
[----:B--2---:R-:W-:Y:S05]  /*16a90*/  @!P2 NANOSLEEP.SYNCS 0x989680 ;  /* 0x009896800000a95d */ /* 0x004fea0003900000 */
[----:B------:R-:W2:Y:S02]  /*16aa0*/  @!P2 SYNCS.PHASECHK.TRANS64 P2, [R5+URZ+0x78], R4 ;  /* 0x000078040500a5a7 */ /* 0x000ea4000804007f */
[----:B--2---:R-:W-:Y:S05]  /*16ab0*/  @!P2 BRA `(.L_x_197) ;  /* 0xfffffffc00eca947 */ /* 0x004fea000383ffff */
[----:B------:R-:W-:Y:S05]  /*16ac0*/  BRA `(.L_x_248) ;  /* 0xffffffe000247947 */ /* 0x000fea000383ffff */
.L_x_207:
[----:B------:R1:W1:Y:S02]  /*16ad0*/  SYNCS.PHASECHK.TRANS64.TRYWAIT P0, [R0+URZ+0x60], R3 ;  /* 0x00006003000075a7 */ /* 0x000264000800017f */
[----:B-1----:R-:W-:Y:S05]  /*16ae0*/  @!P0 NANOSLEEP.SYNCS 0x989680 ;  /* 0x009896800000895d */ /* 0x002fea0003900000 */
[----:B------:R-:W1:Y:S02]  /*16af0*/  @!P0 SYNCS.PHASECHK.TRANS64 P0, [R0+URZ+0x60], R3 ;  /* 0x00006003000085a7 */ /* 0x000e64000800007f */
[----:B-1----:R-:W-:Y:S05]  /*16b00*/  @!P0 BRA `(.L_x_207) ;  /* 0xfffffffc00f08947 */ /* 0x002fea000383ffff */
[----:B------:R-:W-:Y:S05]  /*16b10*/  BRA `(.L_x_249) ;  /* 0xffffffe800107947 */ /* 0x000fea000383ffff */
.L_x_209:
[----:B------:R1:W1:Y:S02]  /*16b20*/  SYNCS.PHASECHK.TRANS64.TRYWAIT P0, [R0+URZ+0x68], R3 ;  /* 0x00006803000075a7 */ /* 0x000264000800017f */
[----:B-1----:R-:W-:Y:S05]  /*16b30*/  @!P0 NANOSLEEP.SYNCS 0x989680 ;  /* 0x009896800000895d */ /* 0x002fea0003900000 */
[----:B------:R-:W1:Y:S02]  /*16b40*/  @!P0 SYNCS.PHASECHK.TRANS64 P0, [R0+URZ+0x68], R3 ;  /* 0x00006803000085a7 */ /* 0x000e64000800007f */
[----:B-1----:R-:W-:Y:S05]  /*16b50*/  @!P0 BRA `(.L_x_209) ;  /* 0xfffffffc00f08947 */ /* 0x002fea000383ffff */
[----:B------:R-:W-:Y:S05]  /*16b60*/  BRA `(.L_x_250) ;  /* 0xffffffe8000c7947 */ /* 0x000fea000383ffff */
.L_x_211:
[----:B------:R1:W1:Y:S02]  /*16b70*/  SYNCS.PHASECHK.TRANS64.TRYWAIT P0, [R0+URZ+0x70], R3 ;  /* 0x00007003000075a7 */ /* 0x000264000800017f */
[----:B-1----:R-:W-:Y:S05]  /*16b80*/  @!P0 NANOSLEEP.SYNCS 0x989680 ;  /* 0x009896800000895d */ /* 0x002fea0003900000 */
[----:B------:R-:W1:Y:S02]  /*16b90*/  @!P0 SYNCS.PHASECHK.TRANS64 P0, [R0+URZ+0x70], R3 ;  /* 0x00007003000085a7 */ /* 0x000e64000800007f */
[----:B-1----:R-:W-:Y:S05]  /*16ba0*/  @!P0 BRA `(.L_x_211) ;  /* 0xfffffffc00f08947 */ /* 0x002fea000383ffff */
[----:B------:R-:W-:Y:S05]  /*16bb0*/  BRA `(.L_x_251) ;  /* 0xffffffe800087947 */ /* 0x000fea000383ffff */
.L_x_215:
[----:B------:R-:W-:Y:S01]  /*16bc0*/  BSSY B1, `(.L_x_252) ;  /* 0x0000006000017945 */ /* 0x000fe20003800000 */
[----:B------:R-:W-:-:S07]  /*16bd0*/  MOV R15, 0xffffffff ;  /* 0xffffffff000f7802 */ /* 0x000fce0000000f00 */
[----:B------:R-:W-:Y:S05]  /*16be0*/  WARPSYNC.COLLECTIVE R15, `(.L_x_253) ;  /* 0x000000000f0c7348 */ /* 0x000fea0003c00000 */
[----:B------:R-:W-:Y:S02]  /*16bf0*/  ELECT P6, UR62, PT ;  /* 0x00000000003e782f */ /* 0x000fe400038c0000 */
[----:B------:R-:W-:Y:S01]  /*16c00*/  MOV R14, UR62 ;  /* 0x0000003e000e7c02 */ /* 0x000fe20008000f00 */
[----:B------:R-:W-:Y:S10]  /*16c10*/  ENDCOLLECTIVE ;  /* 0x000000000000791b */ /* 0x000ff40003800000 */
.L_x_253:
[----:B------:R-:W-:Y:S05]  /*16c20*/  BSYNC B1 ;  /* 0x0000000000017941 */ /* 0x000fea0003800000 */
.L_x_252:
[----:B------:R-:W-:Y:S05]  /*16c30*/  BRA `(.L_x_254) ;  /* 0xffffffe800847947 */ /* 0x000fea000383ffff */
.L_x_218:
[----:B--2---:R2:W3:Y:S02]  /*16c40*/  SYNCS.PHASECHK.TRANS64.TRYWAIT P1, [R15+URZ+0x20], R8 ;  /* 0x000020080f0075a7 */ /* 0x0044e4000802017f */
[----:B---3--:R-:W-:Y:S05]  /*16c50*/  @!P1 NANOSLEEP.SYNCS 0x989680 ;  /* 0x009896800000995d */ /* 0x008fea0003900000 */
[----:B------:R-:W3:Y:S02]  /*16c60*/  @!P1 SYNCS.PHASECHK.TRANS64 P1, [R15+URZ+0x20], R8 ;  /* 0x000020080f0095a7 */ /* 0x000ee4000802007f */
[----:B---3--:R-:W-:Y:S05]  /*16c70*/  @!P1 BRA `(.L_x_218) ;  /* 0xfffffffc00f09947 */ /* 0x008fea000383ffff */
[----:B------:R-:W-:Y:S05]  /*16c80*/  BRA `(.L_x_255) ;  /* 0xffffffe800b87947 */ /* 0x000fea000383ffff */
.L_x_227:
[----:B------:R-:W-:Y:S01]  /*16c90*/  BSSY B0, `(.L_x_256) ;  /* 0x0000006000007945 */ /* 0x000fe20003800000 */
[----:B------:R-:W-:-:S07]  /*16ca0*/  MOV R15, 0xffffffff ;  /* 0xffffffff000f7802 */ /* 0x000fce0000000f00 */
[----:B------:R-:W-:Y:S05]  /*16cb0*/  WARPSYNC.COLLECTIVE R15, `(.L_x_257) ;  /* 0x000000000f0c7348 */ /* 0x000fea0003c00000 */
[----:B------:R-:W-:Y:S02]  /*16cc0*/  ELECT P6, UR62, PT ;  /* 0x00000000003e782f */ /* 0x000fe400038c0000 */
[----:B------:R-:W-:Y:S01]  /*16cd0*/  MOV R14, UR62 ;  /* 0x0000003e000e7c02 */ /* 0x000fe20008000f00 */
[----:B------:R-:W-:Y:S10]  /*16ce0*/  ENDCOLLECTIVE ;  /* 0x000000000000791b */ /* 0x000ff40003800000 */
.L_x_257:
[----:B------:R-:W-:Y:S05]  /*16cf0*/  BSYNC B0 ;  /* 0x0000000000007941 */ /* 0x000fea0003800000 */
.L_x_256:
[----:B------:R-:W-:Y:S05]  /*16d00*/  BRA `(.L_x_258) ;  /* 0xfffffff400147947 */ /* 0x000fea000383ffff */
.L_x_229:
[----:B-1----:R1:W2:Y:S02]  /*16d10*/  SYNCS.PHASECHK.TRANS64.TRYWAIT P0, [R7+URZ], R4 ;  /* 0x00000004070075a7 */ /* 0x0022a4000800017f */
[----:B--2---:R-:W-:Y:S05]  /*16d20*/  @!P0 NANOSLEEP.SYNCS 0x989680 ;  /* 0x009896800000895d */ /* 0x004fea0003900000 */
[----:B------:R-:W2:Y:S02]  /*16d30*/  @!P0 SYNCS.PHASECHK.TRANS64 P0, [R7+URZ], R4 ;  /* 0x00000004070085a7 */ /* 0x000ea4000800007f */
[----:B--2---:R-:W-:Y:S05]  /*16d40*/  @!P0 BRA `(.L_x_229) ;  /* 0xfffffffc00f08947 */ /* 0x004fea000383ffff */
[----:B------:R-:W-:Y:S05]  /*16d50*/  BRA `(.L_x_259) ;  /* 0xfffffff400547947 */ /* 0x000fea000383ffff */
.L_x_230:
[----:B-1----:R1:W2:Y:S02]  /*16d60*/  SYNCS.PHASECHK.TRANS64.TRYWAIT P0, [R6+URZ], R3 ;  /* 0x00000003060075a7 */ /* 0x0022a4000800017f */
[----:B--2---:R-:W-:Y:S05]  /*16d70*/  @!P0 NANOSLEEP.SYNCS 0x989680 ;  /* 0x009896800000895d */ /* 0x004fea0003900000 */
[----:B------:R-:W2:Y:S02]  /*16d80*/  @!P0 SYNCS.PHASECHK.TRANS64 P0, [R6+URZ], R3 ;  /* 0x00000003060085a7 */ /* 0x000ea4000800007f */
[----:B--2---:R-:W-:Y:S05]  /*16d90*/  @!P0 BRA `(.L_x_230) ;  /* 0xfffffffc00f08947 */ /* 0x004fea000383ffff */
[----:B------:R-:W-:Y:S05]  /*16da0*/  BRA `(.L_x_260) ;  /* 0xfffffff400647947 */ /* 0x000fea000383ffff */
.L_x_231:
[----:B--2---:R2:W3:Y:S02]  /*16db0*/  SYNCS.PHASECHK.TRANS64.TRYWAIT P0, [R7+URZ], R4 ;  /* 0x00000004070075a7 */ /* 0x0044e4000800017f */
[----:B---3--:R-:W-:Y:S05]  /*16dc0*/  @!P0 NANOSLEEP.SYNCS 0x989680 ;  /* 0x009896800000895d */ /* 0x008fea0003900000 */
[----:B------:R-:W3:Y:S02]  /*16dd0*/  @!P0 SYNCS.PHASECHK.TRANS64 P0, [R7+URZ], R4 ;  /* 0x00000004070085a7 */ /* 0x000ee4000800007f */
[----:B---3--:R-:W-:Y:S05]  /*16de0*/  @!P0 BRA `(.L_x_231) ;  /* 0xfffffffc00f08947 */ /* 0x008fea000383ffff */
[----:B------:R-:W-:Y:S05]  /*16df0*/  BRA `(.L_x_261) ;  /* 0xfffffff4006c7947 */ /* 0x000fea000383ffff */
.L_x_262:
[----:B------:R-:W-:-:S00]  /*16e00*/  BRA `(.L_x_262) ;  /* 0xfffffffc00fc7947 */ /* 0x000fc0000383ffff */
[----:B------:R-:W-:-:S00]  /*16e10*/  NOP ;  /* 0x0000000000007918 */ /* 0x000fc00000000000 */
        /* <DEDUP_REMOVED lines=14> */
.L_x_263:


//--------------------- .nv.global.init           --------------------------
	.section	.nv.global.init,"aw",@progbits
.nv.global.init:
	.type		$str$22,@object
	.size		$str$22,($str$26 - $str$22)
$str$22:
        /*0000*/ 	.byte	0x6b, 0x5f, 0x74, 0x69, 0x6c, 0x65, 0x5f, 0x63, 0x6f, 0x75, 0x6e, 0x74, 0x20, 0x3e, 0x3d, 0x20
        /*0010*/ 	.byte	0x31, 0x00
	.type		$str$26,@object
	.size		$str$26,($str$27 - $str$26)
$str$26:
        /*0012*/ 	.byte	0x28, 0x61, 0x64, 0x64, 0x72, 0x65, 0x73, 0x73, 0x20, 0x26, 0x20, 0x6d, 0x61, 0x73, 0x6b, 0x29
        /*0022*/ 	.byte	0x20, 0x3d, 0x3d, 0x20, 0x30, 0x00
	.type		$str$27,@object
	.size		$str$27,($str$23 - $str$27)
$str$27:
        /*0028*/ 	.byte	0x2f, 0x74, 0x6d, 0x70, 0x2f, 0x63, 0x75, 0x74, 0x6c, 0x61, 0x73, 0x73, 0x5f, 0x73, 0x77, 0x65
        /*0038*/ 	.byte	0x65, 0x70, 0x5f, 0x73, 0x72, 0x63, 0x2f, 0x69, 0x6e, 0x63, 0x6c, 0x75, 0x64, 0x65, 0x2f, 0x63
        /*0048*/ 	.byte	0x75, 0x74, 0x65, 0x2f, 0x70, 0x6f, 0x69, 0x6e, 0x74, 0x65, 0x72, 0x5f, 0x66, 0x6c, 0x61, 0x67
        /*0058*/ 	.byte	0x67, 0x65, 0x64, 0x2e, 0x68, 0x70, 0x70, 0x00
	.type		$str$23,@object
	.size		$str$23,(__unnamed_2 - $str$23)
$str$23:
        /*0060*/ 	.byte	0x2f, 0x74, 0x6d, 0x70, 0x2f, 0x63, 0x75, 0x74, 0x6c, 0x61, 0x73, 0x73, 0x5f, 0x73, 0x77, 0x65
        /*0070*/ 	.byte	0x65, 0x70, 0x5f, 0x73, 0x72, 0x63, 0x2f, 0x69, 0x6e, 0x63, 0x6c, 0x75, 0x64, 0x65, 0x2f, 0x63
        /*0080*/ 	.byte	0x75, 0x74, 0x6c, 0x61, 0x73, 0x73, 0x2f, 0x67, 0x65, 0x6d, 0x6d, 0x2f, 0x63, 0x6f, 0x6c, 0x6c
        /*0090*/ 	.byte	0x65, 0x63, 0x74, 0x69, 0x76, 0x65, 0x2f, 0x73, 0x6d, 0x39, 0x30, 0x5f, 0x6d, 0x6d, 0x61, 0x5f
        /*00a0*/ 	.byte	0x74, 0x6d, 0x61, 0x5f, 0x67, 0x6d, 0x6d, 0x61, 0x5f, 0x73, 0x73, 0x5f, 0x77, 0x61, 0x72, 0x70
        /*00b0*/ 	.byte	0x73, 0x70, 0x65, 0x63, 0x69, 0x61, 0x6c, 0x69, 0x7a, 0x65, 0x64, 0x2e, 0x68, 0x70, 0x70, 0x00
	.type		__unnamed_2,@object
	.size		__unnamed_2,(__unnamed_1 - __unnamed_2)
__unnamed_2:
        /*00c0*/ 	.byte	0x61, 0x75, 0x74, 0x6f, 0x20, 0x63, 0x75, 0x74, 0x65, 0x3a, 0x3a, 0x61, 0x73, 0x5f, 0x70, 0x6f
        /* <DEDUP_REMOVED lines=27> */
        /*0280*/ 	.byte	0x3c, 0x34, 0x30, 0x39, 0x36, 0x3e, 0x3e, 0x3e, 0x3e, 0x3e, 0x5d, 0x00
	.type		__unnamed_1,@object
	.size		__unnamed_1,(.L_0 - __unnamed_1)
__unnamed_1:
        /* <DEDUP_REMOVED lines=181> */
        /*0ddc*/ 	.byte	0x74, 0x69, 0x74, 0x79, 0x5d, 0x00
.L_0:


//--------------------- .nv.shared._ZN7cutlass13device_kernelINS_4gemm6kernel13GemmUniversalIN4cute5tupleIJiiiiEEENS1_10collective13CollectiveMmaINS1_34MainloopSm90TmaGmmaWarpSpecializedILi4ENS5_IJNS4_1CILi1EEESB_SB_EEENS1_35KernelTmaWarpSpecializedCooperativeEEENS5_IJNSA_ILi128EEENSA_ILi256EEENSA_ILi64EEEEEENS_10bfloat16_tENS5_IJlSB_lEEESJ_SK_NS4_8TiledMMAINS4_8MMA_AtomIJNS4_4SM904GMMA28MMA_64x256x16_F32BF16BF16_SSILNSO_5MajorE0ELSQ_0ELNSO_7ScaleInE1ELSR_1EEEEEENS4_6LayoutINS5_IJNSA_ILi2EEESB_SB_EEENS5_IJSB_NSA_ILi0EEESX_EEEEENS5_IJNS4_10UnderscoreES10_S10_EEEEENS4_13SM90_TMA_LOADENS4_14ComposedLayoutINS4_7SwizzleILi3ELi4ELi3EEENS4_18smem_ptr_flag_bitsILi16EEENSU_INS5_IJNSA_ILi8EEESH_EEENS5_IJSH_SB_EEEEEEEvNS4_8identityES13_S1D_vS1E_EENS_8epilogue10collective18CollectiveEpilogueINS1G_22Sm90TmaWarpSpecializedILi4ELi2ELi16ELb1ELb0EEEJSI_NS5_IJSF_NSA_ILi32EEEEEESJ_SK_SJ_SK_NS1G_6fusion15FusionCallbacksIS1K_NS1N_13LinCombEltActINS1G_6thread4GELUESJ_fSJ_fLNS_15FloatRoundStyleE2EEESI_S1M_JEEES13_NS14_INS15_ILi2ELi4ELi3EEES18_NSU_INS5_IJS19_S1L_EEENS5_IJS1L_SB_EEEEEEENS4_17SM75_U32x4_LDSM_NENS4_14SM90_TMA_STOREES1Z_NS4_17SM90_U32x4_STSM_NENS4_9Copy_AtomIJS22_NS_6half_tEEEEvEEEvvEEEEvNT_6ParamsE --------------------------
	.section	.nv.shared._ZN7cutlass13device_kernelINS_4gemm6kernel13GemmUniversalIN4cute5tupleIJiiiiEEENS1_10collective13CollectiveMmaINS1_34MainloopSm90TmaGmmaWarpSpecializedILi4ENS5_IJNS4_1CILi1EEESB_SB_EEENS1_35KernelTmaWarpSpecializedCooperativeEEENS5_IJNSA_ILi128EEENSA_ILi256EEENSA_ILi64EEEEEENS_10bfloat16_tENS5_IJlSB_lEEESJ_SK_NS4_8TiledMMAINS4_8MMA_AtomIJNS4_4SM904GMMA28MMA_64x256x16_F32BF16BF16_SSILNSO_5MajorE0ELSQ_0ELNSO_7ScaleInE1ELSR_1EEEEEENS4_6LayoutINS5_IJNSA_ILi2EEESB_SB_EEENS5_IJSB_NSA_ILi0EEESX_EEEEENS5_IJNS4_10UnderscoreES10_S10_EEEEENS4_13SM90_TMA_LOADENS4_14ComposedLayoutINS4_7SwizzleILi3ELi4ELi3EEENS4_18smem_ptr_flag_bitsILi16EEENSU_INS5_IJNSA_ILi8EEESH_EEENS5_IJSH_SB_EEEEEEEvNS4_8identityES13_S1D_vS1E_EENS_8epilogue10collective18CollectiveEpilogueINS1G_22Sm90TmaWarpSpecializedILi4ELi2ELi16ELb1ELb0EEEJSI_NS5_IJSF_NSA_ILi32EEEEEESJ_SK_SJ_SK_NS1G_6fusion15FusionCallbacksIS1K_NS1N_13LinCombEltActINS1G_6thread4GELUESJ_fSJ_fLNS_15FloatRoundStyleE2EEESI_S1M_JEEES13_NS14_INS15_ILi2ELi4ELi3EEES18_NSU_INS5_IJS19_S1L_EEENS5_IJS1L_SB_EEEEEEENS4_17SM75_U32x4_LDSM_NENS4_14SM90_TMA_STOREES1Z_NS4_17SM90_U32x4_STSM_NENS4_9Copy_AtomIJS22_NS_6half_tEEEEvEEEvvEEEEvNT_6ParamsE,"aw",@nobits
	.sectionflags	@""
	.align	16
	.zero		1024


//--------------------- .nv.shared.reserved.0     --------------------------
	.section	.nv.shared.reserved.0,"aw",@nobits
	.weak		__nv_reservedSMEM_offset_0_alias
	.size		__nv_reservedSMEM_offset_0_alias, 0, 0
	.other		__nv_reservedSMEM_offset_0_alias,@"STO_CUDA_RESERVED_SHARED STV_DEFAULT"
__nv_reservedSMEM_offset_0_alias:
	.zero		0


//--------------------- .nv.global                --------------------------
	.section	.nv.global,"aw",@nobits
.nv.global:
	.type		_ZN39_INTERNAL_1062943f_4_k_cu_4a227d68_28054cute1_E,@object
	.size		_ZN39_INTERNAL_1062943f_4_k_cu_4a227d68_28054cute1_E,(_ZN39_INTERNAL_1062943f_4_k_cu_4a227d68_28054cuda3std3__45__cpo6cbeginE - _ZN39_INTERNAL_1062943f_4_k_cu_4a227d68_28054cute1_E)
_ZN39_INTERNAL_1062943f_4_k_cu_4a227d68_28054cute1_E:
	.zero		1
	.type		_ZN39_INTERNAL_1062943f_4_k_cu_4a227d68_28054cuda3std3__45__cpo6cbeginE,@object
	.size		_ZN39_INTERNAL_1062943f_4_k_cu_4a227d68_28054cuda3std3__45__cpo6cbeginE,(_ZN39_INTERNAL_1062943f_4_k_cu_4a227d68_28054cuda3std3__48in_placeE - _ZN39_INTERNAL_1062943f_4_k_cu_4a227d68_28054cuda3std3__45__cpo6cbeginE)
_ZN39_INTERNAL_1062943f_4_k_cu_4a227d68_28054cuda3std3__45__cpo6cbeginE:
	.zero		1
	.type		_ZN39_INTERNAL_1062943f_4_k_cu_4a227d68_28054cuda3std3__48in_placeE,@object
	.size		_ZN39_INTERNAL_1062943f_4_k_cu_4a227d68_28054cuda3std3__48in_placeE,(_ZN39_INTERNAL_1062943f_4_k_cu_4a227d68_28054cuda3std6ranges3__45__cpo9iter_moveE - _ZN39_INTERNAL_1062943f_4_k_cu_4a227d68_28054cuda3std3__48in_placeE)
_ZN39_INTERNAL_1062943f_4_k_cu_4a227d68_28054cuda3std3__48in_placeE:
	.zero		1
	.type		_ZN39_INTERNAL_1062943f_4_k_cu_4a227d68_28054cuda3std6ranges3__45__cpo9iter_moveE,@object
	.size		_ZN39_INTERNAL_1062943f_4_k_cu_4a227d68_28054cuda3std6ranges3__45__cpo9iter_moveE,(_ZN39_INTERNAL_1062943f_4_k_cu_4a227d68_28054cuda3std3__45__cpo5beginE - _ZN39_INTERNAL_1062943f_4_k_cu_4a227d68_28054cuda3std6ranges3__45__cpo9iter_moveE)
_ZN39_INTERNAL_1062943f_4_k_cu_4a227d68_28054cuda3std6ranges3__45__cpo9iter_moveE:
	.zero		1
	.type		_ZN39_INTERNAL_1062943f_4_k_cu_4a227d68_28054cuda3std3__45__cpo5beginE,@object
	.size		_ZN39_INTERNAL_1062943f_4_k_cu_4a227d68_28054cuda3std3__45__cpo5beginE,(_ZN39_INTERNAL_1062943f_4_k_cu_4a227d68_28054cuda3std3__441_GLOBAL__N__1062943f_4_k_cu_4a227d68_28056ignoreE - _ZN39_INTERNAL_1062943f_4_k_cu_4a227d68_28054cuda3std3__45__cpo5beginE)
_ZN39_INTERNAL_1062943f_4_k_cu_4a227d68_28054cuda3std3__45__cpo5beginE:
	.zero		1
	.type		_ZN39_INTERNAL_1062943f_4_k_cu_4a227d68_28054cuda3std3__441_GLOBAL__N__1062943f_4_k_cu_4a227d68_28056ignoreE,@object
	.size		_ZN39_INTERNAL_1062943f_4_k_cu_4a227d68_28054cuda3std3__441_GLOBAL__N__1062943f_4_k_cu_4a227d68_28056ignoreE,(_ZN39_INTERNAL_1062943f_4_k_cu_4a227d68_28054cute7productE - _ZN39_INTERNAL_1062943f_4_k_cu_4a227d68_28054cuda3std3__441_GLOBAL__N__1062943f_4_k_cu_4a227d68_28056ignoreE)
_ZN39_INTERNAL_1062943f_4_k_cu_4a227d68_28054cuda3std3__441_GLOBAL__N__1062943f_4_k_cu_4a227d68_28056ignoreE:
	.zero		1
	.type		_ZN39_INTERNAL_1062943f_4_k_cu_4a227d68_28054cute7productE,@object
	.size		_ZN39_INTERNAL_1062943f_4_k_cu_4a227d68_28054cute7productE,(_ZN39_INTERNAL_1062943f_4_k_cu_4a227d68_28054cuda3std3__45__cpo3endE - _ZN39_INTERNAL_1062943f_4_k_cu_4a227d68_28054cute7productE)
_ZN39_INTERNAL_1062943f_4_k_cu_4a227d68_28054cute7productE:
	.zero		1
	.type		_ZN39_INTERNAL_1062943f_4_k_cu_4a227d68_28054cuda3std3__45__cpo3endE,@object
	.size		_ZN39_INTERNAL_1062943f_4_k_cu_4a227d68_28054cuda3std3__45__cpo3endE,(_ZN39_INTERNAL_1062943f_4_k_cu_4a227d68_28054cuda3std3__419piecewise_constructE - _ZN39_INTERNAL_1062943f_4_k_cu_4a227d68_28054cuda3std3__45__cpo3endE)
_ZN39_INTERNAL_1062943f_4_k_cu_4a227d68_28054cuda3std3__45__cpo3endE:
	.zero		1
	.type		_ZN39_INTERNAL_1062943f_4_k_cu_4a227d68_28054cuda3std3__419piecewise_constructE,@object
	.size		_ZN39_INTERNAL_1062943f_4_k_cu_4a227d68_28054cuda3std3__419piecewise_constructE,(_ZN39_INTERNAL_1062943f_4_k_cu_4a227d68_28054cuda3std3__45__cpo4cendE - _ZN39_INTERNAL_1062943f_4_k_cu_4a227d68_28054cuda3std3__419piecewise_constructE)
_ZN39_INTERNAL_1062943f_4_k_cu_4a227d68_28054cuda3std3__419piecewise_constructE:
	.zero		1
	.type		_ZN39_INTERNAL_1062943f_4_k_cu_4a227d68_28054cuda3std3__45__cpo4cendE,@object
	.size		_ZN39_INTERNAL_1062943f_4_k_cu_4a227d68_28054cuda3std3__45__cpo4cendE,(_ZN39_INTERNAL_1062943f_4_k_cu_4a227d68_28054cuda3std6ranges3__45__cpo4swapE - _ZN39_INTERNAL_1062943f_4_k_cu_4a227d68_28054cuda3std3__45__cpo4cendE)
_ZN39_INTERNAL_1062943f_4_k_cu_4a227d68_28054cuda3std3__45__cpo4cendE:
	.zero		1
	.type		_ZN39_INTERNAL_1062943f_4_k_cu_4a227d68_28054cuda3std6ranges3__45__cpo4swapE,@object
	.size		_ZN39_INTERNAL_1062943f_4_k_cu_4a227d68_28054cuda3std6ranges3__45__cpo4swapE,(.L_9 - _ZN39_INTERNAL_1062943f_4_k_cu_4a227d68_28054cuda3std6ranges3__45__cpo4swapE)
_ZN39_INTERNAL_1062943f_4_k_cu_4a227d68_28054cuda3std6ranges3__45__cpo4swapE:
	.zero		1
.L_9:


//--------------------- .nv.constant0._ZN7cutlass13device_kernelINS_4gemm6kernel13GemmUniversalIN4cute5tupleIJiiiiEEENS1_10collective13CollectiveMmaINS1_34MainloopSm90TmaGmmaWarpSpecializedILi4ENS5_IJNS4_1CILi1EEESB_SB_EEENS1_35KernelTmaWarpSpecializedCooperativeEEENS5_IJNSA_ILi128EEENSA_ILi256EEENSA_ILi64EEEEEENS_10bfloat16_tENS5_IJlSB_lEEESJ_SK_NS4_8TiledMMAINS4_8MMA_AtomIJNS4_4SM904GMMA28MMA_64x256x16_F32BF16BF16_SSILNSO_5MajorE0ELSQ_0ELNSO_7ScaleInE1ELSR_1EEEEEENS4_6LayoutINS5_IJNSA_ILi2EEESB_SB_EEENS5_IJSB_NSA_ILi0EEESX_EEEEENS5_IJNS4_10UnderscoreES10_S10_EEEEENS4_13SM90_TMA_LOADENS4_14ComposedLayoutINS4_7SwizzleILi3ELi4ELi3EEENS4_18smem_ptr_flag_bitsILi16EEENSU_INS5_IJNSA_ILi8EEESH_EEENS5_IJSH_SB_EEEEEEEvNS4_8identityES13_S1D_vS1E_EENS_8epilogue10collective18CollectiveEpilogueINS1G_22Sm90TmaWarpSpecializedILi4ELi2ELi16ELb1ELb0EEEJSI_NS5_IJSF_NSA_ILi32EEEEEESJ_SK_SJ_SK_NS1G_6fusion15FusionCallbacksIS1K_NS1N_13LinCombEltActINS1G_6thread4GELUESJ_fSJ_fLNS_15FloatRoundStyleE2EEESI_S1M_JEEES13_NS14_INS15_ILi2ELi4ELi3EEES18_NSU_INS5_IJS19_S1L_EEENS5_IJS1L_SB_EEEEEEENS4_17SM75_U32x4_LDSM_NENS4_14SM90_TMA_STOREES1Z_NS4_17SM90_U32x4_STSM_NENS4_9Copy_AtomIJS22_NS_6half_tEEEEvEEEvvEEEEvNT_6ParamsE --------------------------
	.section	.nv.constant0._ZN7cutlass13device_kernelINS_4gemm6kernel13GemmUniversalIN4cute5tupleIJiiiiEEENS1_10collective13CollectiveMmaINS1_34MainloopSm90TmaGmmaWarpSpecializedILi4ENS5_IJNS4_1CILi1EEESB_SB_EEENS1_35KernelTmaWarpSpecializedCooperativeEEENS5_IJNSA_ILi128EEENSA_ILi256EEENSA_ILi64EEEEEENS_10bfloat16_tENS5_IJlSB_lEEESJ_SK_NS4_8TiledMMAINS4_8MMA_AtomIJNS4_4SM904GMMA28MMA_64x256x16_F32BF16BF16_SSILNSO_5MajorE0ELSQ_0ELNSO_7ScaleInE1ELSR_1EEEEEENS4_6LayoutINS5_IJNSA_ILi2EEESB_SB_EEENS5_IJSB_NSA_ILi0EEESX_EEEEENS5_IJNS4_10UnderscoreES10_S10_EEEEENS4_13SM90_TMA_LOADENS4_14ComposedLayoutINS4_7SwizzleILi3ELi4ELi3EEENS4_18smem_ptr_flag_bitsILi16EEENSU_INS5_IJNSA_ILi8EEESH_EEENS5_IJSH_SB_EEEEEEEvNS4_8identityES13_S1D_vS1E_EENS_8epilogue10collective18CollectiveEpilogueINS1G_22Sm90TmaWarpSpecializedILi4ELi2ELi16ELb1ELb0EEEJSI_NS5_IJSF_NSA_ILi32EEEEEESJ_SK_SJ_SK_NS1G_6fusion15FusionCallbacksIS1K_NS1N_13LinCombEltActINS1G_6thread4GELUESJ_fSJ_fLNS_15FloatRoundStyleE2EEESI_S1M_JEEES13_NS14_INS15_ILi2ELi4ELi3EEES18_NSU_INS5_IJS19_S1L_EEENS5_IJS1L_SB_EEEEEEENS4_17SM75_U32x4_LDSM_NENS4_14SM90_TMA_STOREES1Z_NS4_17SM90_U32x4_STSM_NENS4_9Copy_AtomIJS22_NS_6half_tEEEEvEEEvvEEEEvNT_6ParamsE,"a",@progbits
	.sectionflags	@""
	.align	4
.nv.constant0._ZN7cutlass13device_kernelINS_4gemm6kernel13GemmUniversalIN4cute5tupleIJiiiiEEENS1_10collective13CollectiveMmaINS1_34MainloopSm90TmaGmmaWarpSpecializedILi4ENS5_IJNS4_1CILi1EEESB_SB_EEENS1_35KernelTmaWarpSpecializedCooperativeEEENS5_IJNSA_ILi128EEENSA_ILi256EEENSA_ILi64EEEEEENS_10bfloat16_tENS5_IJlSB_lEEESJ_SK_NS4_8TiledMMAINS4_8MMA_AtomIJNS4_4SM904GMMA28MMA_64x256x16_F32BF16BF16_SSILNSO_5MajorE0ELSQ_0ELNSO_7ScaleInE1ELSR_1EEEEEENS4_6LayoutINS5_IJNSA_ILi2EEESB_SB_EEENS5_IJSB_NSA_ILi0EEESX_EEEEENS5_IJNS4_10UnderscoreES10_S10_EEEEENS4_13SM90_TMA_LOADENS4_14ComposedLayoutINS4_7SwizzleILi3ELi4ELi3EEENS4_18smem_ptr_flag_bitsILi16EEENSU_INS5_IJNSA_ILi8EEESH_EEENS5_IJSH_SB_EEEEEEEvNS4_8identityES13_S1D_vS1E_EENS_8epilogue10collective18CollectiveEpilogueINS1G_22Sm90TmaWarpSpecializedILi4ELi2ELi16ELb1ELb0EEEJSI_NS5_IJSF_NSA_ILi32EEEEEESJ_SK_SJ_SK_NS1G_6fusion15FusionCallbacksIS1K_NS1N_13LinCombEltActINS1G_6thread4GELUESJ_fSJ_fLNS_15FloatRoundStyleE2EEESI_S1M_JEEES13_NS14_INS15_ILi2ELi4ELi3EEES18_NSU_INS5_IJS19_S1L_EEENS5_IJS1L_SB_EEEEEEENS4_17SM75_U32x4_LDSM_NENS4_14SM90_TMA_STOREES1Z_NS4_17SM90_U32x4_STSM_NENS4_9Copy_AtomIJS22_NS_6half_tEEEEvEEEvvEEEEvNT_6ParamsE:
	.zero		2432


//--------------------- SYMBOLS --------------------------

	.type		.nv.reservedSmem.offset0,@object
	.size		.nv.reservedSmem.offset0,0x4
	.type		__assertfail,@function
